//
// Generated by NVIDIA NVVM Compiler
//
// Compiler Build ID: CL-36424714
// Cuda compilation tools, release 13.0, V13.0.88
// Based on NVVM 20.0.0
//

.version 9.0
.target sm_100
.address_size 64

	// .globl	_ZN10mxfp4_gemm18mxfp4_matmul_tiledI6__halfLi64ELi64ELi32ELi4ELi4EEEvPKT_PKhS6_S4_PS2_iiib
// _ZZN10mxfp4_gemm18mxfp4_matmul_tiledI6__halfLi64ELi64ELi32ELi4ELi4EEEvPKT_PKhS6_S4_PS2_iiibE7s_input has been demoted
// _ZZN10mxfp4_gemm18mxfp4_matmul_tiledI6__halfLi64ELi64ELi32ELi4ELi4EEEvPKT_PKhS6_S4_PS2_iiibE8s_weight has been demoted
// _ZZN10mxfp4_gemm18mxfp4_matmul_tiledI13__nv_bfloat16Li64ELi64ELi32ELi4ELi4EEEvPKT_PKhS6_S4_PS2_iiibE7s_input has been demoted
// _ZZN10mxfp4_gemm18mxfp4_matmul_tiledI13__nv_bfloat16Li64ELi64ELi32ELi4ELi4EEEvPKT_PKhS6_S4_PS2_iiibE8s_weight has been demoted
// _ZZN10mxfp4_gemm28mxfp4_moe_grouped_gemm_tiledI6__halfLi64ELi64ELi32ELi4ELi4EEEvPKT_PKhS6_S4_PKjPS2_iiiiibbE7s_input has been demoted
// _ZZN10mxfp4_gemm28mxfp4_moe_grouped_gemm_tiledI6__halfLi64ELi64ELi32ELi4ELi4EEEvPKT_PKhS6_S4_PKjPS2_iiiiibbE8s_weight has been demoted
// _ZZN10mxfp4_gemm28mxfp4_moe_grouped_gemm_tiledI6__halfLi64ELi64ELi32ELi4ELi4EEEvPKT_PKhS6_S4_PKjPS2_iiiiibbE13num_my_tokens has been demoted
// _ZZN10mxfp4_gemm28mxfp4_moe_grouped_gemm_tiledI13__nv_bfloat16Li64ELi64ELi32ELi4ELi4EEEvPKT_PKhS6_S4_PKjPS2_iiiiibbE7s_input has been demoted
// _ZZN10mxfp4_gemm28mxfp4_moe_grouped_gemm_tiledI13__nv_bfloat16Li64ELi64ELi32ELi4ELi4EEEvPKT_PKhS6_S4_PKjPS2_iiiiibbE8s_weight has been demoted
// _ZZN10mxfp4_gemm28mxfp4_moe_grouped_gemm_tiledI13__nv_bfloat16Li64ELi64ELi32ELi4ELi4EEEvPKT_PKhS6_S4_PKjPS2_iiiiibbE13num_my_tokens has been demoted
.const .align 4 .b8 _ZN10mxfp4_gemm7FP4_LUTE[64] = {0, 0, 0, 0, 0, 0, 0, 63, 0, 0, 128, 63, 0, 0, 192, 63, 0, 0, 0, 64, 0, 0, 64, 64, 0, 0, 128, 64, 0, 0, 192, 64, 0, 0, 0, 128, 0, 0, 0, 191, 0, 0, 128, 191, 0, 0, 192, 191, 0, 0, 0, 192, 0, 0, 64, 192, 0, 0, 128, 192, 0, 0, 192, 192};
.extern .shared .align 16 .b8 _ZN10mxfp4_gemm14s_input_paddedE[];
.extern .shared .align 16 .b8 _ZN10mxfp4_gemm12s_token_listE[];

.visible .entry _ZN10mxfp4_gemm18mxfp4_matmul_tiledI6__halfLi64ELi64ELi32ELi4ELi4EEEvPKT_PKhS6_S4_PS2_iiib(
	.param .u64 .ptr .align 1 _ZN10mxfp4_gemm18mxfp4_matmul_tiledI6__halfLi64ELi64ELi32ELi4ELi4EEEvPKT_PKhS6_S4_PS2_iiib_param_0,
	.param .u64 .ptr .align 1 _ZN10mxfp4_gemm18mxfp4_matmul_tiledI6__halfLi64ELi64ELi32ELi4ELi4EEEvPKT_PKhS6_S4_PS2_iiib_param_1,
	.param .u64 .ptr .align 1 _ZN10mxfp4_gemm18mxfp4_matmul_tiledI6__halfLi64ELi64ELi32ELi4ELi4EEEvPKT_PKhS6_S4_PS2_iiib_param_2,
	.param .u64 .ptr .align 1 _ZN10mxfp4_gemm18mxfp4_matmul_tiledI6__halfLi64ELi64ELi32ELi4ELi4EEEvPKT_PKhS6_S4_PS2_iiib_param_3,
	.param .u64 .ptr .align 1 _ZN10mxfp4_gemm18mxfp4_matmul_tiledI6__halfLi64ELi64ELi32ELi4ELi4EEEvPKT_PKhS6_S4_PS2_iiib_param_4,
	.param .u32 _ZN10mxfp4_gemm18mxfp4_matmul_tiledI6__halfLi64ELi64ELi32ELi4ELi4EEEvPKT_PKhS6_S4_PS2_iiib_param_5,
	.param .u32 _ZN10mxfp4_gemm18mxfp4_matmul_tiledI6__halfLi64ELi64ELi32ELi4ELi4EEEvPKT_PKhS6_S4_PS2_iiib_param_6,
	.param .u32 _ZN10mxfp4_gemm18mxfp4_matmul_tiledI6__halfLi64ELi64ELi32ELi4ELi4EEEvPKT_PKhS6_S4_PS2_iiib_param_7,
	.param .u8 _ZN10mxfp4_gemm18mxfp4_matmul_tiledI6__halfLi64ELi64ELi32ELi4ELi4EEEvPKT_PKhS6_S4_PS2_iiib_param_8
)
{
	.reg .pred 	%p<75>;
	.reg .b16 	%rs<113>;
	.reg .b32 	%r<251>;
	.reg .b32 	%f<984>;
	.reg .b64 	%rd<150>;
	// demoted variable
	.shared .align 4 .b8 _ZZN10mxfp4_gemm18mxfp4_matmul_tiledI6__halfLi64ELi64ELi32ELi4ELi4EEEvPKT_PKhS6_S4_PS2_iiibE7s_input[8448];
	// demoted variable
	.shared .align 4 .b8 _ZZN10mxfp4_gemm18mxfp4_matmul_tiledI6__halfLi64ELi64ELi32ELi4ELi4EEEvPKT_PKhS6_S4_PS2_iiibE8s_weight[8448];
	ld.param.u64 	%rd14, [_ZN10mxfp4_gemm18mxfp4_matmul_tiledI6__halfLi64ELi64ELi32ELi4ELi4EEEvPKT_PKhS6_S4_PS2_iiib_param_0];
	ld.param.u64 	%rd17, [_ZN10mxfp4_gemm18mxfp4_matmul_tiledI6__halfLi64ELi64ELi32ELi4ELi4EEEvPKT_PKhS6_S4_PS2_iiib_param_3];
	ld.param.u64 	%rd18, [_ZN10mxfp4_gemm18mxfp4_matmul_tiledI6__halfLi64ELi64ELi32ELi4ELi4EEEvPKT_PKhS6_S4_PS2_iiib_param_4];
	ld.param.u32 	%r50, [_ZN10mxfp4_gemm18mxfp4_matmul_tiledI6__halfLi64ELi64ELi32ELi4ELi4EEEvPKT_PKhS6_S4_PS2_iiib_param_5];
	ld.param.u32 	%r51, [_ZN10mxfp4_gemm18mxfp4_matmul_tiledI6__halfLi64ELi64ELi32ELi4ELi4EEEvPKT_PKhS6_S4_PS2_iiib_param_6];
	ld.param.u32 	%r52, [_ZN10mxfp4_gemm18mxfp4_matmul_tiledI6__halfLi64ELi64ELi32ELi4ELi4EEEvPKT_PKhS6_S4_PS2_iiib_param_7];
	cvta.to.global.u64 	%rd1, %rd18;
	mov.u32 	%r1, %tid.y;
	shl.b32 	%r2, %r1, 4;
	mov.u32 	%r3, %tid.x;
	add.s32 	%r4, %r2, %r3;
	mov.u32 	%r5, %ctaid.x;
	mov.u32 	%r6, %ctaid.y;
	setp.lt.s32 	%p1, %r52, 1;
	mov.f32 	%f961, 0f00000000;
	mov.f32 	%f962, %f961;
	mov.f32 	%f963, %f961;
	mov.f32 	%f964, %f961;
	mov.f32 	%f965, %f961;
	mov.f32 	%f966, %f961;
	mov.f32 	%f967, %f961;
	mov.f32 	%f968, %f961;
	mov.f32 	%f969, %f961;
	mov.f32 	%f970, %f961;
	mov.f32 	%f971, %f961;
	mov.f32 	%f972, %f961;
	mov.f32 	%f973, %f961;
	mov.f32 	%f974, %f961;
	mov.f32 	%f975, %f961;
	mov.f32 	%f976, %f961;
	@%p1 bra 	$L__BB0_26;
	shl.b32 	%r7, %r6, 6;
	shl.b32 	%r54, %r5, 6;
	add.s32 	%r8, %r4, %r54;
	max.u32 	%r55, %r4, 1792;
	sub.s32 	%r56, %r55, %r4;
	add.s32 	%r9, %r56, 255;
	sub.s32 	%r57, %r3, %r2;
	and.b32  	%r10, %r57, 31;
	mov.b32 	%r246, 0;
	mov.f32 	%f961, 0f00000000;
$L__BB0_2:
	setp.gt.u32 	%p2, %r4, 2047;
	@%p2 bra 	$L__BB0_63;
	setp.lt.u32 	%p3, %r9, 768;
	mov.u32 	%r248, %r4;
	@%p3 bra 	$L__BB0_15;
	shr.u32 	%r58, %r9, 8;
	add.s32 	%r59, %r58, 1;
	and.b32  	%r60, %r59, 33554428;
	neg.s32 	%r249, %r60;
	add.s32 	%r250, %r4, 512;
	add.s32 	%r61, %r10, %r246;
	cvt.u64.u32 	%rd2, %r61;
$L__BB0_5:
	.pragma "nounroll";
	cvt.u32.u64 	%r62, %rd2;
	setp.ge.s32 	%p4, %r62, %r52;
	add.s32 	%r63, %r250, -512;
	shr.u32 	%r35, %r63, 5;
	and.b32  	%r36, %r63, 31;
	add.s32 	%r37, %r35, %r7;
	setp.ge.s32 	%p5, %r37, %r50;
	mov.f32 	%f980, 0f00000000;
	or.pred  	%p6, %p5, %p4;
	@%p6 bra 	$L__BB0_7;
	mul.wide.u32 	%rd21, %r37, %r52;
	add.s64 	%rd22, %rd21, %rd2;
	shl.b64 	%rd23, %rd22, 1;
	add.s64 	%rd20, %rd14, %rd23;
	// begin inline asm
	ld.global.nc.b16 %rs2, [%rd20];
	// end inline asm
	// begin inline asm
	{  cvt.f32.f16 %f980, %rs2;}

	// end inline asm
$L__BB0_7:
	mov.u32 	%r65, _ZZN10mxfp4_gemm18mxfp4_matmul_tiledI6__halfLi64ELi64ELi32ELi4ELi4EEEvPKT_PKhS6_S4_PS2_iiibE7s_input;
	mad.lo.s32 	%r66, %r35, 132, %r65;
	shl.b32 	%r67, %r36, 2;
	add.s32 	%r68, %r66, %r67;
	st.shared.f32 	[%r68], %f980;
	add.s32 	%r69, %r250, -256;
	shr.u32 	%r38, %r69, 5;
	add.s32 	%r39, %r38, %r7;
	setp.ge.s32 	%p8, %r39, %r50;
	mov.f32 	%f981, 0f00000000;
	or.pred  	%p9, %p8, %p4;
	@%p9 bra 	$L__BB0_9;
	mul.wide.u32 	%rd26, %r39, %r52;
	add.s64 	%rd27, %rd26, %rd2;
	shl.b64 	%rd28, %rd27, 1;
	add.s64 	%rd25, %rd14, %rd28;
	// begin inline asm
	ld.global.nc.b16 %rs4, [%rd25];
	// end inline asm
	// begin inline asm
	{  cvt.f32.f16 %f981, %rs4;}

	// end inline asm
$L__BB0_9:
	shl.b32 	%r71, %r10, 2;
	add.s32 	%r73, %r65, %r71;
	mad.lo.s32 	%r74, %r38, 132, %r73;
	st.shared.f32 	[%r74], %f981;
	shr.u32 	%r40, %r250, 5;
	add.s32 	%r41, %r40, %r7;
	setp.ge.s32 	%p11, %r41, %r50;
	mov.f32 	%f982, 0f00000000;
	or.pred  	%p12, %p11, %p4;
	@%p12 bra 	$L__BB0_11;
	mul.wide.u32 	%rd31, %r41, %r52;
	add.s64 	%rd32, %rd31, %rd2;
	shl.b64 	%rd33, %rd32, 1;
	add.s64 	%rd30, %rd14, %rd33;
	// begin inline asm
	ld.global.nc.b16 %rs6, [%rd30];
	// end inline asm
	// begin inline asm
	{  cvt.f32.f16 %f982, %rs6;}

	// end inline asm
$L__BB0_11:
	mad.lo.s32 	%r77, %r40, 132, %r65;
	add.s32 	%r79, %r77, %r67;
	st.shared.f32 	[%r79], %f982;
	add.s32 	%r80, %r250, 256;
	shr.u32 	%r42, %r80, 5;
	add.s32 	%r43, %r42, %r7;
	setp.ge.s32 	%p14, %r43, %r50;
	mov.f32 	%f983, 0f00000000;
	or.pred  	%p15, %p14, %p4;
	@%p15 bra 	$L__BB0_13;
	mul.wide.u32 	%rd36, %r43, %r52;
	add.s64 	%rd37, %rd36, %rd2;
	shl.b64 	%rd38, %rd37, 1;
	add.s64 	%rd35, %rd14, %rd38;
	// begin inline asm
	ld.global.nc.b16 %rs8, [%rd35];
	// end inline asm
	// begin inline asm
	{  cvt.f32.f16 %f983, %rs8;}

	// end inline asm
$L__BB0_13:
	mad.lo.s32 	%r84, %r42, 132, %r73;
	st.shared.f32 	[%r84], %f983;
	add.s32 	%r250, %r250, 1024;
	add.s32 	%r249, %r249, 4;
	setp.eq.s32 	%p16, %r249, 0;
	@%p16 bra 	$L__BB0_14;
	bra.uni 	$L__BB0_5;
$L__BB0_14:
	add.s32 	%r248, %r250, -512;
$L__BB0_15:
	shr.u32 	%r85, %r9, 8;
	add.s32 	%r86, %r85, 1;
	and.b32  	%r87, %r86, 3;
	setp.eq.s32 	%p17, %r87, 0;
	@%p17 bra 	$L__BB0_63;
	and.b32  	%r88, %r9, 768;
	setp.eq.s32 	%p18, %r88, 0;
	@%p18 bra 	$L__BB0_22;
	and.b32  	%r21, %r248, 31;
	shr.u32 	%r22, %r248, 5;
	add.s32 	%r23, %r22, %r7;
	add.s32 	%r24, %r21, %r246;
	setp.ge.s32 	%p19, %r23, %r50;
	setp.ge.s32 	%p20, %r24, %r52;
	mov.f32 	%f977, 0f00000000;
	or.pred  	%p21, %p19, %p20;
	@%p21 bra 	$L__BB0_19;
	mul.wide.u32 	%rd40, %r23, %r52;
	cvt.u64.u32 	%rd41, %r24;
	add.s64 	%rd42, %rd40, %rd41;
	shl.b64 	%rd43, %rd42, 1;
	add.s64 	%rd39, %rd14, %rd43;
	// begin inline asm
	ld.global.nc.b16 %rs10, [%rd39];
	// end inline asm
	// begin inline asm
	{  cvt.f32.f16 %f977, %rs10;}

	// end inline asm
$L__BB0_19:
	mov.u32 	%r89, _ZZN10mxfp4_gemm18mxfp4_matmul_tiledI6__halfLi64ELi64ELi32ELi4ELi4EEEvPKT_PKhS6_S4_PS2_iiibE7s_input;
	mad.lo.s32 	%r90, %r22, 132, %r89;
	shl.b32 	%r91, %r21, 2;
	add.s32 	%r92, %r90, %r91;
	st.shared.f32 	[%r92], %f977;
	add.s32 	%r93, %r248, 256;
	shr.u32 	%r25, %r93, 5;
	add.s32 	%r26, %r25, %r7;
	setp.ge.s32 	%p23, %r26, %r50;
	mov.f32 	%f978, 0f00000000;
	or.pred  	%p24, %p23, %p20;
	@%p24 bra 	$L__BB0_21;
	mul.wide.u32 	%rd45, %r26, %r52;
	cvt.u64.u32 	%rd46, %r24;
	add.s64 	%rd47, %rd45, %rd46;
	shl.b64 	%rd48, %rd47, 1;
	add.s64 	%rd44, %rd14, %rd48;
	// begin inline asm
	ld.global.nc.b16 %rs12, [%rd44];
	// end inline asm
	// begin inline asm
	{  cvt.f32.f16 %f978, %rs12;}

	// end inline asm
$L__BB0_21:
	mad.lo.s32 	%r95, %r25, 132, %r89;
	add.s32 	%r97, %r95, %r91;
	st.shared.f32 	[%r97], %f978;
	add.s32 	%r248, %r248, 512;
$L__BB0_22:
	and.b32  	%r98, %r9, 256;
	setp.ne.s32 	%p25, %r98, 0;
	@%p25 bra 	$L__BB0_63;
	shr.u32 	%r29, %r248, 5;
	and.b32  	%r30, %r248, 31;
	add.s32 	%r31, %r29, %r7;
	add.s32 	%r32, %r30, %r246;
	setp.ge.s32 	%p26, %r31, %r50;
	setp.ge.s32 	%p27, %r32, %r52;
	mov.f32 	%f979, 0f00000000;
	or.pred  	%p28, %p26, %p27;
	@%p28 bra 	$L__BB0_25;
	mul.wide.u32 	%rd50, %r31, %r52;
	cvt.u64.u32 	%rd51, %r32;
	add.s64 	%rd52, %rd50, %rd51;
	shl.b64 	%rd53, %rd52, 1;
	add.s64 	%rd49, %rd14, %rd53;
	// begin inline asm
	ld.global.nc.b16 %rs14, [%rd49];
	// end inline asm
	// begin inline asm
	{  cvt.f32.f16 %f979, %rs14;}

	// end inline asm
$L__BB0_25:
	mov.u32 	%r99, _ZZN10mxfp4_gemm18mxfp4_matmul_tiledI6__halfLi64ELi64ELi32ELi4ELi4EEEvPKT_PKhS6_S4_PS2_iiibE7s_input;
	mad.lo.s32 	%r100, %r29, 132, %r99;
	shl.b32 	%r101, %r30, 2;
	add.s32 	%r102, %r100, %r101;
	st.shared.f32 	[%r102], %f979;
	bra.uni 	$L__BB0_63;
$L__BB0_26:
	ld.param.s8 	%rs112, [_ZN10mxfp4_gemm18mxfp4_matmul_tiledI6__halfLi64ELi64ELi32ELi4ELi4EEEvPKT_PKhS6_S4_PS2_iiib_param_8];
	shl.b32 	%r218, %r6, 6;
	shl.b32 	%r219, %r1, 2;
	add.s32 	%r14, %r218, %r219;
	shl.b32 	%r220, %r5, 6;
	shl.b32 	%r221, %r3, 2;
	add.s32 	%r15, %r220, %r221;
	setp.eq.s16 	%p32, %rs112, 0;
	setp.eq.s64 	%p33, %rd17, 0;
	cvt.s64.s32 	%rd3, %r51;
	or.pred  	%p34, %p33, %p32;
	@%p34 bra 	$L__BB0_68;
	setp.lt.s32 	%p55, %r14, %r50;
	cvt.s64.s32 	%rd4, %r15;
	mul.wide.s32 	%rd79, %r15, 2;
	add.s64 	%rd5, %rd17, %rd79;
	@%p55 bra 	$L__BB0_55;
$L__BB0_28:
	add.s32 	%r16, %r14, 1;
	setp.ge.s32 	%p60, %r16, %r50;
	@%p60 bra 	$L__BB0_37;
	cvt.u64.u32 	%rd97, %r16;
	mul.lo.s64 	%rd6, %rd97, %rd3;
	setp.ge.s32 	%p61, %r15, %r51;
	@%p61 bra 	$L__BB0_31;
	// begin inline asm
	ld.global.nc.b16 %rs76, [%rd5];
	// end inline asm
	// begin inline asm
	{  cvt.f32.f16 %f921, %rs76;}

	// end inline asm
	add.f32 	%f922, %f964, %f921;
	// begin inline asm
	{  cvt.rn.f16.f32 %rs78, %f922;}

	// end inline asm
	add.s64 	%rd99, %rd6, %rd4;
	shl.b64 	%rd100, %rd99, 1;
	add.s64 	%rd101, %rd1, %rd100;
	st.global.u16 	[%rd101], %rs78;
$L__BB0_31:
	add.s32 	%r237, %r15, 1;
	setp.ge.s32 	%p62, %r237, %r51;
	@%p62 bra 	$L__BB0_33;
	add.s64 	%rd102, %rd5, 2;
	// begin inline asm
	ld.global.nc.b16 %rs79, [%rd102];
	// end inline asm
	// begin inline asm
	{  cvt.f32.f16 %f923, %rs79;}

	// end inline asm
	add.f32 	%f924, %f963, %f923;
	// begin inline asm
	{  cvt.rn.f16.f32 %rs81, %f924;}

	// end inline asm
	add.s64 	%rd103, %rd6, %rd4;
	shl.b64 	%rd104, %rd103, 1;
	add.s64 	%rd105, %rd1, %rd104;
	st.global.u16 	[%rd105+2], %rs81;
$L__BB0_33:
	add.s32 	%r238, %r15, 2;
	setp.ge.s32 	%p63, %r238, %r51;
	@%p63 bra 	$L__BB0_35;
	add.s64 	%rd106, %rd5, 4;
	// begin inline asm
	ld.global.nc.b16 %rs82, [%rd106];
	// end inline asm
	// begin inline asm
	{  cvt.f32.f16 %f925, %rs82;}

	// end inline asm
	add.f32 	%f926, %f962, %f925;
	// begin inline asm
	{  cvt.rn.f16.f32 %rs84, %f926;}

	// end inline asm
	add.s64 	%rd107, %rd6, %rd4;
	shl.b64 	%rd108, %rd107, 1;
	add.s64 	%rd109, %rd1, %rd108;
	st.global.u16 	[%rd109+4], %rs84;
$L__BB0_35:
	add.s32 	%r239, %r15, 3;
	setp.ge.s32 	%p64, %r239, %r51;
	@%p64 bra 	$L__BB0_37;
	add.s64 	%rd110, %rd5, 6;
	// begin inline asm
	ld.global.nc.b16 %rs85, [%rd110];
	// end inline asm
	// begin inline asm
	{  cvt.f32.f16 %f927, %rs85;}

	// end inline asm
	add.f32 	%f928, %f961, %f927;
	// begin inline asm
	{  cvt.rn.f16.f32 %rs87, %f928;}

	// end inline asm
	add.s64 	%rd111, %rd6, %rd4;
	shl.b64 	%rd112, %rd111, 1;
	add.s64 	%rd113, %rd1, %rd112;
	st.global.u16 	[%rd113+6], %rs87;
$L__BB0_37:
	add.s32 	%r17, %r14, 2;
	setp.ge.s32 	%p65, %r17, %r50;
	@%p65 bra 	$L__BB0_46;
	cvt.u64.u32 	%rd114, %r17;
	mul.lo.s64 	%rd7, %rd114, %rd3;
	setp.ge.s32 	%p66, %r15, %r51;
	@%p66 bra 	$L__BB0_40;
	// begin inline asm
	ld.global.nc.b16 %rs88, [%rd5];
	// end inline asm
	// begin inline asm
	{  cvt.f32.f16 %f929, %rs88;}

	// end inline asm
	add.f32 	%f930, %f969, %f929;
	// begin inline asm
	{  cvt.rn.f16.f32 %rs90, %f930;}

	// end inline asm
	add.s64 	%rd116, %rd7, %rd4;
	shl.b64 	%rd117, %rd116, 1;
	add.s64 	%rd118, %rd1, %rd117;
	st.global.u16 	[%rd118], %rs90;
$L__BB0_40:
	add.s32 	%r240, %r15, 1;
	setp.ge.s32 	%p67, %r240, %r51;
	@%p67 bra 	$L__BB0_42;
	add.s64 	%rd119, %rd5, 2;
	// begin inline asm
	ld.global.nc.b16 %rs91, [%rd119];
	// end inline asm
	// begin inline asm
	{  cvt.f32.f16 %f931, %rs91;}

	// end inline asm
	add.f32 	%f932, %f970, %f931;
	// begin inline asm
	{  cvt.rn.f16.f32 %rs93, %f932;}

	// end inline asm
	add.s64 	%rd120, %rd7, %rd4;
	shl.b64 	%rd121, %rd120, 1;
	add.s64 	%rd122, %rd1, %rd121;
	st.global.u16 	[%rd122+2], %rs93;
$L__BB0_42:
	add.s32 	%r241, %r15, 2;
	setp.ge.s32 	%p68, %r241, %r51;
	@%p68 bra 	$L__BB0_44;
	add.s64 	%rd123, %rd5, 4;
	// begin inline asm
	ld.global.nc.b16 %rs94, [%rd123];
	// end inline asm
	// begin inline asm
	{  cvt.f32.f16 %f933, %rs94;}

	// end inline asm
	add.f32 	%f934, %f971, %f933;
	// begin inline asm
	{  cvt.rn.f16.f32 %rs96, %f934;}

	// end inline asm
	add.s64 	%rd124, %rd7, %rd4;
	shl.b64 	%rd125, %rd124, 1;
	add.s64 	%rd126, %rd1, %rd125;
	st.global.u16 	[%rd126+4], %rs96;
$L__BB0_44:
	add.s32 	%r242, %r15, 3;
	setp.ge.s32 	%p69, %r242, %r51;
	@%p69 bra 	$L__BB0_46;
	add.s64 	%rd127, %rd5, 6;
	// begin inline asm
	ld.global.nc.b16 %rs97, [%rd127];
	// end inline asm
	// begin inline asm
	{  cvt.f32.f16 %f935, %rs97;}

	// end inline asm
	add.f32 	%f936, %f972, %f935;
	// begin inline asm
	{  cvt.rn.f16.f32 %rs99, %f936;}

	// end inline asm
	add.s64 	%rd128, %rd7, %rd4;
	shl.b64 	%rd129, %rd128, 1;
	add.s64 	%rd130, %rd1, %rd129;
	st.global.u16 	[%rd130+6], %rs99;
$L__BB0_46:
	add.s32 	%r18, %r14, 3;
	setp.ge.s32 	%p70, %r18, %r50;
	@%p70 bra 	$L__BB0_104;
	cvt.u64.u32 	%rd131, %r18;
	mul.lo.s64 	%rd8, %rd131, %rd3;
	setp.ge.s32 	%p71, %r15, %r51;
	@%p71 bra 	$L__BB0_49;
	// begin inline asm
	ld.global.nc.b16 %rs100, [%rd5];
	// end inline asm
	// begin inline asm
	{  cvt.f32.f16 %f937, %rs100;}

	// end inline asm
	add.f32 	%f938, %f973, %f937;
	// begin inline asm
	{  cvt.rn.f16.f32 %rs102, %f938;}

	// end inline asm
	add.s64 	%rd133, %rd8, %rd4;
	shl.b64 	%rd134, %rd133, 1;
	add.s64 	%rd135, %rd1, %rd134;
	st.global.u16 	[%rd135], %rs102;
$L__BB0_49:
	add.s32 	%r243, %r15, 1;
	setp.ge.s32 	%p72, %r243, %r51;
	@%p72 bra 	$L__BB0_51;
	add.s64 	%rd136, %rd5, 2;
	// begin inline asm
	ld.global.nc.b16 %rs103, [%rd136];
	// end inline asm
	// begin inline asm
	{  cvt.f32.f16 %f939, %rs103;}

	// end inline asm
	add.f32 	%f940, %f974, %f939;
	// begin inline asm
	{  cvt.rn.f16.f32 %rs105, %f940;}

	// end inline asm
	add.s64 	%rd137, %rd8, %rd4;
	shl.b64 	%rd138, %rd137, 1;
	add.s64 	%rd139, %rd1, %rd138;
	st.global.u16 	[%rd139+2], %rs105;
$L__BB0_51:
	add.s32 	%r244, %r15, 2;
	setp.ge.s32 	%p73, %r244, %r51;
	@%p73 bra 	$L__BB0_53;
	add.s64 	%rd140, %rd5, 4;
	// begin inline asm
	ld.global.nc.b16 %rs106, [%rd140];
	// end inline asm
	// begin inline asm
	{  cvt.f32.f16 %f941, %rs106;}

	// end inline asm
	add.f32 	%f942, %f975, %f941;
	// begin inline asm
	{  cvt.rn.f16.f32 %rs108, %f942;}

	// end inline asm
	add.s64 	%rd141, %rd8, %rd4;
	shl.b64 	%rd142, %rd141, 1;
	add.s64 	%rd143, %rd1, %rd142;
	st.global.u16 	[%rd143+4], %rs108;
$L__BB0_53:
	add.s32 	%r245, %r15, 3;
	setp.ge.s32 	%p74, %r245, %r51;
	@%p74 bra 	$L__BB0_104;
	add.s64 	%rd144, %rd5, 6;
	// begin inline asm
	ld.global.nc.b16 %rs109, [%rd144];
	// end inline asm
	// begin inline asm
	{  cvt.f32.f16 %f943, %rs109;}

	// end inline asm
	add.f32 	%f944, %f976, %f943;
	// begin inline asm
	{  cvt.rn.f16.f32 %rs111, %f944;}

	// end inline asm
	add.s64 	%rd145, %rd8, %rd4;
	shl.b64 	%rd146, %rd145, 1;
	add.s64 	%rd147, %rd1, %rd146;
	st.global.u16 	[%rd147+6], %rs111;
	bra.uni 	$L__BB0_104;
$L__BB0_55:
	cvt.u64.u32 	%rd80, %r14;
	mul.lo.s64 	%rd9, %rd80, %rd3;
	setp.ge.s32 	%p56, %r15, %r51;
	@%p56 bra 	$L__BB0_57;
	// begin inline asm
	ld.global.nc.b16 %rs64, [%rd5];
	// end inline asm
	// begin inline asm
	{  cvt.f32.f16 %f913, %rs64;}

	// end inline asm
	add.f32 	%f914, %f968, %f913;
	// begin inline asm
	{  cvt.rn.f16.f32 %rs66, %f914;}

	// end inline asm
	add.s64 	%rd82, %rd9, %rd4;
	shl.b64 	%rd83, %rd82, 1;
	add.s64 	%rd84, %rd1, %rd83;
	st.global.u16 	[%rd84], %rs66;
$L__BB0_57:
	add.s32 	%r234, %r15, 1;
	setp.ge.s32 	%p57, %r234, %r51;
	@%p57 bra 	$L__BB0_59;
	add.s64 	%rd85, %rd5, 2;
	// begin inline asm
	ld.global.nc.b16 %rs67, [%rd85];
	// end inline asm
	// begin inline asm
	{  cvt.f32.f16 %f915, %rs67;}

	// end inline asm
	add.f32 	%f916, %f967, %f915;
	// begin inline asm
	{  cvt.rn.f16.f32 %rs69, %f916;}

	// end inline asm
	add.s64 	%rd86, %rd9, %rd4;
	shl.b64 	%rd87, %rd86, 1;
	add.s64 	%rd88, %rd1, %rd87;
	st.global.u16 	[%rd88+2], %rs69;
$L__BB0_59:
	add.s32 	%r235, %r15, 2;
	setp.ge.s32 	%p58, %r235, %r51;
	@%p58 bra 	$L__BB0_61;
	add.s64 	%rd89, %rd5, 4;
	// begin inline asm
	ld.global.nc.b16 %rs70, [%rd89];
	// end inline asm
	// begin inline asm
	{  cvt.f32.f16 %f917, %rs70;}

	// end inline asm
	add.f32 	%f918, %f966, %f917;
	// begin inline asm
	{  cvt.rn.f16.f32 %rs72, %f918;}

	// end inline asm
	add.s64 	%rd90, %rd9, %rd4;
	shl.b64 	%rd91, %rd90, 1;
	add.s64 	%rd92, %rd1, %rd91;
	st.global.u16 	[%rd92+4], %rs72;
$L__BB0_61:
	add.s32 	%r236, %r15, 3;
	setp.ge.s32 	%p59, %r236, %r51;
	@%p59 bra 	$L__BB0_28;
	add.s64 	%rd93, %rd5, 6;
	// begin inline asm
	ld.global.nc.b16 %rs73, [%rd93];
	// end inline asm
	// begin inline asm
	{  cvt.f32.f16 %f919, %rs73;}

	// end inline asm
	add.f32 	%f920, %f965, %f919;
	// begin inline asm
	{  cvt.rn.f16.f32 %rs75, %f920;}

	// end inline asm
	add.s64 	%rd94, %rd9, %rd4;
	shl.b64 	%rd95, %rd94, 1;
	add.s64 	%rd96, %rd1, %rd95;
	st.global.u16 	[%rd96+6], %rs75;
	bra.uni 	$L__BB0_28;
$L__BB0_63:
	setp.lt.u32 	%p29, %r4, 64;
	@%p29 bra 	$L__BB0_64;
	bra.uni 	$L__BB0_67;
$L__BB0_64:
	setp.ge.s32 	%p30, %r8, %r51;
	@%p30 bra 	$L__BB0_66;
	ld.param.u64 	%rd149, [_ZN10mxfp4_gemm18mxfp4_matmul_tiledI6__halfLi64ELi64ELi32ELi4ELi4EEEvPKT_PKhS6_S4_PS2_iiib_param_2];
	ld.param.u64 	%rd148, [_ZN10mxfp4_gemm18mxfp4_matmul_tiledI6__halfLi64ELi64ELi32ELi4ELi4EEEvPKT_PKhS6_S4_PS2_iiib_param_1];
	shr.u32 	%r107, %r246, 1;
	cvt.u64.u32 	%rd55, %r107;
	shr.u32 	%r108, %r52, 1;
	mul.wide.u32 	%rd56, %r8, %r108;
	add.s64 	%rd57, %rd56, %rd55;
	cvta.to.global.u64 	%rd58, %rd148;
	add.s64 	%rd59, %rd58, %rd57;
	ld.global.nc.v4.u32 	{%r109, %r110, %r111, %r112}, [%rd59];
	shr.u32 	%r113, %r246, 5;
	cvt.u64.u32 	%rd60, %r113;
	add.s32 	%r114, %r52, 31;
	shr.u32 	%r115, %r114, 5;
	mul.wide.u32 	%rd61, %r8, %r115;
	add.s64 	%rd62, %rd61, %rd60;
	add.s64 	%rd54, %rd149, %rd62;
	// begin inline asm
	ld.global.nc.u8 %r106, [%rd54];
	// end inline asm
	shl.b32 	%r116, %r106, 23;
	and.b32  	%r117, %r116, 2139095040;
	mov.b32 	%f79, %r117;
	mul.f32 	%f80, %f79, 0f3F000000;
	shr.u32 	%r118, %r109, 1;
	and.b32  	%r119, %r118, 1145324612;
	or.b32  	%r120, %r119, 839922192;
	and.b32  	%r121, %r109, 30583;
	mov.b32 	%r122, 201852420;
	mov.b32 	%r123, 50462976;
	prmt.b32 	%r124, %r123, %r122, %r121;
	mov.b32 	%r125, -185009412;
	mov.b32 	%r126, -33620224;
	prmt.b32 	%r127, %r126, %r125, %r121;
	and.b32  	%r128, %r120, 30292;
	prmt.b32 	%r129, %r124, %r127, %r128;
	shr.u32 	%r130, %r109, 16;
	and.b32  	%r131, %r130, 30583;
	prmt.b32 	%r132, %r123, %r122, %r131;
	prmt.b32 	%r133, %r126, %r125, %r131;
	shr.u32 	%r134, %r120, 16;
	prmt.b32 	%r135, %r132, %r133, %r134;
	mov.b32 	%r136, 25632;
	prmt.b32 	%r137, %r129, %r135, %r136;
	mov.b32 	%r138, 30001;
	prmt.b32 	%r139, %r129, %r135, %r138;
	cvt.s8.s32 	%rs16, %r137;
	cvt.rn.f32.s16 	%f81, %rs16;
	mul.f32 	%f82, %f80, %f81;
	mov.u32 	%r140, _ZZN10mxfp4_gemm18mxfp4_matmul_tiledI6__halfLi64ELi64ELi32ELi4ELi4EEEvPKT_PKhS6_S4_PS2_iiibE8s_weight;
	mad.lo.s32 	%r141, %r4, 132, %r140;
	st.shared.f32 	[%r141], %f82;
	cvt.s8.s32 	%rs17, %r139;
	cvt.rn.f32.s16 	%f83, %rs17;
	mul.f32 	%f84, %f80, %f83;
	st.shared.f32 	[%r141+4], %f84;
	bfe.s32 	%r142, %r137, 8, 8;
	cvt.s8.s32 	%rs18, %r142;
	cvt.rn.f32.s16 	%f85, %rs18;
	mul.f32 	%f86, %f80, %f85;
	st.shared.f32 	[%r141+8], %f86;
	bfe.s32 	%r143, %r139, 8, 8;
	cvt.s8.s32 	%rs19, %r143;
	cvt.rn.f32.s16 	%f87, %rs19;
	mul.f32 	%f88, %f80, %f87;
	st.shared.f32 	[%r141+12], %f88;
	bfe.s32 	%r144, %r137, 16, 8;
	cvt.s8.s32 	%rs20, %r144;
	cvt.rn.f32.s16 	%f89, %rs20;
	mul.f32 	%f90, %f80, %f89;
	st.shared.f32 	[%r141+16], %f90;
	bfe.s32 	%r145, %r139, 16, 8;
	cvt.s8.s32 	%rs21, %r145;
	cvt.rn.f32.s16 	%f91, %rs21;
	mul.f32 	%f92, %f80, %f91;
	st.shared.f32 	[%r141+20], %f92;
	bfe.s32 	%r146, %r137, 24, 8;
	cvt.s8.s32 	%rs22, %r146;
	cvt.rn.f32.s16 	%f93, %rs22;
	mul.f32 	%f94, %f80, %f93;
	st.shared.f32 	[%r141+24], %f94;
	bfe.s32 	%r147, %r139, 24, 8;
	cvt.s8.s32 	%rs23, %r147;
	cvt.rn.f32.s16 	%f95, %rs23;
	mul.f32 	%f96, %f80, %f95;
	st.shared.f32 	[%r141+28], %f96;
	shr.u32 	%r148, %r110, 1;
	and.b32  	%r149, %r148, 1145324612;
	or.b32  	%r150, %r149, 839922192;
	and.b32  	%r151, %r110, 30583;
	prmt.b32 	%r152, %r123, %r122, %r151;
	prmt.b32 	%r153, %r126, %r125, %r151;
	and.b32  	%r154, %r150, 30292;
	prmt.b32 	%r155, %r152, %r153, %r154;
	shr.u32 	%r156, %r110, 16;
	and.b32  	%r157, %r156, 30583;
	prmt.b32 	%r158, %r123, %r122, %r157;
	prmt.b32 	%r159, %r126, %r125, %r157;
	shr.u32 	%r160, %r150, 16;
	prmt.b32 	%r161, %r158, %r159, %r160;
	prmt.b32 	%r162, %r155, %r161, %r136;
	prmt.b32 	%r163, %r155, %r161, %r138;
	cvt.s8.s32 	%rs24, %r162;
	cvt.rn.f32.s16 	%f97, %rs24;
	mul.f32 	%f98, %f80, %f97;
	st.shared.f32 	[%r141+32], %f98;
	cvt.s8.s32 	%rs25, %r163;
	cvt.rn.f32.s16 	%f99, %rs25;
	mul.f32 	%f100, %f80, %f99;
	st.shared.f32 	[%r141+36], %f100;
	bfe.s32 	%r164, %r162, 8, 8;
	cvt.s8.s32 	%rs26, %r164;
	cvt.rn.f32.s16 	%f101, %rs26;
	mul.f32 	%f102, %f80, %f101;
	st.shared.f32 	[%r141+40], %f102;
	bfe.s32 	%r165, %r163, 8, 8;
	cvt.s8.s32 	%rs27, %r165;
	cvt.rn.f32.s16 	%f103, %rs27;
	mul.f32 	%f104, %f80, %f103;
	st.shared.f32 	[%r141+44], %f104;
	bfe.s32 	%r166, %r162, 16, 8;
	cvt.s8.s32 	%rs28, %r166;
	cvt.rn.f32.s16 	%f105, %rs28;
	mul.f32 	%f106, %f80, %f105;
	st.shared.f32 	[%r141+48], %f106;
	bfe.s32 	%r167, %r163, 16, 8;
	cvt.s8.s32 	%rs29, %r167;
	cvt.rn.f32.s16 	%f107, %rs29;
	mul.f32 	%f108, %f80, %f107;
	st.shared.f32 	[%r141+52], %f108;
	bfe.s32 	%r168, %r162, 24, 8;
	cvt.s8.s32 	%rs30, %r168;
	cvt.rn.f32.s16 	%f109, %rs30;
	mul.f32 	%f110, %f80, %f109;
	st.shared.f32 	[%r141+56], %f110;
	bfe.s32 	%r169, %r163, 24, 8;
	cvt.s8.s32 	%rs31, %r169;
	cvt.rn.f32.s16 	%f111, %rs31;
	mul.f32 	%f112, %f80, %f111;
	st.shared.f32 	[%r141+60], %f112;
	shr.u32 	%r170, %r111, 1;
	and.b32  	%r171, %r170, 1145324612;
	or.b32  	%r172, %r171, 839922192;
	and.b32  	%r173, %r111, 30583;
	prmt.b32 	%r174, %r123, %r122, %r173;
	prmt.b32 	%r175, %r126, %r125, %r173;
	and.b32  	%r176, %r172, 30292;
	prmt.b32 	%r177, %r174, %r175, %r176;
	shr.u32 	%r178, %r111, 16;
	and.b32  	%r179, %r178, 30583;
	prmt.b32 	%r180, %r123, %r122, %r179;
	prmt.b32 	%r181, %r126, %r125, %r179;
	shr.u32 	%r182, %r172, 16;
	prmt.b32 	%r183, %r180, %r181, %r182;
	prmt.b32 	%r184, %r177, %r183, %r136;
	prmt.b32 	%r185, %r177, %r183, %r138;
	cvt.s8.s32 	%rs32, %r184;
	cvt.rn.f32.s16 	%f113, %rs32;
	mul.f32 	%f114, %f80, %f113;
	st.shared.f32 	[%r141+64], %f114;
	cvt.s8.s32 	%rs33, %r185;
	cvt.rn.f32.s16 	%f115, %rs33;
	mul.f32 	%f116, %f80, %f115;
	st.shared.f32 	[%r141+68], %f116;
	bfe.s32 	%r186, %r184, 8, 8;
	cvt.s8.s32 	%rs34, %r186;
	cvt.rn.f32.s16 	%f117, %rs34;
	mul.f32 	%f118, %f80, %f117;
	st.shared.f32 	[%r141+72], %f118;
	bfe.s32 	%r187, %r185, 8, 8;
	cvt.s8.s32 	%rs35, %r187;
	cvt.rn.f32.s16 	%f119, %rs35;
	mul.f32 	%f120, %f80, %f119;
	st.shared.f32 	[%r141+76], %f120;
	bfe.s32 	%r188, %r184, 16, 8;
	cvt.s8.s32 	%rs36, %r188;
	cvt.rn.f32.s16 	%f121, %rs36;
	mul.f32 	%f122, %f80, %f121;
	st.shared.f32 	[%r141+80], %f122;
	bfe.s32 	%r189, %r185, 16, 8;
	cvt.s8.s32 	%rs37, %r189;
	cvt.rn.f32.s16 	%f123, %rs37;
	mul.f32 	%f124, %f80, %f123;
	st.shared.f32 	[%r141+84], %f124;
	bfe.s32 	%r190, %r184, 24, 8;
	cvt.s8.s32 	%rs38, %r190;
	cvt.rn.f32.s16 	%f125, %rs38;
	mul.f32 	%f126, %f80, %f125;
	st.shared.f32 	[%r141+88], %f126;
	bfe.s32 	%r191, %r185, 24, 8;
	cvt.s8.s32 	%rs39, %r191;
	cvt.rn.f32.s16 	%f127, %rs39;
	mul.f32 	%f128, %f80, %f127;
	st.shared.f32 	[%r141+92], %f128;
	shr.u32 	%r192, %r112, 1;
	and.b32  	%r193, %r192, 1145324612;
	or.b32  	%r194, %r193, 839922192;
	and.b32  	%r195, %r112, 30583;
	prmt.b32 	%r196, %r123, %r122, %r195;
	prmt.b32 	%r197, %r126, %r125, %r195;
	and.b32  	%r198, %r194, 30292;
	prmt.b32 	%r199, %r196, %r197, %r198;
	shr.u32 	%r200, %r112, 16;
	and.b32  	%r201, %r200, 30583;
	prmt.b32 	%r202, %r123, %r122, %r201;
	prmt.b32 	%r203, %r126, %r125, %r201;
	shr.u32 	%r204, %r194, 16;
	prmt.b32 	%r205, %r202, %r203, %r204;
	prmt.b32 	%r206, %r199, %r205, %r136;
	prmt.b32 	%r207, %r199, %r205, %r138;
	cvt.s8.s32 	%rs40, %r206;
	cvt.rn.f32.s16 	%f129, %rs40;
	mul.f32 	%f130, %f80, %f129;
	st.shared.f32 	[%r141+96], %f130;
	cvt.s8.s32 	%rs41, %r207;
	cvt.rn.f32.s16 	%f131, %rs41;
	mul.f32 	%f132, %f80, %f131;
	st.shared.f32 	[%r141+100], %f132;
	bfe.s32 	%r208, %r206, 8, 8;
	cvt.s8.s32 	%rs42, %r208;
	cvt.rn.f32.s16 	%f133, %rs42;
	mul.f32 	%f134, %f80, %f133;
	st.shared.f32 	[%r141+104], %f134;
	bfe.s32 	%r209, %r207, 8, 8;
	cvt.s8.s32 	%rs43, %r209;
	cvt.rn.f32.s16 	%f135, %rs43;
	mul.f32 	%f136, %f80, %f135;
	st.shared.f32 	[%r141+108], %f136;
	bfe.s32 	%r210, %r206, 16, 8;
	cvt.s8.s32 	%rs44, %r210;
	cvt.rn.f32.s16 	%f137, %rs44;
	mul.f32 	%f138, %f80, %f137;
	st.shared.f32 	[%r141+112], %f138;
	bfe.s32 	%r211, %r207, 16, 8;
	cvt.s8.s32 	%rs45, %r211;
	cvt.rn.f32.s16 	%f139, %rs45;
	mul.f32 	%f140, %f80, %f139;
	st.shared.f32 	[%r141+116], %f140;
	bfe.s32 	%r212, %r206, 24, 8;
	cvt.s8.s32 	%rs46, %r212;
	cvt.rn.f32.s16 	%f141, %rs46;
	mul.f32 	%f142, %f80, %f141;
	st.shared.f32 	[%r141+120], %f142;
	bfe.s32 	%r213, %r207, 24, 8;
	cvt.s8.s32 	%rs47, %r213;
	cvt.rn.f32.s16 	%f143, %rs47;
	mul.f32 	%f144, %f80, %f143;
	st.shared.f32 	[%r141+124], %f144;
	bra.uni 	$L__BB0_67;
$L__BB0_66:
	mov.u32 	%r103, _ZZN10mxfp4_gemm18mxfp4_matmul_tiledI6__halfLi64ELi64ELi32ELi4ELi4EEEvPKT_PKhS6_S4_PS2_iiibE8s_weight;
	mad.lo.s32 	%r104, %r4, 132, %r103;
	mov.b32 	%r105, 0;
	st.shared.u32 	[%r104], %r105;
	st.shared.u32 	[%r104+4], %r105;
	st.shared.u32 	[%r104+8], %r105;
	st.shared.u32 	[%r104+12], %r105;
	st.shared.u32 	[%r104+16], %r105;
	st.shared.u32 	[%r104+20], %r105;
	st.shared.u32 	[%r104+24], %r105;
	st.shared.u32 	[%r104+28], %r105;
	st.shared.u32 	[%r104+32], %r105;
	st.shared.u32 	[%r104+36], %r105;
	st.shared.u32 	[%r104+40], %r105;
	st.shared.u32 	[%r104+44], %r105;
	st.shared.u32 	[%r104+48], %r105;
	st.shared.u32 	[%r104+52], %r105;
	st.shared.u32 	[%r104+56], %r105;
	st.shared.u32 	[%r104+60], %r105;
	st.shared.u32 	[%r104+64], %r105;
	st.shared.u32 	[%r104+68], %r105;
	st.shared.u32 	[%r104+72], %r105;
	st.shared.u32 	[%r104+76], %r105;
	st.shared.u32 	[%r104+80], %r105;
	st.shared.u32 	[%r104+84], %r105;
	st.shared.u32 	[%r104+88], %r105;
	st.shared.u32 	[%r104+92], %r105;
	st.shared.u32 	[%r104+96], %r105;
	st.shared.u32 	[%r104+100], %r105;
	st.shared.u32 	[%r104+104], %r105;
	st.shared.u32 	[%r104+108], %r105;
	st.shared.u32 	[%r104+112], %r105;
	st.shared.u32 	[%r104+116], %r105;
	st.shared.u32 	[%r104+120], %r105;
	st.shared.u32 	[%r104+124], %r105;
$L__BB0_67:
	bar.sync 	0;
	mov.u32 	%r214, _ZZN10mxfp4_gemm18mxfp4_matmul_tiledI6__halfLi64ELi64ELi32ELi4ELi4EEEvPKT_PKhS6_S4_PS2_iiibE7s_input;
	mad.lo.s32 	%r215, %r1, 528, %r214;
	ld.shared.f32 	%f145, [%r215];
	ld.shared.f32 	%f146, [%r215+132];
	ld.shared.f32 	%f147, [%r215+264];
	ld.shared.f32 	%f148, [%r215+396];
	mov.u32 	%r216, _ZZN10mxfp4_gemm18mxfp4_matmul_tiledI6__halfLi64ELi64ELi32ELi4ELi4EEEvPKT_PKhS6_S4_PS2_iiibE8s_weight;
	mad.lo.s32 	%r217, %r3, 528, %r216;
	ld.shared.f32 	%f149, [%r217];
	ld.shared.f32 	%f150, [%r217+132];
	ld.shared.f32 	%f151, [%r217+264];
	ld.shared.f32 	%f152, [%r217+396];
	fma.rn.f32 	%f153, %f145, %f149, %f968;
	fma.rn.f32 	%f154, %f145, %f150, %f967;
	fma.rn.f32 	%f155, %f145, %f151, %f966;
	fma.rn.f32 	%f156, %f145, %f152, %f965;
	fma.rn.f32 	%f157, %f146, %f149, %f964;
	fma.rn.f32 	%f158, %f146, %f150, %f963;
	fma.rn.f32 	%f159, %f146, %f151, %f962;
	fma.rn.f32 	%f160, %f146, %f152, %f961;
	fma.rn.f32 	%f161, %f147, %f149, %f969;
	fma.rn.f32 	%f162, %f147, %f150, %f970;
	fma.rn.f32 	%f163, %f147, %f151, %f971;
	fma.rn.f32 	%f164, %f147, %f152, %f972;
	fma.rn.f32 	%f165, %f148, %f149, %f973;
	fma.rn.f32 	%f166, %f148, %f150, %f974;
	fma.rn.f32 	%f167, %f148, %f151, %f975;
	fma.rn.f32 	%f168, %f148, %f152, %f976;
	ld.shared.f32 	%f169, [%r215+4];
	ld.shared.f32 	%f170, [%r215+136];
	ld.shared.f32 	%f171, [%r215+268];
	ld.shared.f32 	%f172, [%r215+400];
	ld.shared.f32 	%f173, [%r217+4];
	ld.shared.f32 	%f174, [%r217+136];
	ld.shared.f32 	%f175, [%r217+268];
	ld.shared.f32 	%f176, [%r217+400];
	fma.rn.f32 	%f177, %f169, %f173, %f153;
	fma.rn.f32 	%f178, %f169, %f174, %f154;
	fma.rn.f32 	%f179, %f169, %f175, %f155;
	fma.rn.f32 	%f180, %f169, %f176, %f156;
	fma.rn.f32 	%f181, %f170, %f173, %f157;
	fma.rn.f32 	%f182, %f170, %f174, %f158;
	fma.rn.f32 	%f183, %f170, %f175, %f159;
	fma.rn.f32 	%f184, %f170, %f176, %f160;
	fma.rn.f32 	%f185, %f171, %f173, %f161;
	fma.rn.f32 	%f186, %f171, %f174, %f162;
	fma.rn.f32 	%f187, %f171, %f175, %f163;
	fma.rn.f32 	%f188, %f171, %f176, %f164;
	fma.rn.f32 	%f189, %f172, %f173, %f165;
	fma.rn.f32 	%f190, %f172, %f174, %f166;
	fma.rn.f32 	%f191, %f172, %f175, %f167;
	fma.rn.f32 	%f192, %f172, %f176, %f168;
	ld.shared.f32 	%f193, [%r215+8];
	ld.shared.f32 	%f194, [%r215+140];
	ld.shared.f32 	%f195, [%r215+272];
	ld.shared.f32 	%f196, [%r215+404];
	ld.shared.f32 	%f197, [%r217+8];
	ld.shared.f32 	%f198, [%r217+140];
	ld.shared.f32 	%f199, [%r217+272];
	ld.shared.f32 	%f200, [%r217+404];
	fma.rn.f32 	%f201, %f193, %f197, %f177;
	fma.rn.f32 	%f202, %f193, %f198, %f178;
	fma.rn.f32 	%f203, %f193, %f199, %f179;
	fma.rn.f32 	%f204, %f193, %f200, %f180;
	fma.rn.f32 	%f205, %f194, %f197, %f181;
	fma.rn.f32 	%f206, %f194, %f198, %f182;
	fma.rn.f32 	%f207, %f194, %f199, %f183;
	fma.rn.f32 	%f208, %f194, %f200, %f184;
	fma.rn.f32 	%f209, %f195, %f197, %f185;
	fma.rn.f32 	%f210, %f195, %f198, %f186;
	fma.rn.f32 	%f211, %f195, %f199, %f187;
	fma.rn.f32 	%f212, %f195, %f200, %f188;
	fma.rn.f32 	%f213, %f196, %f197, %f189;
	fma.rn.f32 	%f214, %f196, %f198, %f190;
	fma.rn.f32 	%f215, %f196, %f199, %f191;
	fma.rn.f32 	%f216, %f196, %f200, %f192;
	ld.shared.f32 	%f217, [%r215+12];
	ld.shared.f32 	%f218, [%r215+144];
	ld.shared.f32 	%f219, [%r215+276];
	ld.shared.f32 	%f220, [%r215+408];
	ld.shared.f32 	%f221, [%r217+12];
	ld.shared.f32 	%f222, [%r217+144];
	ld.shared.f32 	%f223, [%r217+276];
	ld.shared.f32 	%f224, [%r217+408];
	fma.rn.f32 	%f225, %f217, %f221, %f201;
	fma.rn.f32 	%f226, %f217, %f222, %f202;
	fma.rn.f32 	%f227, %f217, %f223, %f203;
	fma.rn.f32 	%f228, %f217, %f224, %f204;
	fma.rn.f32 	%f229, %f218, %f221, %f205;
	fma.rn.f32 	%f230, %f218, %f222, %f206;
	fma.rn.f32 	%f231, %f218, %f223, %f207;
	fma.rn.f32 	%f232, %f218, %f224, %f208;
	fma.rn.f32 	%f233, %f219, %f221, %f209;
	fma.rn.f32 	%f234, %f219, %f222, %f210;
	fma.rn.f32 	%f235, %f219, %f223, %f211;
	fma.rn.f32 	%f236, %f219, %f224, %f212;
	fma.rn.f32 	%f237, %f220, %f221, %f213;
	fma.rn.f32 	%f238, %f220, %f222, %f214;
	fma.rn.f32 	%f239, %f220, %f223, %f215;
	fma.rn.f32 	%f240, %f220, %f224, %f216;
	ld.shared.f32 	%f241, [%r215+16];
	ld.shared.f32 	%f242, [%r215+148];
	ld.shared.f32 	%f243, [%r215+280];
	ld.shared.f32 	%f244, [%r215+412];
	ld.shared.f32 	%f245, [%r217+16];
	ld.shared.f32 	%f246, [%r217+148];
	ld.shared.f32 	%f247, [%r217+280];
	ld.shared.f32 	%f248, [%r217+412];
	fma.rn.f32 	%f249, %f241, %f245, %f225;
	fma.rn.f32 	%f250, %f241, %f246, %f226;
	fma.rn.f32 	%f251, %f241, %f247, %f227;
	fma.rn.f32 	%f252, %f241, %f248, %f228;
	fma.rn.f32 	%f253, %f242, %f245, %f229;
	fma.rn.f32 	%f254, %f242, %f246, %f230;
	fma.rn.f32 	%f255, %f242, %f247, %f231;
	fma.rn.f32 	%f256, %f242, %f248, %f232;
	fma.rn.f32 	%f257, %f243, %f245, %f233;
	fma.rn.f32 	%f258, %f243, %f246, %f234;
	fma.rn.f32 	%f259, %f243, %f247, %f235;
	fma.rn.f32 	%f260, %f243, %f248, %f236;
	fma.rn.f32 	%f261, %f244, %f245, %f237;
	fma.rn.f32 	%f262, %f244, %f246, %f238;
	fma.rn.f32 	%f263, %f244, %f247, %f239;
	fma.rn.f32 	%f264, %f244, %f248, %f240;
	ld.shared.f32 	%f265, [%r215+20];
	ld.shared.f32 	%f266, [%r215+152];
	ld.shared.f32 	%f267, [%r215+284];
	ld.shared.f32 	%f268, [%r215+416];
	ld.shared.f32 	%f269, [%r217+20];
	ld.shared.f32 	%f270, [%r217+152];
	ld.shared.f32 	%f271, [%r217+284];
	ld.shared.f32 	%f272, [%r217+416];
	fma.rn.f32 	%f273, %f265, %f269, %f249;
	fma.rn.f32 	%f274, %f265, %f270, %f250;
	fma.rn.f32 	%f275, %f265, %f271, %f251;
	fma.rn.f32 	%f276, %f265, %f272, %f252;
	fma.rn.f32 	%f277, %f266, %f269, %f253;
	fma.rn.f32 	%f278, %f266, %f270, %f254;
	fma.rn.f32 	%f279, %f266, %f271, %f255;
	fma.rn.f32 	%f280, %f266, %f272, %f256;
	fma.rn.f32 	%f281, %f267, %f269, %f257;
	fma.rn.f32 	%f282, %f267, %f270, %f258;
	fma.rn.f32 	%f283, %f267, %f271, %f259;
	fma.rn.f32 	%f284, %f267, %f272, %f260;
	fma.rn.f32 	%f285, %f268, %f269, %f261;
	fma.rn.f32 	%f286, %f268, %f270, %f262;
	fma.rn.f32 	%f287, %f268, %f271, %f263;
	fma.rn.f32 	%f288, %f268, %f272, %f264;
	ld.shared.f32 	%f289, [%r215+24];
	ld.shared.f32 	%f290, [%r215+156];
	ld.shared.f32 	%f291, [%r215+288];
	ld.shared.f32 	%f292, [%r215+420];
	ld.shared.f32 	%f293, [%r217+24];
	ld.shared.f32 	%f294, [%r217+156];
	ld.shared.f32 	%f295, [%r217+288];
	ld.shared.f32 	%f296, [%r217+420];
	fma.rn.f32 	%f297, %f289, %f293, %f273;
	fma.rn.f32 	%f298, %f289, %f294, %f274;
	fma.rn.f32 	%f299, %f289, %f295, %f275;
	fma.rn.f32 	%f300, %f289, %f296, %f276;
	fma.rn.f32 	%f301, %f290, %f293, %f277;
	fma.rn.f32 	%f302, %f290, %f294, %f278;
	fma.rn.f32 	%f303, %f290, %f295, %f279;
	fma.rn.f32 	%f304, %f290, %f296, %f280;
	fma.rn.f32 	%f305, %f291, %f293, %f281;
	fma.rn.f32 	%f306, %f291, %f294, %f282;
	fma.rn.f32 	%f307, %f291, %f295, %f283;
	fma.rn.f32 	%f308, %f291, %f296, %f284;
	fma.rn.f32 	%f309, %f292, %f293, %f285;
	fma.rn.f32 	%f310, %f292, %f294, %f286;
	fma.rn.f32 	%f311, %f292, %f295, %f287;
	fma.rn.f32 	%f312, %f292, %f296, %f288;
	ld.shared.f32 	%f313, [%r215+28];
	ld.shared.f32 	%f314, [%r215+160];
	ld.shared.f32 	%f315, [%r215+292];
	ld.shared.f32 	%f316, [%r215+424];
	ld.shared.f32 	%f317, [%r217+28];
	ld.shared.f32 	%f318, [%r217+160];
	ld.shared.f32 	%f319, [%r217+292];
	ld.shared.f32 	%f320, [%r217+424];
	fma.rn.f32 	%f321, %f313, %f317, %f297;
	fma.rn.f32 	%f322, %f313, %f318, %f298;
	fma.rn.f32 	%f323, %f313, %f319, %f299;
	fma.rn.f32 	%f324, %f313, %f320, %f300;
	fma.rn.f32 	%f325, %f314, %f317, %f301;
	fma.rn.f32 	%f326, %f314, %f318, %f302;
	fma.rn.f32 	%f327, %f314, %f319, %f303;
	fma.rn.f32 	%f328, %f314, %f320, %f304;
	fma.rn.f32 	%f329, %f315, %f317, %f305;
	fma.rn.f32 	%f330, %f315, %f318, %f306;
	fma.rn.f32 	%f331, %f315, %f319, %f307;
	fma.rn.f32 	%f332, %f315, %f320, %f308;
	fma.rn.f32 	%f333, %f316, %f317, %f309;
	fma.rn.f32 	%f334, %f316, %f318, %f310;
	fma.rn.f32 	%f335, %f316, %f319, %f311;
	fma.rn.f32 	%f336, %f316, %f320, %f312;
	ld.shared.f32 	%f337, [%r215+32];
	ld.shared.f32 	%f338, [%r215+164];
	ld.shared.f32 	%f339, [%r215+296];
	ld.shared.f32 	%f340, [%r215+428];
	ld.shared.f32 	%f341, [%r217+32];
	ld.shared.f32 	%f342, [%r217+164];
	ld.shared.f32 	%f343, [%r217+296];
	ld.shared.f32 	%f344, [%r217+428];
	fma.rn.f32 	%f345, %f337, %f341, %f321;
	fma.rn.f32 	%f346, %f337, %f342, %f322;
	fma.rn.f32 	%f347, %f337, %f343, %f323;
	fma.rn.f32 	%f348, %f337, %f344, %f324;
	fma.rn.f32 	%f349, %f338, %f341, %f325;
	fma.rn.f32 	%f350, %f338, %f342, %f326;
	fma.rn.f32 	%f351, %f338, %f343, %f327;
	fma.rn.f32 	%f352, %f338, %f344, %f328;
	fma.rn.f32 	%f353, %f339, %f341, %f329;
	fma.rn.f32 	%f354, %f339, %f342, %f330;
	fma.rn.f32 	%f355, %f339, %f343, %f331;
	fma.rn.f32 	%f356, %f339, %f344, %f332;
	fma.rn.f32 	%f357, %f340, %f341, %f333;
	fma.rn.f32 	%f358, %f340, %f342, %f334;
	fma.rn.f32 	%f359, %f340, %f343, %f335;
	fma.rn.f32 	%f360, %f340, %f344, %f336;
	ld.shared.f32 	%f361, [%r215+36];
	ld.shared.f32 	%f362, [%r215+168];
	ld.shared.f32 	%f363, [%r215+300];
	ld.shared.f32 	%f364, [%r215+432];
	ld.shared.f32 	%f365, [%r217+36];
	ld.shared.f32 	%f366, [%r217+168];
	ld.shared.f32 	%f367, [%r217+300];
	ld.shared.f32 	%f368, [%r217+432];
	fma.rn.f32 	%f369, %f361, %f365, %f345;
	fma.rn.f32 	%f370, %f361, %f366, %f346;
	fma.rn.f32 	%f371, %f361, %f367, %f347;
	fma.rn.f32 	%f372, %f361, %f368, %f348;
	fma.rn.f32 	%f373, %f362, %f365, %f349;
	fma.rn.f32 	%f374, %f362, %f366, %f350;
	fma.rn.f32 	%f375, %f362, %f367, %f351;
	fma.rn.f32 	%f376, %f362, %f368, %f352;
	fma.rn.f32 	%f377, %f363, %f365, %f353;
	fma.rn.f32 	%f378, %f363, %f366, %f354;
	fma.rn.f32 	%f379, %f363, %f367, %f355;
	fma.rn.f32 	%f380, %f363, %f368, %f356;
	fma.rn.f32 	%f381, %f364, %f365, %f357;
	fma.rn.f32 	%f382, %f364, %f366, %f358;
	fma.rn.f32 	%f383, %f364, %f367, %f359;
	fma.rn.f32 	%f384, %f364, %f368, %f360;
	ld.shared.f32 	%f385, [%r215+40];
	ld.shared.f32 	%f386, [%r215+172];
	ld.shared.f32 	%f387, [%r215+304];
	ld.shared.f32 	%f388, [%r215+436];
	ld.shared.f32 	%f389, [%r217+40];
	ld.shared.f32 	%f390, [%r217+172];
	ld.shared.f32 	%f391, [%r217+304];
	ld.shared.f32 	%f392, [%r217+436];
	fma.rn.f32 	%f393, %f385, %f389, %f369;
	fma.rn.f32 	%f394, %f385, %f390, %f370;
	fma.rn.f32 	%f395, %f385, %f391, %f371;
	fma.rn.f32 	%f396, %f385, %f392, %f372;
	fma.rn.f32 	%f397, %f386, %f389, %f373;
	fma.rn.f32 	%f398, %f386, %f390, %f374;
	fma.rn.f32 	%f399, %f386, %f391, %f375;
	fma.rn.f32 	%f400, %f386, %f392, %f376;
	fma.rn.f32 	%f401, %f387, %f389, %f377;
	fma.rn.f32 	%f402, %f387, %f390, %f378;
	fma.rn.f32 	%f403, %f387, %f391, %f379;
	fma.rn.f32 	%f404, %f387, %f392, %f380;
	fma.rn.f32 	%f405, %f388, %f389, %f381;
	fma.rn.f32 	%f406, %f388, %f390, %f382;
	fma.rn.f32 	%f407, %f388, %f391, %f383;
	fma.rn.f32 	%f408, %f388, %f392, %f384;
	ld.shared.f32 	%f409, [%r215+44];
	ld.shared.f32 	%f410, [%r215+176];
	ld.shared.f32 	%f411, [%r215+308];
	ld.shared.f32 	%f412, [%r215+440];
	ld.shared.f32 	%f413, [%r217+44];
	ld.shared.f32 	%f414, [%r217+176];
	ld.shared.f32 	%f415, [%r217+308];
	ld.shared.f32 	%f416, [%r217+440];
	fma.rn.f32 	%f417, %f409, %f413, %f393;
	fma.rn.f32 	%f418, %f409, %f414, %f394;
	fma.rn.f32 	%f419, %f409, %f415, %f395;
	fma.rn.f32 	%f420, %f409, %f416, %f396;
	fma.rn.f32 	%f421, %f410, %f413, %f397;
	fma.rn.f32 	%f422, %f410, %f414, %f398;
	fma.rn.f32 	%f423, %f410, %f415, %f399;
	fma.rn.f32 	%f424, %f410, %f416, %f400;
	fma.rn.f32 	%f425, %f411, %f413, %f401;
	fma.rn.f32 	%f426, %f411, %f414, %f402;
	fma.rn.f32 	%f427, %f411, %f415, %f403;
	fma.rn.f32 	%f428, %f411, %f416, %f404;
	fma.rn.f32 	%f429, %f412, %f413, %f405;
	fma.rn.f32 	%f430, %f412, %f414, %f406;
	fma.rn.f32 	%f431, %f412, %f415, %f407;
	fma.rn.f32 	%f432, %f412, %f416, %f408;
	ld.shared.f32 	%f433, [%r215+48];
	ld.shared.f32 	%f434, [%r215+180];
	ld.shared.f32 	%f435, [%r215+312];
	ld.shared.f32 	%f436, [%r215+444];
	ld.shared.f32 	%f437, [%r217+48];
	ld.shared.f32 	%f438, [%r217+180];
	ld.shared.f32 	%f439, [%r217+312];
	ld.shared.f32 	%f440, [%r217+444];
	fma.rn.f32 	%f441, %f433, %f437, %f417;
	fma.rn.f32 	%f442, %f433, %f438, %f418;
	fma.rn.f32 	%f443, %f433, %f439, %f419;
	fma.rn.f32 	%f444, %f433, %f440, %f420;
	fma.rn.f32 	%f445, %f434, %f437, %f421;
	fma.rn.f32 	%f446, %f434, %f438, %f422;
	fma.rn.f32 	%f447, %f434, %f439, %f423;
	fma.rn.f32 	%f448, %f434, %f440, %f424;
	fma.rn.f32 	%f449, %f435, %f437, %f425;
	fma.rn.f32 	%f450, %f435, %f438, %f426;
	fma.rn.f32 	%f451, %f435, %f439, %f427;
	fma.rn.f32 	%f452, %f435, %f440, %f428;
	fma.rn.f32 	%f453, %f436, %f437, %f429;
	fma.rn.f32 	%f454, %f436, %f438, %f430;
	fma.rn.f32 	%f455, %f436, %f439, %f431;
	fma.rn.f32 	%f456, %f436, %f440, %f432;
	ld.shared.f32 	%f457, [%r215+52];
	ld.shared.f32 	%f458, [%r215+184];
	ld.shared.f32 	%f459, [%r215+316];
	ld.shared.f32 	%f460, [%r215+448];
	ld.shared.f32 	%f461, [%r217+52];
	ld.shared.f32 	%f462, [%r217+184];
	ld.shared.f32 	%f463, [%r217+316];
	ld.shared.f32 	%f464, [%r217+448];
	fma.rn.f32 	%f465, %f457, %f461, %f441;
	fma.rn.f32 	%f466, %f457, %f462, %f442;
	fma.rn.f32 	%f467, %f457, %f463, %f443;
	fma.rn.f32 	%f468, %f457, %f464, %f444;
	fma.rn.f32 	%f469, %f458, %f461, %f445;
	fma.rn.f32 	%f470, %f458, %f462, %f446;
	fma.rn.f32 	%f471, %f458, %f463, %f447;
	fma.rn.f32 	%f472, %f458, %f464, %f448;
	fma.rn.f32 	%f473, %f459, %f461, %f449;
	fma.rn.f32 	%f474, %f459, %f462, %f450;
	fma.rn.f32 	%f475, %f459, %f463, %f451;
	fma.rn.f32 	%f476, %f459, %f464, %f452;
	fma.rn.f32 	%f477, %f460, %f461, %f453;
	fma.rn.f32 	%f478, %f460, %f462, %f454;
	fma.rn.f32 	%f479, %f460, %f463, %f455;
	fma.rn.f32 	%f480, %f460, %f464, %f456;
	ld.shared.f32 	%f481, [%r215+56];
	ld.shared.f32 	%f482, [%r215+188];
	ld.shared.f32 	%f483, [%r215+320];
	ld.shared.f32 	%f484, [%r215+452];
	ld.shared.f32 	%f485, [%r217+56];
	ld.shared.f32 	%f486, [%r217+188];
	ld.shared.f32 	%f487, [%r217+320];
	ld.shared.f32 	%f488, [%r217+452];
	fma.rn.f32 	%f489, %f481, %f485, %f465;
	fma.rn.f32 	%f490, %f481, %f486, %f466;
	fma.rn.f32 	%f491, %f481, %f487, %f467;
	fma.rn.f32 	%f492, %f481, %f488, %f468;
	fma.rn.f32 	%f493, %f482, %f485, %f469;
	fma.rn.f32 	%f494, %f482, %f486, %f470;
	fma.rn.f32 	%f495, %f482, %f487, %f471;
	fma.rn.f32 	%f496, %f482, %f488, %f472;
	fma.rn.f32 	%f497, %f483, %f485, %f473;
	fma.rn.f32 	%f498, %f483, %f486, %f474;
	fma.rn.f32 	%f499, %f483, %f487, %f475;
	fma.rn.f32 	%f500, %f483, %f488, %f476;
	fma.rn.f32 	%f501, %f484, %f485, %f477;
	fma.rn.f32 	%f502, %f484, %f486, %f478;
	fma.rn.f32 	%f503, %f484, %f487, %f479;
	fma.rn.f32 	%f504, %f484, %f488, %f480;
	ld.shared.f32 	%f505, [%r215+60];
	ld.shared.f32 	%f506, [%r215+192];
	ld.shared.f32 	%f507, [%r215+324];
	ld.shared.f32 	%f508, [%r215+456];
	ld.shared.f32 	%f509, [%r217+60];
	ld.shared.f32 	%f510, [%r217+192];
	ld.shared.f32 	%f511, [%r217+324];
	ld.shared.f32 	%f512, [%r217+456];
	fma.rn.f32 	%f513, %f505, %f509, %f489;
	fma.rn.f32 	%f514, %f505, %f510, %f490;
	fma.rn.f32 	%f515, %f505, %f511, %f491;
	fma.rn.f32 	%f516, %f505, %f512, %f492;
	fma.rn.f32 	%f517, %f506, %f509, %f493;
	fma.rn.f32 	%f518, %f506, %f510, %f494;
	fma.rn.f32 	%f519, %f506, %f511, %f495;
	fma.rn.f32 	%f520, %f506, %f512, %f496;
	fma.rn.f32 	%f521, %f507, %f509, %f497;
	fma.rn.f32 	%f522, %f507, %f510, %f498;
	fma.rn.f32 	%f523, %f507, %f511, %f499;
	fma.rn.f32 	%f524, %f507, %f512, %f500;
	fma.rn.f32 	%f525, %f508, %f509, %f501;
	fma.rn.f32 	%f526, %f508, %f510, %f502;
	fma.rn.f32 	%f527, %f508, %f511, %f503;
	fma.rn.f32 	%f528, %f508, %f512, %f504;
	ld.shared.f32 	%f529, [%r215+64];
	ld.shared.f32 	%f530, [%r215+196];
	ld.shared.f32 	%f531, [%r215+328];
	ld.shared.f32 	%f532, [%r215+460];
	ld.shared.f32 	%f533, [%r217+64];
	ld.shared.f32 	%f534, [%r217+196];
	ld.shared.f32 	%f535, [%r217+328];
	ld.shared.f32 	%f536, [%r217+460];
	fma.rn.f32 	%f537, %f529, %f533, %f513;
	fma.rn.f32 	%f538, %f529, %f534, %f514;
	fma.rn.f32 	%f539, %f529, %f535, %f515;
	fma.rn.f32 	%f540, %f529, %f536, %f516;
	fma.rn.f32 	%f541, %f530, %f533, %f517;
	fma.rn.f32 	%f542, %f530, %f534, %f518;
	fma.rn.f32 	%f543, %f530, %f535, %f519;
	fma.rn.f32 	%f544, %f530, %f536, %f520;
	fma.rn.f32 	%f545, %f531, %f533, %f521;
	fma.rn.f32 	%f546, %f531, %f534, %f522;
	fma.rn.f32 	%f547, %f531, %f535, %f523;
	fma.rn.f32 	%f548, %f531, %f536, %f524;
	fma.rn.f32 	%f549, %f532, %f533, %f525;
	fma.rn.f32 	%f550, %f532, %f534, %f526;
	fma.rn.f32 	%f551, %f532, %f535, %f527;
	fma.rn.f32 	%f552, %f532, %f536, %f528;
	ld.shared.f32 	%f553, [%r215+68];
	ld.shared.f32 	%f554, [%r215+200];
	ld.shared.f32 	%f555, [%r215+332];
	ld.shared.f32 	%f556, [%r215+464];
	ld.shared.f32 	%f557, [%r217+68];
	ld.shared.f32 	%f558, [%r217+200];
	ld.shared.f32 	%f559, [%r217+332];
	ld.shared.f32 	%f560, [%r217+464];
	fma.rn.f32 	%f561, %f553, %f557, %f537;
	fma.rn.f32 	%f562, %f553, %f558, %f538;
	fma.rn.f32 	%f563, %f553, %f559, %f539;
	fma.rn.f32 	%f564, %f553, %f560, %f540;
	fma.rn.f32 	%f565, %f554, %f557, %f541;
	fma.rn.f32 	%f566, %f554, %f558, %f542;
	fma.rn.f32 	%f567, %f554, %f559, %f543;
	fma.rn.f32 	%f568, %f554, %f560, %f544;
	fma.rn.f32 	%f569, %f555, %f557, %f545;
	fma.rn.f32 	%f570, %f555, %f558, %f546;
	fma.rn.f32 	%f571, %f555, %f559, %f547;
	fma.rn.f32 	%f572, %f555, %f560, %f548;
	fma.rn.f32 	%f573, %f556, %f557, %f549;
	fma.rn.f32 	%f574, %f556, %f558, %f550;
	fma.rn.f32 	%f575, %f556, %f559, %f551;
	fma.rn.f32 	%f576, %f556, %f560, %f552;
	ld.shared.f32 	%f577, [%r215+72];
	ld.shared.f32 	%f578, [%r215+204];
	ld.shared.f32 	%f579, [%r215+336];
	ld.shared.f32 	%f580, [%r215+468];
	ld.shared.f32 	%f581, [%r217+72];
	ld.shared.f32 	%f582, [%r217+204];
	ld.shared.f32 	%f583, [%r217+336];
	ld.shared.f32 	%f584, [%r217+468];
	fma.rn.f32 	%f585, %f577, %f581, %f561;
	fma.rn.f32 	%f586, %f577, %f582, %f562;
	fma.rn.f32 	%f587, %f577, %f583, %f563;
	fma.rn.f32 	%f588, %f577, %f584, %f564;
	fma.rn.f32 	%f589, %f578, %f581, %f565;
	fma.rn.f32 	%f590, %f578, %f582, %f566;
	fma.rn.f32 	%f591, %f578, %f583, %f567;
	fma.rn.f32 	%f592, %f578, %f584, %f568;
	fma.rn.f32 	%f593, %f579, %f581, %f569;
	fma.rn.f32 	%f594, %f579, %f582, %f570;
	fma.rn.f32 	%f595, %f579, %f583, %f571;
	fma.rn.f32 	%f596, %f579, %f584, %f572;
	fma.rn.f32 	%f597, %f580, %f581, %f573;
	fma.rn.f32 	%f598, %f580, %f582, %f574;
	fma.rn.f32 	%f599, %f580, %f583, %f575;
	fma.rn.f32 	%f600, %f580, %f584, %f576;
	ld.shared.f32 	%f601, [%r215+76];
	ld.shared.f32 	%f602, [%r215+208];
	ld.shared.f32 	%f603, [%r215+340];
	ld.shared.f32 	%f604, [%r215+472];
	ld.shared.f32 	%f605, [%r217+76];
	ld.shared.f32 	%f606, [%r217+208];
	ld.shared.f32 	%f607, [%r217+340];
	ld.shared.f32 	%f608, [%r217+472];
	fma.rn.f32 	%f609, %f601, %f605, %f585;
	fma.rn.f32 	%f610, %f601, %f606, %f586;
	fma.rn.f32 	%f611, %f601, %f607, %f587;
	fma.rn.f32 	%f612, %f601, %f608, %f588;
	fma.rn.f32 	%f613, %f602, %f605, %f589;
	fma.rn.f32 	%f614, %f602, %f606, %f590;
	fma.rn.f32 	%f615, %f602, %f607, %f591;
	fma.rn.f32 	%f616, %f602, %f608, %f592;
	fma.rn.f32 	%f617, %f603, %f605, %f593;
	fma.rn.f32 	%f618, %f603, %f606, %f594;
	fma.rn.f32 	%f619, %f603, %f607, %f595;
	fma.rn.f32 	%f620, %f603, %f608, %f596;
	fma.rn.f32 	%f621, %f604, %f605, %f597;
	fma.rn.f32 	%f622, %f604, %f606, %f598;
	fma.rn.f32 	%f623, %f604, %f607, %f599;
	fma.rn.f32 	%f624, %f604, %f608, %f600;
	ld.shared.f32 	%f625, [%r215+80];
	ld.shared.f32 	%f626, [%r215+212];
	ld.shared.f32 	%f627, [%r215+344];
	ld.shared.f32 	%f628, [%r215+476];
	ld.shared.f32 	%f629, [%r217+80];
	ld.shared.f32 	%f630, [%r217+212];
	ld.shared.f32 	%f631, [%r217+344];
	ld.shared.f32 	%f632, [%r217+476];
	fma.rn.f32 	%f633, %f625, %f629, %f609;
	fma.rn.f32 	%f634, %f625, %f630, %f610;
	fma.rn.f32 	%f635, %f625, %f631, %f611;
	fma.rn.f32 	%f636, %f625, %f632, %f612;
	fma.rn.f32 	%f637, %f626, %f629, %f613;
	fma.rn.f32 	%f638, %f626, %f630, %f614;
	fma.rn.f32 	%f639, %f626, %f631, %f615;
	fma.rn.f32 	%f640, %f626, %f632, %f616;
	fma.rn.f32 	%f641, %f627, %f629, %f617;
	fma.rn.f32 	%f642, %f627, %f630, %f618;
	fma.rn.f32 	%f643, %f627, %f631, %f619;
	fma.rn.f32 	%f644, %f627, %f632, %f620;
	fma.rn.f32 	%f645, %f628, %f629, %f621;
	fma.rn.f32 	%f646, %f628, %f630, %f622;
	fma.rn.f32 	%f647, %f628, %f631, %f623;
	fma.rn.f32 	%f648, %f628, %f632, %f624;
	ld.shared.f32 	%f649, [%r215+84];
	ld.shared.f32 	%f650, [%r215+216];
	ld.shared.f32 	%f651, [%r215+348];
	ld.shared.f32 	%f652, [%r215+480];
	ld.shared.f32 	%f653, [%r217+84];
	ld.shared.f32 	%f654, [%r217+216];
	ld.shared.f32 	%f655, [%r217+348];
	ld.shared.f32 	%f656, [%r217+480];
	fma.rn.f32 	%f657, %f649, %f653, %f633;
	fma.rn.f32 	%f658, %f649, %f654, %f634;
	fma.rn.f32 	%f659, %f649, %f655, %f635;
	fma.rn.f32 	%f660, %f649, %f656, %f636;
	fma.rn.f32 	%f661, %f650, %f653, %f637;
	fma.rn.f32 	%f662, %f650, %f654, %f638;
	fma.rn.f32 	%f663, %f650, %f655, %f639;
	fma.rn.f32 	%f664, %f650, %f656, %f640;
	fma.rn.f32 	%f665, %f651, %f653, %f641;
	fma.rn.f32 	%f666, %f651, %f654, %f642;
	fma.rn.f32 	%f667, %f651, %f655, %f643;
	fma.rn.f32 	%f668, %f651, %f656, %f644;
	fma.rn.f32 	%f669, %f652, %f653, %f645;
	fma.rn.f32 	%f670, %f652, %f654, %f646;
	fma.rn.f32 	%f671, %f652, %f655, %f647;
	fma.rn.f32 	%f672, %f652, %f656, %f648;
	ld.shared.f32 	%f673, [%r215+88];
	ld.shared.f32 	%f674, [%r215+220];
	ld.shared.f32 	%f675, [%r215+352];
	ld.shared.f32 	%f676, [%r215+484];
	ld.shared.f32 	%f677, [%r217+88];
	ld.shared.f32 	%f678, [%r217+220];
	ld.shared.f32 	%f679, [%r217+352];
	ld.shared.f32 	%f680, [%r217+484];
	fma.rn.f32 	%f681, %f673, %f677, %f657;
	fma.rn.f32 	%f682, %f673, %f678, %f658;
	fma.rn.f32 	%f683, %f673, %f679, %f659;
	fma.rn.f32 	%f684, %f673, %f680, %f660;
	fma.rn.f32 	%f685, %f674, %f677, %f661;
	fma.rn.f32 	%f686, %f674, %f678, %f662;
	fma.rn.f32 	%f687, %f674, %f679, %f663;
	fma.rn.f32 	%f688, %f674, %f680, %f664;
	fma.rn.f32 	%f689, %f675, %f677, %f665;
	fma.rn.f32 	%f690, %f675, %f678, %f666;
	fma.rn.f32 	%f691, %f675, %f679, %f667;
	fma.rn.f32 	%f692, %f675, %f680, %f668;
	fma.rn.f32 	%f693, %f676, %f677, %f669;
	fma.rn.f32 	%f694, %f676, %f678, %f670;
	fma.rn.f32 	%f695, %f676, %f679, %f671;
	fma.rn.f32 	%f696, %f676, %f680, %f672;
	ld.shared.f32 	%f697, [%r215+92];
	ld.shared.f32 	%f698, [%r215+224];
	ld.shared.f32 	%f699, [%r215+356];
	ld.shared.f32 	%f700, [%r215+488];
	ld.shared.f32 	%f701, [%r217+92];
	ld.shared.f32 	%f702, [%r217+224];
	ld.shared.f32 	%f703, [%r217+356];
	ld.shared.f32 	%f704, [%r217+488];
	fma.rn.f32 	%f705, %f697, %f701, %f681;
	fma.rn.f32 	%f706, %f697, %f702, %f682;
	fma.rn.f32 	%f707, %f697, %f703, %f683;
	fma.rn.f32 	%f708, %f697, %f704, %f684;
	fma.rn.f32 	%f709, %f698, %f701, %f685;
	fma.rn.f32 	%f710, %f698, %f702, %f686;
	fma.rn.f32 	%f711, %f698, %f703, %f687;
	fma.rn.f32 	%f712, %f698, %f704, %f688;
	fma.rn.f32 	%f713, %f699, %f701, %f689;
	fma.rn.f32 	%f714, %f699, %f702, %f690;
	fma.rn.f32 	%f715, %f699, %f703, %f691;
	fma.rn.f32 	%f716, %f699, %f704, %f692;
	fma.rn.f32 	%f717, %f700, %f701, %f693;
	fma.rn.f32 	%f718, %f700, %f702, %f694;
	fma.rn.f32 	%f719, %f700, %f703, %f695;
	fma.rn.f32 	%f720, %f700, %f704, %f696;
	ld.shared.f32 	%f721, [%r215+96];
	ld.shared.f32 	%f722, [%r215+228];
	ld.shared.f32 	%f723, [%r215+360];
	ld.shared.f32 	%f724, [%r215+492];
	ld.shared.f32 	%f725, [%r217+96];
	ld.shared.f32 	%f726, [%r217+228];
	ld.shared.f32 	%f727, [%r217+360];
	ld.shared.f32 	%f728, [%r217+492];
	fma.rn.f32 	%f729, %f721, %f725, %f705;
	fma.rn.f32 	%f730, %f721, %f726, %f706;
	fma.rn.f32 	%f731, %f721, %f727, %f707;
	fma.rn.f32 	%f732, %f721, %f728, %f708;
	fma.rn.f32 	%f733, %f722, %f725, %f709;
	fma.rn.f32 	%f734, %f722, %f726, %f710;
	fma.rn.f32 	%f735, %f722, %f727, %f711;
	fma.rn.f32 	%f736, %f722, %f728, %f712;
	fma.rn.f32 	%f737, %f723, %f725, %f713;
	fma.rn.f32 	%f738, %f723, %f726, %f714;
	fma.rn.f32 	%f739, %f723, %f727, %f715;
	fma.rn.f32 	%f740, %f723, %f728, %f716;
	fma.rn.f32 	%f741, %f724, %f725, %f717;
	fma.rn.f32 	%f742, %f724, %f726, %f718;
	fma.rn.f32 	%f743, %f724, %f727, %f719;
	fma.rn.f32 	%f744, %f724, %f728, %f720;
	ld.shared.f32 	%f745, [%r215+100];
	ld.shared.f32 	%f746, [%r215+232];
	ld.shared.f32 	%f747, [%r215+364];
	ld.shared.f32 	%f748, [%r215+496];
	ld.shared.f32 	%f749, [%r217+100];
	ld.shared.f32 	%f750, [%r217+232];
	ld.shared.f32 	%f751, [%r217+364];
	ld.shared.f32 	%f752, [%r217+496];
	fma.rn.f32 	%f753, %f745, %f749, %f729;
	fma.rn.f32 	%f754, %f745, %f750, %f730;
	fma.rn.f32 	%f755, %f745, %f751, %f731;
	fma.rn.f32 	%f756, %f745, %f752, %f732;
	fma.rn.f32 	%f757, %f746, %f749, %f733;
	fma.rn.f32 	%f758, %f746, %f750, %f734;
	fma.rn.f32 	%f759, %f746, %f751, %f735;
	fma.rn.f32 	%f760, %f746, %f752, %f736;
	fma.rn.f32 	%f761, %f747, %f749, %f737;
	fma.rn.f32 	%f762, %f747, %f750, %f738;
	fma.rn.f32 	%f763, %f747, %f751, %f739;
	fma.rn.f32 	%f764, %f747, %f752, %f740;
	fma.rn.f32 	%f765, %f748, %f749, %f741;
	fma.rn.f32 	%f766, %f748, %f750, %f742;
	fma.rn.f32 	%f767, %f748, %f751, %f743;
	fma.rn.f32 	%f768, %f748, %f752, %f744;
	ld.shared.f32 	%f769, [%r215+104];
	ld.shared.f32 	%f770, [%r215+236];
	ld.shared.f32 	%f771, [%r215+368];
	ld.shared.f32 	%f772, [%r215+500];
	ld.shared.f32 	%f773, [%r217+104];
	ld.shared.f32 	%f774, [%r217+236];
	ld.shared.f32 	%f775, [%r217+368];
	ld.shared.f32 	%f776, [%r217+500];
	fma.rn.f32 	%f777, %f769, %f773, %f753;
	fma.rn.f32 	%f778, %f769, %f774, %f754;
	fma.rn.f32 	%f779, %f769, %f775, %f755;
	fma.rn.f32 	%f780, %f769, %f776, %f756;
	fma.rn.f32 	%f781, %f770, %f773, %f757;
	fma.rn.f32 	%f782, %f770, %f774, %f758;
	fma.rn.f32 	%f783, %f770, %f775, %f759;
	fma.rn.f32 	%f784, %f770, %f776, %f760;
	fma.rn.f32 	%f785, %f771, %f773, %f761;
	fma.rn.f32 	%f786, %f771, %f774, %f762;
	fma.rn.f32 	%f787, %f771, %f775, %f763;
	fma.rn.f32 	%f788, %f771, %f776, %f764;
	fma.rn.f32 	%f789, %f772, %f773, %f765;
	fma.rn.f32 	%f790, %f772, %f774, %f766;
	fma.rn.f32 	%f791, %f772, %f775, %f767;
	fma.rn.f32 	%f792, %f772, %f776, %f768;
	ld.shared.f32 	%f793, [%r215+108];
	ld.shared.f32 	%f794, [%r215+240];
	ld.shared.f32 	%f795, [%r215+372];
	ld.shared.f32 	%f796, [%r215+504];
	ld.shared.f32 	%f797, [%r217+108];
	ld.shared.f32 	%f798, [%r217+240];
	ld.shared.f32 	%f799, [%r217+372];
	ld.shared.f32 	%f800, [%r217+504];
	fma.rn.f32 	%f801, %f793, %f797, %f777;
	fma.rn.f32 	%f802, %f793, %f798, %f778;
	fma.rn.f32 	%f803, %f793, %f799, %f779;
	fma.rn.f32 	%f804, %f793, %f800, %f780;
	fma.rn.f32 	%f805, %f794, %f797, %f781;
	fma.rn.f32 	%f806, %f794, %f798, %f782;
	fma.rn.f32 	%f807, %f794, %f799, %f783;
	fma.rn.f32 	%f808, %f794, %f800, %f784;
	fma.rn.f32 	%f809, %f795, %f797, %f785;
	fma.rn.f32 	%f810, %f795, %f798, %f786;
	fma.rn.f32 	%f811, %f795, %f799, %f787;
	fma.rn.f32 	%f812, %f795, %f800, %f788;
	fma.rn.f32 	%f813, %f796, %f797, %f789;
	fma.rn.f32 	%f814, %f796, %f798, %f790;
	fma.rn.f32 	%f815, %f796, %f799, %f791;
	fma.rn.f32 	%f816, %f796, %f800, %f792;
	ld.shared.f32 	%f817, [%r215+112];
	ld.shared.f32 	%f818, [%r215+244];
	ld.shared.f32 	%f819, [%r215+376];
	ld.shared.f32 	%f820, [%r215+508];
	ld.shared.f32 	%f821, [%r217+112];
	ld.shared.f32 	%f822, [%r217+244];
	ld.shared.f32 	%f823, [%r217+376];
	ld.shared.f32 	%f824, [%r217+508];
	fma.rn.f32 	%f825, %f817, %f821, %f801;
	fma.rn.f32 	%f826, %f817, %f822, %f802;
	fma.rn.f32 	%f827, %f817, %f823, %f803;
	fma.rn.f32 	%f828, %f817, %f824, %f804;
	fma.rn.f32 	%f829, %f818, %f821, %f805;
	fma.rn.f32 	%f830, %f818, %f822, %f806;
	fma.rn.f32 	%f831, %f818, %f823, %f807;
	fma.rn.f32 	%f832, %f818, %f824, %f808;
	fma.rn.f32 	%f833, %f819, %f821, %f809;
	fma.rn.f32 	%f834, %f819, %f822, %f810;
	fma.rn.f32 	%f835, %f819, %f823, %f811;
	fma.rn.f32 	%f836, %f819, %f824, %f812;
	fma.rn.f32 	%f837, %f820, %f821, %f813;
	fma.rn.f32 	%f838, %f820, %f822, %f814;
	fma.rn.f32 	%f839, %f820, %f823, %f815;
	fma.rn.f32 	%f840, %f820, %f824, %f816;
	ld.shared.f32 	%f841, [%r215+116];
	ld.shared.f32 	%f842, [%r215+248];
	ld.shared.f32 	%f843, [%r215+380];
	ld.shared.f32 	%f844, [%r215+512];
	ld.shared.f32 	%f845, [%r217+116];
	ld.shared.f32 	%f846, [%r217+248];
	ld.shared.f32 	%f847, [%r217+380];
	ld.shared.f32 	%f848, [%r217+512];
	fma.rn.f32 	%f849, %f841, %f845, %f825;
	fma.rn.f32 	%f850, %f841, %f846, %f826;
	fma.rn.f32 	%f851, %f841, %f847, %f827;
	fma.rn.f32 	%f852, %f841, %f848, %f828;
	fma.rn.f32 	%f853, %f842, %f845, %f829;
	fma.rn.f32 	%f854, %f842, %f846, %f830;
	fma.rn.f32 	%f855, %f842, %f847, %f831;
	fma.rn.f32 	%f856, %f842, %f848, %f832;
	fma.rn.f32 	%f857, %f843, %f845, %f833;
	fma.rn.f32 	%f858, %f843, %f846, %f834;
	fma.rn.f32 	%f859, %f843, %f847, %f835;
	fma.rn.f32 	%f860, %f843, %f848, %f836;
	fma.rn.f32 	%f861, %f844, %f845, %f837;
	fma.rn.f32 	%f862, %f844, %f846, %f838;
	fma.rn.f32 	%f863, %f844, %f847, %f839;
	fma.rn.f32 	%f864, %f844, %f848, %f840;
	ld.shared.f32 	%f865, [%r215+120];
	ld.shared.f32 	%f866, [%r215+252];
	ld.shared.f32 	%f867, [%r215+384];
	ld.shared.f32 	%f868, [%r215+516];
	ld.shared.f32 	%f869, [%r217+120];
	ld.shared.f32 	%f870, [%r217+252];
	ld.shared.f32 	%f871, [%r217+384];
	ld.shared.f32 	%f872, [%r217+516];
	fma.rn.f32 	%f873, %f865, %f869, %f849;
	fma.rn.f32 	%f874, %f865, %f870, %f850;
	fma.rn.f32 	%f875, %f865, %f871, %f851;
	fma.rn.f32 	%f876, %f865, %f872, %f852;
	fma.rn.f32 	%f877, %f866, %f869, %f853;
	fma.rn.f32 	%f878, %f866, %f870, %f854;
	fma.rn.f32 	%f879, %f866, %f871, %f855;
	fma.rn.f32 	%f880, %f866, %f872, %f856;
	fma.rn.f32 	%f881, %f867, %f869, %f857;
	fma.rn.f32 	%f882, %f867, %f870, %f858;
	fma.rn.f32 	%f883, %f867, %f871, %f859;
	fma.rn.f32 	%f884, %f867, %f872, %f860;
	fma.rn.f32 	%f885, %f868, %f869, %f861;
	fma.rn.f32 	%f886, %f868, %f870, %f862;
	fma.rn.f32 	%f887, %f868, %f871, %f863;
	fma.rn.f32 	%f888, %f868, %f872, %f864;
	ld.shared.f32 	%f889, [%r215+124];
	ld.shared.f32 	%f890, [%r215+256];
	ld.shared.f32 	%f891, [%r215+388];
	ld.shared.f32 	%f892, [%r215+520];
	ld.shared.f32 	%f893, [%r217+124];
	ld.shared.f32 	%f894, [%r217+256];
	ld.shared.f32 	%f895, [%r217+388];
	ld.shared.f32 	%f896, [%r217+520];
	fma.rn.f32 	%f968, %f889, %f893, %f873;
	fma.rn.f32 	%f967, %f889, %f894, %f874;
	fma.rn.f32 	%f966, %f889, %f895, %f875;
	fma.rn.f32 	%f965, %f889, %f896, %f876;
	fma.rn.f32 	%f964, %f890, %f893, %f877;
	fma.rn.f32 	%f963, %f890, %f894, %f878;
	fma.rn.f32 	%f962, %f890, %f895, %f879;
	fma.rn.f32 	%f961, %f890, %f896, %f880;
	fma.rn.f32 	%f969, %f891, %f893, %f881;
	fma.rn.f32 	%f970, %f891, %f894, %f882;
	fma.rn.f32 	%f971, %f891, %f895, %f883;
	fma.rn.f32 	%f972, %f891, %f896, %f884;
	fma.rn.f32 	%f973, %f892, %f893, %f885;
	fma.rn.f32 	%f974, %f892, %f894, %f886;
	fma.rn.f32 	%f975, %f892, %f895, %f887;
	fma.rn.f32 	%f976, %f892, %f896, %f888;
	bar.sync 	0;
	add.s32 	%r246, %r246, 32;
	setp.lt.s32 	%p31, %r246, %r52;
	@%p31 bra 	$L__BB0_2;
	bra.uni 	$L__BB0_26;
$L__BB0_68:
	setp.ge.s32 	%p35, %r14, %r50;
	@%p35 bra 	$L__BB0_77;
	cvt.u64.u32 	%rd63, %r14;
	setp.ge.s32 	%p36, %r15, %r51;
	cvt.s64.s32 	%rd64, %r15;
	mad.lo.s64 	%rd65, %rd63, %rd3, %rd64;
	shl.b64 	%rd66, %rd65, 1;
	add.s64 	%rd10, %rd1, %rd66;
	@%p36 bra 	$L__BB0_71;
	// begin inline asm
	{  cvt.rn.f16.f32 %rs48, %f968;}

	// end inline asm
	st.global.u16 	[%rd10], %rs48;
$L__BB0_71:
	add.s32 	%r222, %r15, 1;
	setp.ge.s32 	%p37, %r222, %r51;
	@%p37 bra 	$L__BB0_73;
	// begin inline asm
	{  cvt.rn.f16.f32 %rs49, %f967;}

	// end inline asm
	st.global.u16 	[%rd10+2], %rs49;
$L__BB0_73:
	add.s32 	%r223, %r15, 2;
	setp.ge.s32 	%p38, %r223, %r51;
	@%p38 bra 	$L__BB0_75;
	// begin inline asm
	{  cvt.rn.f16.f32 %rs50, %f966;}

	// end inline asm
	st.global.u16 	[%rd10+4], %rs50;
$L__BB0_75:
	add.s32 	%r224, %r15, 3;
	setp.ge.s32 	%p39, %r224, %r51;
	@%p39 bra 	$L__BB0_77;
	// begin inline asm
	{  cvt.rn.f16.f32 %rs51, %f965;}

	// end inline asm
	st.global.u16 	[%rd10+6], %rs51;
$L__BB0_77:
	add.s32 	%r47, %r14, 1;
	setp.ge.s32 	%p40, %r47, %r50;
	@%p40 bra 	$L__BB0_86;
	cvt.u64.u32 	%rd67, %r47;
	setp.ge.s32 	%p41, %r15, %r51;
	cvt.s64.s32 	%rd68, %r15;
	mad.lo.s64 	%rd69, %rd67, %rd3, %rd68;
	shl.b64 	%rd70, %rd69, 1;
	add.s64 	%rd11, %rd1, %rd70;
	@%p41 bra 	$L__BB0_80;
	// begin inline asm
	{  cvt.rn.f16.f32 %rs52, %f964;}

	// end inline asm
	st.global.u16 	[%rd11], %rs52;
$L__BB0_80:
	add.s32 	%r225, %r15, 1;
	setp.ge.s32 	%p42, %r225, %r51;
	@%p42 bra 	$L__BB0_82;
	// begin inline asm
	{  cvt.rn.f16.f32 %rs53, %f963;}

	// end inline asm
	st.global.u16 	[%rd11+2], %rs53;
$L__BB0_82:
	add.s32 	%r226, %r15, 2;
	setp.ge.s32 	%p43, %r226, %r51;
	@%p43 bra 	$L__BB0_84;
	// begin inline asm
	{  cvt.rn.f16.f32 %rs54, %f962;}

	// end inline asm
	st.global.u16 	[%rd11+4], %rs54;
$L__BB0_84:
	add.s32 	%r227, %r15, 3;
	setp.ge.s32 	%p44, %r227, %r51;
	@%p44 bra 	$L__BB0_86;
	// begin inline asm
	{  cvt.rn.f16.f32 %rs55, %f961;}

	// end inline asm
	st.global.u16 	[%rd11+6], %rs55;
$L__BB0_86:
	add.s32 	%r48, %r14, 2;
	setp.ge.s32 	%p45, %r48, %r50;
	@%p45 bra 	$L__BB0_95;
	cvt.u64.u32 	%rd71, %r48;
	setp.ge.s32 	%p46, %r15, %r51;
	cvt.s64.s32 	%rd72, %r15;
	mad.lo.s64 	%rd73, %rd71, %rd3, %rd72;
	shl.b64 	%rd74, %rd73, 1;
	add.s64 	%rd12, %rd1, %rd74;
	@%p46 bra 	$L__BB0_89;
	// begin inline asm
	{  cvt.rn.f16.f32 %rs56, %f969;}

	// end inline asm
	st.global.u16 	[%rd12], %rs56;
$L__BB0_89:
	add.s32 	%r228, %r15, 1;
	setp.ge.s32 	%p47, %r228, %r51;
	@%p47 bra 	$L__BB0_91;
	// begin inline asm
	{  cvt.rn.f16.f32 %rs57, %f970;}

	// end inline asm
	st.global.u16 	[%rd12+2], %rs57;
$L__BB0_91:
	add.s32 	%r229, %r15, 2;
	setp.ge.s32 	%p48, %r229, %r51;
	@%p48 bra 	$L__BB0_93;
	// begin inline asm
	{  cvt.rn.f16.f32 %rs58, %f971;}

	// end inline asm
	st.global.u16 	[%rd12+4], %rs58;
$L__BB0_93:
	add.s32 	%r230, %r15, 3;
	setp.ge.s32 	%p49, %r230, %r51;
	@%p49 bra 	$L__BB0_95;
	// begin inline asm
	{  cvt.rn.f16.f32 %rs59, %f972;}

	// end inline asm
	st.global.u16 	[%rd12+6], %rs59;
$L__BB0_95:
	add.s32 	%r49, %r14, 3;
	setp.ge.s32 	%p50, %r49, %r50;
	@%p50 bra 	$L__BB0_104;
	cvt.u64.u32 	%rd75, %r49;
	setp.ge.s32 	%p51, %r15, %r51;
	cvt.s64.s32 	%rd76, %r15;
	mad.lo.s64 	%rd77, %rd75, %rd3, %rd76;
	shl.b64 	%rd78, %rd77, 1;
	add.s64 	%rd13, %rd1, %rd78;
	@%p51 bra 	$L__BB0_98;
	// begin inline asm
	{  cvt.rn.f16.f32 %rs60, %f973;}

	// end inline asm
	st.global.u16 	[%rd13], %rs60;
$L__BB0_98:
	add.s32 	%r231, %r15, 1;
	setp.ge.s32 	%p52, %r231, %r51;
	@%p52 bra 	$L__BB0_100;
	// begin inline asm
	{  cvt.rn.f16.f32 %rs61, %f974;}

	// end inline asm
	st.global.u16 	[%rd13+2], %rs61;
$L__BB0_100:
	add.s32 	%r232, %r15, 2;
	setp.ge.s32 	%p53, %r232, %r51;
	@%p53 bra 	$L__BB0_102;
	// begin inline asm
	{  cvt.rn.f16.f32 %rs62, %f975;}

	// end inline asm
	st.global.u16 	[%rd13+4], %rs62;
$L__BB0_102:
	add.s32 	%r233, %r15, 3;
	setp.ge.s32 	%p54, %r233, %r51;
	@%p54 bra 	$L__BB0_104;
	// begin inline asm
	{  cvt.rn.f16.f32 %rs63, %f976;}

	// end inline asm
	st.global.u16 	[%rd13+6], %rs63;
$L__BB0_104:
	ret;

}
	// .globl	_ZN10mxfp4_gemm18mxfp4_matmul_tiledI13__nv_bfloat16Li64ELi64ELi32ELi4ELi4EEEvPKT_PKhS6_S4_PS2_iiib
.visible .entry _ZN10mxfp4_gemm18mxfp4_matmul_tiledI13__nv_bfloat16Li64ELi64ELi32ELi4ELi4EEEvPKT_PKhS6_S4_PS2_iiib(
	.param .u64 .ptr .align 1 _ZN10mxfp4_gemm18mxfp4_matmul_tiledI13__nv_bfloat16Li64ELi64ELi32ELi4ELi4EEEvPKT_PKhS6_S4_PS2_iiib_param_0,
	.param .u64 .ptr .align 1 _ZN10mxfp4_gemm18mxfp4_matmul_tiledI13__nv_bfloat16Li64ELi64ELi32ELi4ELi4EEEvPKT_PKhS6_S4_PS2_iiib_param_1,
	.param .u64 .ptr .align 1 _ZN10mxfp4_gemm18mxfp4_matmul_tiledI13__nv_bfloat16Li64ELi64ELi32ELi4ELi4EEEvPKT_PKhS6_S4_PS2_iiib_param_2,
	.param .u64 .ptr .align 1 _ZN10mxfp4_gemm18mxfp4_matmul_tiledI13__nv_bfloat16Li64ELi64ELi32ELi4ELi4EEEvPKT_PKhS6_S4_PS2_iiib_param_3,
	.param .u64 .ptr .align 1 _ZN10mxfp4_gemm18mxfp4_matmul_tiledI13__nv_bfloat16Li64ELi64ELi32ELi4ELi4EEEvPKT_PKhS6_S4_PS2_iiib_param_4,
	.param .u32 _ZN10mxfp4_gemm18mxfp4_matmul_tiledI13__nv_bfloat16Li64ELi64ELi32ELi4ELi4EEEvPKT_PKhS6_S4_PS2_iiib_param_5,
	.param .u32 _ZN10mxfp4_gemm18mxfp4_matmul_tiledI13__nv_bfloat16Li64ELi64ELi32ELi4ELi4EEEvPKT_PKhS6_S4_PS2_iiib_param_6,
	.param .u32 _ZN10mxfp4_gemm18mxfp4_matmul_tiledI13__nv_bfloat16Li64ELi64ELi32ELi4ELi4EEEvPKT_PKhS6_S4_PS2_iiib_param_7,
	.param .u8 _ZN10mxfp4_gemm18mxfp4_matmul_tiledI13__nv_bfloat16Li64ELi64ELi32ELi4ELi4EEEvPKT_PKhS6_S4_PS2_iiib_param_8
)
{
	.reg .pred 	%p<75>;
	.reg .b16 	%rs<113>;
	.reg .b32 	%r<251>;
	.reg .b32 	%f<984>;
	.reg .b64 	%rd<150>;
	// demoted variable
	.shared .align 4 .b8 _ZZN10mxfp4_gemm18mxfp4_matmul_tiledI13__nv_bfloat16Li64ELi64ELi32ELi4ELi4EEEvPKT_PKhS6_S4_PS2_iiibE7s_input[8448];
	// demoted variable
	.shared .align 4 .b8 _ZZN10mxfp4_gemm18mxfp4_matmul_tiledI13__nv_bfloat16Li64ELi64ELi32ELi4ELi4EEEvPKT_PKhS6_S4_PS2_iiibE8s_weight[8448];
	ld.param.u64 	%rd14, [_ZN10mxfp4_gemm18mxfp4_matmul_tiledI13__nv_bfloat16Li64ELi64ELi32ELi4ELi4EEEvPKT_PKhS6_S4_PS2_iiib_param_0];
	ld.param.u64 	%rd17, [_ZN10mxfp4_gemm18mxfp4_matmul_tiledI13__nv_bfloat16Li64ELi64ELi32ELi4ELi4EEEvPKT_PKhS6_S4_PS2_iiib_param_3];
	ld.param.u64 	%rd18, [_ZN10mxfp4_gemm18mxfp4_matmul_tiledI13__nv_bfloat16Li64ELi64ELi32ELi4ELi4EEEvPKT_PKhS6_S4_PS2_iiib_param_4];
	ld.param.u32 	%r50, [_ZN10mxfp4_gemm18mxfp4_matmul_tiledI13__nv_bfloat16Li64ELi64ELi32ELi4ELi4EEEvPKT_PKhS6_S4_PS2_iiib_param_5];
	ld.param.u32 	%r51, [_ZN10mxfp4_gemm18mxfp4_matmul_tiledI13__nv_bfloat16Li64ELi64ELi32ELi4ELi4EEEvPKT_PKhS6_S4_PS2_iiib_param_6];
	ld.param.u32 	%r52, [_ZN10mxfp4_gemm18mxfp4_matmul_tiledI13__nv_bfloat16Li64ELi64ELi32ELi4ELi4EEEvPKT_PKhS6_S4_PS2_iiib_param_7];
	cvta.to.global.u64 	%rd1, %rd18;
	mov.u32 	%r1, %tid.y;
	shl.b32 	%r2, %r1, 4;
	mov.u32 	%r3, %tid.x;
	add.s32 	%r4, %r2, %r3;
	mov.u32 	%r5, %ctaid.x;
	mov.u32 	%r6, %ctaid.y;
	setp.lt.s32 	%p1, %r52, 1;
	mov.f32 	%f961, 0f00000000;
	mov.f32 	%f962, %f961;
	mov.f32 	%f963, %f961;
	mov.f32 	%f964, %f961;
	mov.f32 	%f965, %f961;
	mov.f32 	%f966, %f961;
	mov.f32 	%f967, %f961;
	mov.f32 	%f968, %f961;
	mov.f32 	%f969, %f961;
	mov.f32 	%f970, %f961;
	mov.f32 	%f971, %f961;
	mov.f32 	%f972, %f961;
	mov.f32 	%f973, %f961;
	mov.f32 	%f974, %f961;
	mov.f32 	%f975, %f961;
	mov.f32 	%f976, %f961;
	@%p1 bra 	$L__BB1_26;
	shl.b32 	%r7, %r6, 6;
	shl.b32 	%r54, %r5, 6;
	add.s32 	%r8, %r4, %r54;
	max.u32 	%r55, %r4, 1792;
	sub.s32 	%r56, %r55, %r4;
	add.s32 	%r9, %r56, 255;
	sub.s32 	%r57, %r3, %r2;
	and.b32  	%r10, %r57, 31;
	mov.b32 	%r246, 0;
	mov.f32 	%f961, 0f00000000;
$L__BB1_2:
	setp.gt.u32 	%p2, %r4, 2047;
	@%p2 bra 	$L__BB1_63;
	setp.lt.u32 	%p3, %r9, 768;
	mov.u32 	%r248, %r4;
	@%p3 bra 	$L__BB1_15;
	shr.u32 	%r58, %r9, 8;
	add.s32 	%r59, %r58, 1;
	and.b32  	%r60, %r59, 33554428;
	neg.s32 	%r249, %r60;
	add.s32 	%r250, %r4, 512;
	add.s32 	%r61, %r10, %r246;
	cvt.u64.u32 	%rd2, %r61;
$L__BB1_5:
	.pragma "nounroll";
	cvt.u32.u64 	%r62, %rd2;
	setp.ge.s32 	%p4, %r62, %r52;
	add.s32 	%r63, %r250, -512;
	shr.u32 	%r35, %r63, 5;
	and.b32  	%r36, %r63, 31;
	add.s32 	%r37, %r35, %r7;
	setp.ge.s32 	%p5, %r37, %r50;
	mov.f32 	%f980, 0f00000000;
	or.pred  	%p6, %p5, %p4;
	@%p6 bra 	$L__BB1_7;
	mul.wide.u32 	%rd21, %r37, %r52;
	add.s64 	%rd22, %rd21, %rd2;
	shl.b64 	%rd23, %rd22, 1;
	add.s64 	%rd20, %rd14, %rd23;
	// begin inline asm
	ld.global.nc.b16 %rs2, [%rd20];
	// end inline asm
	// begin inline asm
	{ cvt.f32.bf16 %f980, %rs2;}

	// end inline asm
$L__BB1_7:
	mov.u32 	%r65, _ZZN10mxfp4_gemm18mxfp4_matmul_tiledI13__nv_bfloat16Li64ELi64ELi32ELi4ELi4EEEvPKT_PKhS6_S4_PS2_iiibE7s_input;
	mad.lo.s32 	%r66, %r35, 132, %r65;
	shl.b32 	%r67, %r36, 2;
	add.s32 	%r68, %r66, %r67;
	st.shared.f32 	[%r68], %f980;
	add.s32 	%r69, %r250, -256;
	shr.u32 	%r38, %r69, 5;
	add.s32 	%r39, %r38, %r7;
	setp.ge.s32 	%p8, %r39, %r50;
	mov.f32 	%f981, 0f00000000;
	or.pred  	%p9, %p8, %p4;
	@%p9 bra 	$L__BB1_9;
	mul.wide.u32 	%rd26, %r39, %r52;
	add.s64 	%rd27, %rd26, %rd2;
	shl.b64 	%rd28, %rd27, 1;
	add.s64 	%rd25, %rd14, %rd28;
	// begin inline asm
	ld.global.nc.b16 %rs4, [%rd25];
	// end inline asm
	// begin inline asm
	{ cvt.f32.bf16 %f981, %rs4;}

	// end inline asm
$L__BB1_9:
	shl.b32 	%r71, %r10, 2;
	add.s32 	%r73, %r65, %r71;
	mad.lo.s32 	%r74, %r38, 132, %r73;
	st.shared.f32 	[%r74], %f981;
	shr.u32 	%r40, %r250, 5;
	add.s32 	%r41, %r40, %r7;
	setp.ge.s32 	%p11, %r41, %r50;
	mov.f32 	%f982, 0f00000000;
	or.pred  	%p12, %p11, %p4;
	@%p12 bra 	$L__BB1_11;
	mul.wide.u32 	%rd31, %r41, %r52;
	add.s64 	%rd32, %rd31, %rd2;
	shl.b64 	%rd33, %rd32, 1;
	add.s64 	%rd30, %rd14, %rd33;
	// begin inline asm
	ld.global.nc.b16 %rs6, [%rd30];
	// end inline asm
	// begin inline asm
	{ cvt.f32.bf16 %f982, %rs6;}

	// end inline asm
$L__BB1_11:
	mad.lo.s32 	%r77, %r40, 132, %r65;
	add.s32 	%r79, %r77, %r67;
	st.shared.f32 	[%r79], %f982;
	add.s32 	%r80, %r250, 256;
	shr.u32 	%r42, %r80, 5;
	add.s32 	%r43, %r42, %r7;
	setp.ge.s32 	%p14, %r43, %r50;
	mov.f32 	%f983, 0f00000000;
	or.pred  	%p15, %p14, %p4;
	@%p15 bra 	$L__BB1_13;
	mul.wide.u32 	%rd36, %r43, %r52;
	add.s64 	%rd37, %rd36, %rd2;
	shl.b64 	%rd38, %rd37, 1;
	add.s64 	%rd35, %rd14, %rd38;
	// begin inline asm
	ld.global.nc.b16 %rs8, [%rd35];
	// end inline asm
	// begin inline asm
	{ cvt.f32.bf16 %f983, %rs8;}

	// end inline asm
$L__BB1_13:
	mad.lo.s32 	%r84, %r42, 132, %r73;
	st.shared.f32 	[%r84], %f983;
	add.s32 	%r250, %r250, 1024;
	add.s32 	%r249, %r249, 4;
	setp.eq.s32 	%p16, %r249, 0;
	@%p16 bra 	$L__BB1_14;
	bra.uni 	$L__BB1_5;
$L__BB1_14:
	add.s32 	%r248, %r250, -512;
$L__BB1_15:
	shr.u32 	%r85, %r9, 8;
	add.s32 	%r86, %r85, 1;
	and.b32  	%r87, %r86, 3;
	setp.eq.s32 	%p17, %r87, 0;
	@%p17 bra 	$L__BB1_63;
	and.b32  	%r88, %r9, 768;
	setp.eq.s32 	%p18, %r88, 0;
	@%p18 bra 	$L__BB1_22;
	and.b32  	%r21, %r248, 31;
	shr.u32 	%r22, %r248, 5;
	add.s32 	%r23, %r22, %r7;
	add.s32 	%r24, %r21, %r246;
	setp.ge.s32 	%p19, %r23, %r50;
	setp.ge.s32 	%p20, %r24, %r52;
	mov.f32 	%f977, 0f00000000;
	or.pred  	%p21, %p19, %p20;
	@%p21 bra 	$L__BB1_19;
	mul.wide.u32 	%rd40, %r23, %r52;
	cvt.u64.u32 	%rd41, %r24;
	add.s64 	%rd42, %rd40, %rd41;
	shl.b64 	%rd43, %rd42, 1;
	add.s64 	%rd39, %rd14, %rd43;
	// begin inline asm
	ld.global.nc.b16 %rs10, [%rd39];
	// end inline asm
	// begin inline asm
	{ cvt.f32.bf16 %f977, %rs10;}

	// end inline asm
$L__BB1_19:
	mov.u32 	%r89, _ZZN10mxfp4_gemm18mxfp4_matmul_tiledI13__nv_bfloat16Li64ELi64ELi32ELi4ELi4EEEvPKT_PKhS6_S4_PS2_iiibE7s_input;
	mad.lo.s32 	%r90, %r22, 132, %r89;
	shl.b32 	%r91, %r21, 2;
	add.s32 	%r92, %r90, %r91;
	st.shared.f32 	[%r92], %f977;
	add.s32 	%r93, %r248, 256;
	shr.u32 	%r25, %r93, 5;
	add.s32 	%r26, %r25, %r7;
	setp.ge.s32 	%p23, %r26, %r50;
	mov.f32 	%f978, 0f00000000;
	or.pred  	%p24, %p23, %p20;
	@%p24 bra 	$L__BB1_21;
	mul.wide.u32 	%rd45, %r26, %r52;
	cvt.u64.u32 	%rd46, %r24;
	add.s64 	%rd47, %rd45, %rd46;
	shl.b64 	%rd48, %rd47, 1;
	add.s64 	%rd44, %rd14, %rd48;
	// begin inline asm
	ld.global.nc.b16 %rs12, [%rd44];
	// end inline asm
	// begin inline asm
	{ cvt.f32.bf16 %f978, %rs12;}

	// end inline asm
$L__BB1_21:
	mad.lo.s32 	%r95, %r25, 132, %r89;
	add.s32 	%r97, %r95, %r91;
	st.shared.f32 	[%r97], %f978;
	add.s32 	%r248, %r248, 512;
$L__BB1_22:
	and.b32  	%r98, %r9, 256;
	setp.ne.s32 	%p25, %r98, 0;
	@%p25 bra 	$L__BB1_63;
	shr.u32 	%r29, %r248, 5;
	and.b32  	%r30, %r248, 31;
	add.s32 	%r31, %r29, %r7;
	add.s32 	%r32, %r30, %r246;
	setp.ge.s32 	%p26, %r31, %r50;
	setp.ge.s32 	%p27, %r32, %r52;
	mov.f32 	%f979, 0f00000000;
	or.pred  	%p28, %p26, %p27;
	@%p28 bra 	$L__BB1_25;
	mul.wide.u32 	%rd50, %r31, %r52;
	cvt.u64.u32 	%rd51, %r32;
	add.s64 	%rd52, %rd50, %rd51;
	shl.b64 	%rd53, %rd52, 1;
	add.s64 	%rd49, %rd14, %rd53;
	// begin inline asm
	ld.global.nc.b16 %rs14, [%rd49];
	// end inline asm
	// begin inline asm
	{ cvt.f32.bf16 %f979, %rs14;}

	// end inline asm
$L__BB1_25:
	mov.u32 	%r99, _ZZN10mxfp4_gemm18mxfp4_matmul_tiledI13__nv_bfloat16Li64ELi64ELi32ELi4ELi4EEEvPKT_PKhS6_S4_PS2_iiibE7s_input;
	mad.lo.s32 	%r100, %r29, 132, %r99;
	shl.b32 	%r101, %r30, 2;
	add.s32 	%r102, %r100, %r101;
	st.shared.f32 	[%r102], %f979;
	bra.uni 	$L__BB1_63;
$L__BB1_26:
	ld.param.s8 	%rs112, [_ZN10mxfp4_gemm18mxfp4_matmul_tiledI13__nv_bfloat16Li64ELi64ELi32ELi4ELi4EEEvPKT_PKhS6_S4_PS2_iiib_param_8];
	shl.b32 	%r218, %r6, 6;
	shl.b32 	%r219, %r1, 2;
	add.s32 	%r14, %r218, %r219;
	shl.b32 	%r220, %r5, 6;
	shl.b32 	%r221, %r3, 2;
	add.s32 	%r15, %r220, %r221;
	setp.eq.s16 	%p32, %rs112, 0;
	setp.eq.s64 	%p33, %rd17, 0;
	cvt.s64.s32 	%rd3, %r51;
	or.pred  	%p34, %p33, %p32;
	@%p34 bra 	$L__BB1_68;
	setp.lt.s32 	%p55, %r14, %r50;
	cvt.s64.s32 	%rd4, %r15;
	mul.wide.s32 	%rd79, %r15, 2;
	add.s64 	%rd5, %rd17, %rd79;
	@%p55 bra 	$L__BB1_55;
$L__BB1_28:
	add.s32 	%r16, %r14, 1;
	setp.ge.s32 	%p60, %r16, %r50;
	@%p60 bra 	$L__BB1_37;
	cvt.u64.u32 	%rd97, %r16;
	mul.lo.s64 	%rd6, %rd97, %rd3;
	setp.ge.s32 	%p61, %r15, %r51;
	@%p61 bra 	$L__BB1_31;
	// begin inline asm
	ld.global.nc.b16 %rs76, [%rd5];
	// end inline asm
	// begin inline asm
	{ cvt.f32.bf16 %f921, %rs76;}

	// end inline asm
	add.f32 	%f922, %f964, %f921;
	// begin inline asm
	{  cvt.rn.bf16.f32 %rs78, %f922;}

	// end inline asm
	add.s64 	%rd99, %rd6, %rd4;
	shl.b64 	%rd100, %rd99, 1;
	add.s64 	%rd101, %rd1, %rd100;
	st.global.u16 	[%rd101], %rs78;
$L__BB1_31:
	add.s32 	%r237, %r15, 1;
	setp.ge.s32 	%p62, %r237, %r51;
	@%p62 bra 	$L__BB1_33;
	add.s64 	%rd102, %rd5, 2;
	// begin inline asm
	ld.global.nc.b16 %rs79, [%rd102];
	// end inline asm
	// begin inline asm
	{ cvt.f32.bf16 %f923, %rs79;}

	// end inline asm
	add.f32 	%f924, %f963, %f923;
	// begin inline asm
	{  cvt.rn.bf16.f32 %rs81, %f924;}

	// end inline asm
	add.s64 	%rd103, %rd6, %rd4;
	shl.b64 	%rd104, %rd103, 1;
	add.s64 	%rd105, %rd1, %rd104;
	st.global.u16 	[%rd105+2], %rs81;
$L__BB1_33:
	add.s32 	%r238, %r15, 2;
	setp.ge.s32 	%p63, %r238, %r51;
	@%p63 bra 	$L__BB1_35;
	add.s64 	%rd106, %rd5, 4;
	// begin inline asm
	ld.global.nc.b16 %rs82, [%rd106];
	// end inline asm
	// begin inline asm
	{ cvt.f32.bf16 %f925, %rs82;}

	// end inline asm
	add.f32 	%f926, %f962, %f925;
	// begin inline asm
	{  cvt.rn.bf16.f32 %rs84, %f926;}

	// end inline asm
	add.s64 	%rd107, %rd6, %rd4;
	shl.b64 	%rd108, %rd107, 1;
	add.s64 	%rd109, %rd1, %rd108;
	st.global.u16 	[%rd109+4], %rs84;
$L__BB1_35:
	add.s32 	%r239, %r15, 3;
	setp.ge.s32 	%p64, %r239, %r51;
	@%p64 bra 	$L__BB1_37;
	add.s64 	%rd110, %rd5, 6;
	// begin inline asm
	ld.global.nc.b16 %rs85, [%rd110];
	// end inline asm
	// begin inline asm
	{ cvt.f32.bf16 %f927, %rs85;}

	// end inline asm
	add.f32 	%f928, %f961, %f927;
	// begin inline asm
	{  cvt.rn.bf16.f32 %rs87, %f928;}

	// end inline asm
	add.s64 	%rd111, %rd6, %rd4;
	shl.b64 	%rd112, %rd111, 1;
	add.s64 	%rd113, %rd1, %rd112;
	st.global.u16 	[%rd113+6], %rs87;
$L__BB1_37:
	add.s32 	%r17, %r14, 2;
	setp.ge.s32 	%p65, %r17, %r50;
	@%p65 bra 	$L__BB1_46;
	cvt.u64.u32 	%rd114, %r17;
	mul.lo.s64 	%rd7, %rd114, %rd3;
	setp.ge.s32 	%p66, %r15, %r51;
	@%p66 bra 	$L__BB1_40;
	// begin inline asm
	ld.global.nc.b16 %rs88, [%rd5];
	// end inline asm
	// begin inline asm
	{ cvt.f32.bf16 %f929, %rs88;}

	// end inline asm
	add.f32 	%f930, %f969, %f929;
	// begin inline asm
	{  cvt.rn.bf16.f32 %rs90, %f930;}

	// end inline asm
	add.s64 	%rd116, %rd7, %rd4;
	shl.b64 	%rd117, %rd116, 1;
	add.s64 	%rd118, %rd1, %rd117;
	st.global.u16 	[%rd118], %rs90;
$L__BB1_40:
	add.s32 	%r240, %r15, 1;
	setp.ge.s32 	%p67, %r240, %r51;
	@%p67 bra 	$L__BB1_42;
	add.s64 	%rd119, %rd5, 2;
	// begin inline asm
	ld.global.nc.b16 %rs91, [%rd119];
	// end inline asm
	// begin inline asm
	{ cvt.f32.bf16 %f931, %rs91;}

	// end inline asm
	add.f32 	%f932, %f970, %f931;
	// begin inline asm
	{  cvt.rn.bf16.f32 %rs93, %f932;}

	// end inline asm
	add.s64 	%rd120, %rd7, %rd4;
	shl.b64 	%rd121, %rd120, 1;
	add.s64 	%rd122, %rd1, %rd121;
	st.global.u16 	[%rd122+2], %rs93;
$L__BB1_42:
	add.s32 	%r241, %r15, 2;
	setp.ge.s32 	%p68, %r241, %r51;
	@%p68 bra 	$L__BB1_44;
	add.s64 	%rd123, %rd5, 4;
	// begin inline asm
	ld.global.nc.b16 %rs94, [%rd123];
	// end inline asm
	// begin inline asm
	{ cvt.f32.bf16 %f933, %rs94;}

	// end inline asm
	add.f32 	%f934, %f971, %f933;
	// begin inline asm
	{  cvt.rn.bf16.f32 %rs96, %f934;}

	// end inline asm
	add.s64 	%rd124, %rd7, %rd4;
	shl.b64 	%rd125, %rd124, 1;
	add.s64 	%rd126, %rd1, %rd125;
	st.global.u16 	[%rd126+4], %rs96;
$L__BB1_44:
	add.s32 	%r242, %r15, 3;
	setp.ge.s32 	%p69, %r242, %r51;
	@%p69 bra 	$L__BB1_46;
	add.s64 	%rd127, %rd5, 6;
	// begin inline asm
	ld.global.nc.b16 %rs97, [%rd127];
	// end inline asm
	// begin inline asm
	{ cvt.f32.bf16 %f935, %rs97;}

	// end inline asm
	add.f32 	%f936, %f972, %f935;
	// begin inline asm
	{  cvt.rn.bf16.f32 %rs99, %f936;}

	// end inline asm
	add.s64 	%rd128, %rd7, %rd4;
	shl.b64 	%rd129, %rd128, 1;
	add.s64 	%rd130, %rd1, %rd129;
	st.global.u16 	[%rd130+6], %rs99;
$L__BB1_46:
	add.s32 	%r18, %r14, 3;
	setp.ge.s32 	%p70, %r18, %r50;
	@%p70 bra 	$L__BB1_104;
	cvt.u64.u32 	%rd131, %r18;
	mul.lo.s64 	%rd8, %rd131, %rd3;
	setp.ge.s32 	%p71, %r15, %r51;
	@%p71 bra 	$L__BB1_49;
	// begin inline asm
	ld.global.nc.b16 %rs100, [%rd5];
	// end inline asm
	// begin inline asm
	{ cvt.f32.bf16 %f937, %rs100;}

	// end inline asm
	add.f32 	%f938, %f973, %f937;
	// begin inline asm
	{  cvt.rn.bf16.f32 %rs102, %f938;}

	// end inline asm
	add.s64 	%rd133, %rd8, %rd4;
	shl.b64 	%rd134, %rd133, 1;
	add.s64 	%rd135, %rd1, %rd134;
	st.global.u16 	[%rd135], %rs102;
$L__BB1_49:
	add.s32 	%r243, %r15, 1;
	setp.ge.s32 	%p72, %r243, %r51;
	@%p72 bra 	$L__BB1_51;
	add.s64 	%rd136, %rd5, 2;
	// begin inline asm
	ld.global.nc.b16 %rs103, [%rd136];
	// end inline asm
	// begin inline asm
	{ cvt.f32.bf16 %f939, %rs103;}

	// end inline asm
	add.f32 	%f940, %f974, %f939;
	// begin inline asm
	{  cvt.rn.bf16.f32 %rs105, %f940;}

	// end inline asm
	add.s64 	%rd137, %rd8, %rd4;
	shl.b64 	%rd138, %rd137, 1;
	add.s64 	%rd139, %rd1, %rd138;
	st.global.u16 	[%rd139+2], %rs105;
$L__BB1_51:
	add.s32 	%r244, %r15, 2;
	setp.ge.s32 	%p73, %r244, %r51;
	@%p73 bra 	$L__BB1_53;
	add.s64 	%rd140, %rd5, 4;
	// begin inline asm
	ld.global.nc.b16 %rs106, [%rd140];
	// end inline asm
	// begin inline asm
	{ cvt.f32.bf16 %f941, %rs106;}

	// end inline asm
	add.f32 	%f942, %f975, %f941;
	// begin inline asm
	{  cvt.rn.bf16.f32 %rs108, %f942;}

	// end inline asm
	add.s64 	%rd141, %rd8, %rd4;
	shl.b64 	%rd142, %rd141, 1;
	add.s64 	%rd143, %rd1, %rd142;
	st.global.u16 	[%rd143+4], %rs108;
$L__BB1_53:
	add.s32 	%r245, %r15, 3;
	setp.ge.s32 	%p74, %r245, %r51;
	@%p74 bra 	$L__BB1_104;
	add.s64 	%rd144, %rd5, 6;
	// begin inline asm
	ld.global.nc.b16 %rs109, [%rd144];
	// end inline asm
	// begin inline asm
	{ cvt.f32.bf16 %f943, %rs109;}

	// end inline asm
	add.f32 	%f944, %f976, %f943;
	// begin inline asm
	{  cvt.rn.bf16.f32 %rs111, %f944;}

	// end inline asm
	add.s64 	%rd145, %rd8, %rd4;
	shl.b64 	%rd146, %rd145, 1;
	add.s64 	%rd147, %rd1, %rd146;
	st.global.u16 	[%rd147+6], %rs111;
	bra.uni 	$L__BB1_104;
$L__BB1_55:
	cvt.u64.u32 	%rd80, %r14;
	mul.lo.s64 	%rd9, %rd80, %rd3;
	setp.ge.s32 	%p56, %r15, %r51;
	@%p56 bra 	$L__BB1_57;
	// begin inline asm
	ld.global.nc.b16 %rs64, [%rd5];
	// end inline asm
	// begin inline asm
	{ cvt.f32.bf16 %f913, %rs64;}

	// end inline asm
	add.f32 	%f914, %f968, %f913;
	// begin inline asm
	{  cvt.rn.bf16.f32 %rs66, %f914;}

	// end inline asm
	add.s64 	%rd82, %rd9, %rd4;
	shl.b64 	%rd83, %rd82, 1;
	add.s64 	%rd84, %rd1, %rd83;
	st.global.u16 	[%rd84], %rs66;
$L__BB1_57:
	add.s32 	%r234, %r15, 1;
	setp.ge.s32 	%p57, %r234, %r51;
	@%p57 bra 	$L__BB1_59;
	add.s64 	%rd85, %rd5, 2;
	// begin inline asm
	ld.global.nc.b16 %rs67, [%rd85];
	// end inline asm
	// begin inline asm
	{ cvt.f32.bf16 %f915, %rs67;}

	// end inline asm
	add.f32 	%f916, %f967, %f915;
	// begin inline asm
	{  cvt.rn.bf16.f32 %rs69, %f916;}

	// end inline asm
	add.s64 	%rd86, %rd9, %rd4;
	shl.b64 	%rd87, %rd86, 1;
	add.s64 	%rd88, %rd1, %rd87;
	st.global.u16 	[%rd88+2], %rs69;
$L__BB1_59:
	add.s32 	%r235, %r15, 2;
	setp.ge.s32 	%p58, %r235, %r51;
	@%p58 bra 	$L__BB1_61;
	add.s64 	%rd89, %rd5, 4;
	// begin inline asm
	ld.global.nc.b16 %rs70, [%rd89];
	// end inline asm
	// begin inline asm
	{ cvt.f32.bf16 %f917, %rs70;}

	// end inline asm
	add.f32 	%f918, %f966, %f917;
	// begin inline asm
	{  cvt.rn.bf16.f32 %rs72, %f918;}

	// end inline asm
	add.s64 	%rd90, %rd9, %rd4;
	shl.b64 	%rd91, %rd90, 1;
	add.s64 	%rd92, %rd1, %rd91;
	st.global.u16 	[%rd92+4], %rs72;
$L__BB1_61:
	add.s32 	%r236, %r15, 3;
	setp.ge.s32 	%p59, %r236, %r51;
	@%p59 bra 	$L__BB1_28;
	add.s64 	%rd93, %rd5, 6;
	// begin inline asm
	ld.global.nc.b16 %rs73, [%rd93];
	// end inline asm
	// begin inline asm
	{ cvt.f32.bf16 %f919, %rs73;}

	// end inline asm
	add.f32 	%f920, %f965, %f919;
	// begin inline asm
	{  cvt.rn.bf16.f32 %rs75, %f920;}

	// end inline asm
	add.s64 	%rd94, %rd9, %rd4;
	shl.b64 	%rd95, %rd94, 1;
	add.s64 	%rd96, %rd1, %rd95;
	st.global.u16 	[%rd96+6], %rs75;
	bra.uni 	$L__BB1_28;
$L__BB1_63:
	setp.lt.u32 	%p29, %r4, 64;
	@%p29 bra 	$L__BB1_64;
	bra.uni 	$L__BB1_67;
$L__BB1_64:
	setp.ge.s32 	%p30, %r8, %r51;
	@%p30 bra 	$L__BB1_66;
	ld.param.u64 	%rd149, [_ZN10mxfp4_gemm18mxfp4_matmul_tiledI13__nv_bfloat16Li64ELi64ELi32ELi4ELi4EEEvPKT_PKhS6_S4_PS2_iiib_param_2];
	ld.param.u64 	%rd148, [_ZN10mxfp4_gemm18mxfp4_matmul_tiledI13__nv_bfloat16Li64ELi64ELi32ELi4ELi4EEEvPKT_PKhS6_S4_PS2_iiib_param_1];
	shr.u32 	%r107, %r246, 1;
	cvt.u64.u32 	%rd55, %r107;
	shr.u32 	%r108, %r52, 1;
	mul.wide.u32 	%rd56, %r8, %r108;
	add.s64 	%rd57, %rd56, %rd55;
	cvta.to.global.u64 	%rd58, %rd148;
	add.s64 	%rd59, %rd58, %rd57;
	ld.global.nc.v4.u32 	{%r109, %r110, %r111, %r112}, [%rd59];
	shr.u32 	%r113, %r246, 5;
	cvt.u64.u32 	%rd60, %r113;
	add.s32 	%r114, %r52, 31;
	shr.u32 	%r115, %r114, 5;
	mul.wide.u32 	%rd61, %r8, %r115;
	add.s64 	%rd62, %rd61, %rd60;
	add.s64 	%rd54, %rd149, %rd62;
	// begin inline asm
	ld.global.nc.u8 %r106, [%rd54];
	// end inline asm
	shl.b32 	%r116, %r106, 23;
	and.b32  	%r117, %r116, 2139095040;
	mov.b32 	%f79, %r117;
	mul.f32 	%f80, %f79, 0f3F000000;
	shr.u32 	%r118, %r109, 1;
	and.b32  	%r119, %r118, 1145324612;
	or.b32  	%r120, %r119, 839922192;
	and.b32  	%r121, %r109, 30583;
	mov.b32 	%r122, 201852420;
	mov.b32 	%r123, 50462976;
	prmt.b32 	%r124, %r123, %r122, %r121;
	mov.b32 	%r125, -185009412;
	mov.b32 	%r126, -33620224;
	prmt.b32 	%r127, %r126, %r125, %r121;
	and.b32  	%r128, %r120, 30292;
	prmt.b32 	%r129, %r124, %r127, %r128;
	shr.u32 	%r130, %r109, 16;
	and.b32  	%r131, %r130, 30583;
	prmt.b32 	%r132, %r123, %r122, %r131;
	prmt.b32 	%r133, %r126, %r125, %r131;
	shr.u32 	%r134, %r120, 16;
	prmt.b32 	%r135, %r132, %r133, %r134;
	mov.b32 	%r136, 25632;
	prmt.b32 	%r137, %r129, %r135, %r136;
	mov.b32 	%r138, 30001;
	prmt.b32 	%r139, %r129, %r135, %r138;
	cvt.s8.s32 	%rs16, %r137;
	cvt.rn.f32.s16 	%f81, %rs16;
	mul.f32 	%f82, %f80, %f81;
	mov.u32 	%r140, _ZZN10mxfp4_gemm18mxfp4_matmul_tiledI13__nv_bfloat16Li64ELi64ELi32ELi4ELi4EEEvPKT_PKhS6_S4_PS2_iiibE8s_weight;
	mad.lo.s32 	%r141, %r4, 132, %r140;
	st.shared.f32 	[%r141], %f82;
	cvt.s8.s32 	%rs17, %r139;
	cvt.rn.f32.s16 	%f83, %rs17;
	mul.f32 	%f84, %f80, %f83;
	st.shared.f32 	[%r141+4], %f84;
	bfe.s32 	%r142, %r137, 8, 8;
	cvt.s8.s32 	%rs18, %r142;
	cvt.rn.f32.s16 	%f85, %rs18;
	mul.f32 	%f86, %f80, %f85;
	st.shared.f32 	[%r141+8], %f86;
	bfe.s32 	%r143, %r139, 8, 8;
	cvt.s8.s32 	%rs19, %r143;
	cvt.rn.f32.s16 	%f87, %rs19;
	mul.f32 	%f88, %f80, %f87;
	st.shared.f32 	[%r141+12], %f88;
	bfe.s32 	%r144, %r137, 16, 8;
	cvt.s8.s32 	%rs20, %r144;
	cvt.rn.f32.s16 	%f89, %rs20;
	mul.f32 	%f90, %f80, %f89;
	st.shared.f32 	[%r141+16], %f90;
	bfe.s32 	%r145, %r139, 16, 8;
	cvt.s8.s32 	%rs21, %r145;
	cvt.rn.f32.s16 	%f91, %rs21;
	mul.f32 	%f92, %f80, %f91;
	st.shared.f32 	[%r141+20], %f92;
	bfe.s32 	%r146, %r137, 24, 8;
	cvt.s8.s32 	%rs22, %r146;
	cvt.rn.f32.s16 	%f93, %rs22;
	mul.f32 	%f94, %f80, %f93;
	st.shared.f32 	[%r141+24], %f94;
	bfe.s32 	%r147, %r139, 24, 8;
	cvt.s8.s32 	%rs23, %r147;
	cvt.rn.f32.s16 	%f95, %rs23;
	mul.f32 	%f96, %f80, %f95;
	st.shared.f32 	[%r141+28], %f96;
	shr.u32 	%r148, %r110, 1;
	and.b32  	%r149, %r148, 1145324612;
	or.b32  	%r150, %r149, 839922192;
	and.b32  	%r151, %r110, 30583;
	prmt.b32 	%r152, %r123, %r122, %r151;
	prmt.b32 	%r153, %r126, %r125, %r151;
	and.b32  	%r154, %r150, 30292;
	prmt.b32 	%r155, %r152, %r153, %r154;
	shr.u32 	%r156, %r110, 16;
	and.b32  	%r157, %r156, 30583;
	prmt.b32 	%r158, %r123, %r122, %r157;
	prmt.b32 	%r159, %r126, %r125, %r157;
	shr.u32 	%r160, %r150, 16;
	prmt.b32 	%r161, %r158, %r159, %r160;
	prmt.b32 	%r162, %r155, %r161, %r136;
	prmt.b32 	%r163, %r155, %r161, %r138;
	cvt.s8.s32 	%rs24, %r162;
	cvt.rn.f32.s16 	%f97, %rs24;
	mul.f32 	%f98, %f80, %f97;
	st.shared.f32 	[%r141+32], %f98;
	cvt.s8.s32 	%rs25, %r163;
	cvt.rn.f32.s16 	%f99, %rs25;
	mul.f32 	%f100, %f80, %f99;
	st.shared.f32 	[%r141+36], %f100;
	bfe.s32 	%r164, %r162, 8, 8;
	cvt.s8.s32 	%rs26, %r164;
	cvt.rn.f32.s16 	%f101, %rs26;
	mul.f32 	%f102, %f80, %f101;
	st.shared.f32 	[%r141+40], %f102;
	bfe.s32 	%r165, %r163, 8, 8;
	cvt.s8.s32 	%rs27, %r165;
	cvt.rn.f32.s16 	%f103, %rs27;
	mul.f32 	%f104, %f80, %f103;
	st.shared.f32 	[%r141+44], %f104;
	bfe.s32 	%r166, %r162, 16, 8;
	cvt.s8.s32 	%rs28, %r166;
	cvt.rn.f32.s16 	%f105, %rs28;
	mul.f32 	%f106, %f80, %f105;
	st.shared.f32 	[%r141+48], %f106;
	bfe.s32 	%r167, %r163, 16, 8;
	cvt.s8.s32 	%rs29, %r167;
	cvt.rn.f32.s16 	%f107, %rs29;
	mul.f32 	%f108, %f80, %f107;
	st.shared.f32 	[%r141+52], %f108;
	bfe.s32 	%r168, %r162, 24, 8;
	cvt.s8.s32 	%rs30, %r168;
	cvt.rn.f32.s16 	%f109, %rs30;
	mul.f32 	%f110, %f80, %f109;
	st.shared.f32 	[%r141+56], %f110;
	bfe.s32 	%r169, %r163, 24, 8;
	cvt.s8.s32 	%rs31, %r169;
	cvt.rn.f32.s16 	%f111, %rs31;
	mul.f32 	%f112, %f80, %f111;
	st.shared.f32 	[%r141+60], %f112;
	shr.u32 	%r170, %r111, 1;
	and.b32  	%r171, %r170, 1145324612;
	or.b32  	%r172, %r171, 839922192;
	and.b32  	%r173, %r111, 30583;
	prmt.b32 	%r174, %r123, %r122, %r173;
	prmt.b32 	%r175, %r126, %r125, %r173;
	and.b32  	%r176, %r172, 30292;
	prmt.b32 	%r177, %r174, %r175, %r176;
	shr.u32 	%r178, %r111, 16;
	and.b32  	%r179, %r178, 30583;
	prmt.b32 	%r180, %r123, %r122, %r179;
	prmt.b32 	%r181, %r126, %r125, %r179;
	shr.u32 	%r182, %r172, 16;
	prmt.b32 	%r183, %r180, %r181, %r182;
	prmt.b32 	%r184, %r177, %r183, %r136;
	prmt.b32 	%r185, %r177, %r183, %r138;
	cvt.s8.s32 	%rs32, %r184;
	cvt.rn.f32.s16 	%f113, %rs32;
	mul.f32 	%f114, %f80, %f113;
	st.shared.f32 	[%r141+64], %f114;
	cvt.s8.s32 	%rs33, %r185;
	cvt.rn.f32.s16 	%f115, %rs33;
	mul.f32 	%f116, %f80, %f115;
	st.shared.f32 	[%r141+68], %f116;
	bfe.s32 	%r186, %r184, 8, 8;
	cvt.s8.s32 	%rs34, %r186;
	cvt.rn.f32.s16 	%f117, %rs34;
	mul.f32 	%f118, %f80, %f117;
	st.shared.f32 	[%r141+72], %f118;
	bfe.s32 	%r187, %r185, 8, 8;
	cvt.s8.s32 	%rs35, %r187;
	cvt.rn.f32.s16 	%f119, %rs35;
	mul.f32 	%f120, %f80, %f119;
	st.shared.f32 	[%r141+76], %f120;
	bfe.s32 	%r188, %r184, 16, 8;
	cvt.s8.s32 	%rs36, %r188;
	cvt.rn.f32.s16 	%f121, %rs36;
	mul.f32 	%f122, %f80, %f121;
	st.shared.f32 	[%r141+80], %f122;
	bfe.s32 	%r189, %r185, 16, 8;
	cvt.s8.s32 	%rs37, %r189;
	cvt.rn.f32.s16 	%f123, %rs37;
	mul.f32 	%f124, %f80, %f123;
	st.shared.f32 	[%r141+84], %f124;
	bfe.s32 	%r190, %r184, 24, 8;
	cvt.s8.s32 	%rs38, %r190;
	cvt.rn.f32.s16 	%f125, %rs38;
	mul.f32 	%f126, %f80, %f125;
	st.shared.f32 	[%r141+88], %f126;
	bfe.s32 	%r191, %r185, 24, 8;
	cvt.s8.s32 	%rs39, %r191;
	cvt.rn.f32.s16 	%f127, %rs39;
	mul.f32 	%f128, %f80, %f127;
	st.shared.f32 	[%r141+92], %f128;
	shr.u32 	%r192, %r112, 1;
	and.b32  	%r193, %r192, 1145324612;
	or.b32  	%r194, %r193, 839922192;
	and.b32  	%r195, %r112, 30583;
	prmt.b32 	%r196, %r123, %r122, %r195;
	prmt.b32 	%r197, %r126, %r125, %r195;
	and.b32  	%r198, %r194, 30292;
	prmt.b32 	%r199, %r196, %r197, %r198;
	shr.u32 	%r200, %r112, 16;
	and.b32  	%r201, %r200, 30583;
	prmt.b32 	%r202, %r123, %r122, %r201;
	prmt.b32 	%r203, %r126, %r125, %r201;
	shr.u32 	%r204, %r194, 16;
	prmt.b32 	%r205, %r202, %r203, %r204;
	prmt.b32 	%r206, %r199, %r205, %r136;
	prmt.b32 	%r207, %r199, %r205, %r138;
	cvt.s8.s32 	%rs40, %r206;
	cvt.rn.f32.s16 	%f129, %rs40;
	mul.f32 	%f130, %f80, %f129;
	st.shared.f32 	[%r141+96], %f130;
	cvt.s8.s32 	%rs41, %r207;
	cvt.rn.f32.s16 	%f131, %rs41;
	mul.f32 	%f132, %f80, %f131;
	st.shared.f32 	[%r141+100], %f132;
	bfe.s32 	%r208, %r206, 8, 8;
	cvt.s8.s32 	%rs42, %r208;
	cvt.rn.f32.s16 	%f133, %rs42;
	mul.f32 	%f134, %f80, %f133;
	st.shared.f32 	[%r141+104], %f134;
	bfe.s32 	%r209, %r207, 8, 8;
	cvt.s8.s32 	%rs43, %r209;
	cvt.rn.f32.s16 	%f135, %rs43;
	mul.f32 	%f136, %f80, %f135;
	st.shared.f32 	[%r141+108], %f136;
	bfe.s32 	%r210, %r206, 16, 8;
	cvt.s8.s32 	%rs44, %r210;
	cvt.rn.f32.s16 	%f137, %rs44;
	mul.f32 	%f138, %f80, %f137;
	st.shared.f32 	[%r141+112], %f138;
	bfe.s32 	%r211, %r207, 16, 8;
	cvt.s8.s32 	%rs45, %r211;
	cvt.rn.f32.s16 	%f139, %rs45;
	mul.f32 	%f140, %f80, %f139;
	st.shared.f32 	[%r141+116], %f140;
	bfe.s32 	%r212, %r206, 24, 8;
	cvt.s8.s32 	%rs46, %r212;
	cvt.rn.f32.s16 	%f141, %rs46;
	mul.f32 	%f142, %f80, %f141;
	st.shared.f32 	[%r141+120], %f142;
	bfe.s32 	%r213, %r207, 24, 8;
	cvt.s8.s32 	%rs47, %r213;
	cvt.rn.f32.s16 	%f143, %rs47;
	mul.f32 	%f144, %f80, %f143;
	st.shared.f32 	[%r141+124], %f144;
	bra.uni 	$L__BB1_67;
$L__BB1_66:
	mov.u32 	%r103, _ZZN10mxfp4_gemm18mxfp4_matmul_tiledI13__nv_bfloat16Li64ELi64ELi32ELi4ELi4EEEvPKT_PKhS6_S4_PS2_iiibE8s_weight;
	mad.lo.s32 	%r104, %r4, 132, %r103;
	mov.b32 	%r105, 0;
	st.shared.u32 	[%r104], %r105;
	st.shared.u32 	[%r104+4], %r105;
	st.shared.u32 	[%r104+8], %r105;
	st.shared.u32 	[%r104+12], %r105;
	st.shared.u32 	[%r104+16], %r105;
	st.shared.u32 	[%r104+20], %r105;
	st.shared.u32 	[%r104+24], %r105;
	st.shared.u32 	[%r104+28], %r105;
	st.shared.u32 	[%r104+32], %r105;
	st.shared.u32 	[%r104+36], %r105;
	st.shared.u32 	[%r104+40], %r105;
	st.shared.u32 	[%r104+44], %r105;
	st.shared.u32 	[%r104+48], %r105;
	st.shared.u32 	[%r104+52], %r105;
	st.shared.u32 	[%r104+56], %r105;
	st.shared.u32 	[%r104+60], %r105;
	st.shared.u32 	[%r104+64], %r105;
	st.shared.u32 	[%r104+68], %r105;
	st.shared.u32 	[%r104+72], %r105;
	st.shared.u32 	[%r104+76], %r105;
	st.shared.u32 	[%r104+80], %r105;
	st.shared.u32 	[%r104+84], %r105;
	st.shared.u32 	[%r104+88], %r105;
	st.shared.u32 	[%r104+92], %r105;
	st.shared.u32 	[%r104+96], %r105;
	st.shared.u32 	[%r104+100], %r105;
	st.shared.u32 	[%r104+104], %r105;
	st.shared.u32 	[%r104+108], %r105;
	st.shared.u32 	[%r104+112], %r105;
	st.shared.u32 	[%r104+116], %r105;
	st.shared.u32 	[%r104+120], %r105;
	st.shared.u32 	[%r104+124], %r105;
$L__BB1_67:
	bar.sync 	0;
	mov.u32 	%r214, _ZZN10mxfp4_gemm18mxfp4_matmul_tiledI13__nv_bfloat16Li64ELi64ELi32ELi4ELi4EEEvPKT_PKhS6_S4_PS2_iiibE7s_input;
	mad.lo.s32 	%r215, %r1, 528, %r214;
	ld.shared.f32 	%f145, [%r215];
	ld.shared.f32 	%f146, [%r215+132];
	ld.shared.f32 	%f147, [%r215+264];
	ld.shared.f32 	%f148, [%r215+396];
	mov.u32 	%r216, _ZZN10mxfp4_gemm18mxfp4_matmul_tiledI13__nv_bfloat16Li64ELi64ELi32ELi4ELi4EEEvPKT_PKhS6_S4_PS2_iiibE8s_weight;
	mad.lo.s32 	%r217, %r3, 528, %r216;
	ld.shared.f32 	%f149, [%r217];
	ld.shared.f32 	%f150, [%r217+132];
	ld.shared.f32 	%f151, [%r217+264];
	ld.shared.f32 	%f152, [%r217+396];
	fma.rn.f32 	%f153, %f145, %f149, %f968;
	fma.rn.f32 	%f154, %f145, %f150, %f967;
	fma.rn.f32 	%f155, %f145, %f151, %f966;
	fma.rn.f32 	%f156, %f145, %f152, %f965;
	fma.rn.f32 	%f157, %f146, %f149, %f964;
	fma.rn.f32 	%f158, %f146, %f150, %f963;
	fma.rn.f32 	%f159, %f146, %f151, %f962;
	fma.rn.f32 	%f160, %f146, %f152, %f961;
	fma.rn.f32 	%f161, %f147, %f149, %f969;
	fma.rn.f32 	%f162, %f147, %f150, %f970;
	fma.rn.f32 	%f163, %f147, %f151, %f971;
	fma.rn.f32 	%f164, %f147, %f152, %f972;
	fma.rn.f32 	%f165, %f148, %f149, %f973;
	fma.rn.f32 	%f166, %f148, %f150, %f974;
	fma.rn.f32 	%f167, %f148, %f151, %f975;
	fma.rn.f32 	%f168, %f148, %f152, %f976;
	ld.shared.f32 	%f169, [%r215+4];
	ld.shared.f32 	%f170, [%r215+136];
	ld.shared.f32 	%f171, [%r215+268];
	ld.shared.f32 	%f172, [%r215+400];
	ld.shared.f32 	%f173, [%r217+4];
	ld.shared.f32 	%f174, [%r217+136];
	ld.shared.f32 	%f175, [%r217+268];
	ld.shared.f32 	%f176, [%r217+400];
	fma.rn.f32 	%f177, %f169, %f173, %f153;
	fma.rn.f32 	%f178, %f169, %f174, %f154;
	fma.rn.f32 	%f179, %f169, %f175, %f155;
	fma.rn.f32 	%f180, %f169, %f176, %f156;
	fma.rn.f32 	%f181, %f170, %f173, %f157;
	fma.rn.f32 	%f182, %f170, %f174, %f158;
	fma.rn.f32 	%f183, %f170, %f175, %f159;
	fma.rn.f32 	%f184, %f170, %f176, %f160;
	fma.rn.f32 	%f185, %f171, %f173, %f161;
	fma.rn.f32 	%f186, %f171, %f174, %f162;
	fma.rn.f32 	%f187, %f171, %f175, %f163;
	fma.rn.f32 	%f188, %f171, %f176, %f164;
	fma.rn.f32 	%f189, %f172, %f173, %f165;
	fma.rn.f32 	%f190, %f172, %f174, %f166;
	fma.rn.f32 	%f191, %f172, %f175, %f167;
	fma.rn.f32 	%f192, %f172, %f176, %f168;
	ld.shared.f32 	%f193, [%r215+8];
	ld.shared.f32 	%f194, [%r215+140];
	ld.shared.f32 	%f195, [%r215+272];
	ld.shared.f32 	%f196, [%r215+404];
	ld.shared.f32 	%f197, [%r217+8];
	ld.shared.f32 	%f198, [%r217+140];
	ld.shared.f32 	%f199, [%r217+272];
	ld.shared.f32 	%f200, [%r217+404];
	fma.rn.f32 	%f201, %f193, %f197, %f177;
	fma.rn.f32 	%f202, %f193, %f198, %f178;
	fma.rn.f32 	%f203, %f193, %f199, %f179;
	fma.rn.f32 	%f204, %f193, %f200, %f180;
	fma.rn.f32 	%f205, %f194, %f197, %f181;
	fma.rn.f32 	%f206, %f194, %f198, %f182;
	fma.rn.f32 	%f207, %f194, %f199, %f183;
	fma.rn.f32 	%f208, %f194, %f200, %f184;
	fma.rn.f32 	%f209, %f195, %f197, %f185;
	fma.rn.f32 	%f210, %f195, %f198, %f186;
	fma.rn.f32 	%f211, %f195, %f199, %f187;
	fma.rn.f32 	%f212, %f195, %f200, %f188;
	fma.rn.f32 	%f213, %f196, %f197, %f189;
	fma.rn.f32 	%f214, %f196, %f198, %f190;
	fma.rn.f32 	%f215, %f196, %f199, %f191;
	fma.rn.f32 	%f216, %f196, %f200, %f192;
	ld.shared.f32 	%f217, [%r215+12];
	ld.shared.f32 	%f218, [%r215+144];
	ld.shared.f32 	%f219, [%r215+276];
	ld.shared.f32 	%f220, [%r215+408];
	ld.shared.f32 	%f221, [%r217+12];
	ld.shared.f32 	%f222, [%r217+144];
	ld.shared.f32 	%f223, [%r217+276];
	ld.shared.f32 	%f224, [%r217+408];
	fma.rn.f32 	%f225, %f217, %f221, %f201;
	fma.rn.f32 	%f226, %f217, %f222, %f202;
	fma.rn.f32 	%f227, %f217, %f223, %f203;
	fma.rn.f32 	%f228, %f217, %f224, %f204;
	fma.rn.f32 	%f229, %f218, %f221, %f205;
	fma.rn.f32 	%f230, %f218, %f222, %f206;
	fma.rn.f32 	%f231, %f218, %f223, %f207;
	fma.rn.f32 	%f232, %f218, %f224, %f208;
	fma.rn.f32 	%f233, %f219, %f221, %f209;
	fma.rn.f32 	%f234, %f219, %f222, %f210;
	fma.rn.f32 	%f235, %f219, %f223, %f211;
	fma.rn.f32 	%f236, %f219, %f224, %f212;
	fma.rn.f32 	%f237, %f220, %f221, %f213;
	fma.rn.f32 	%f238, %f220, %f222, %f214;
	fma.rn.f32 	%f239, %f220, %f223, %f215;
	fma.rn.f32 	%f240, %f220, %f224, %f216;
	ld.shared.f32 	%f241, [%r215+16];
	ld.shared.f32 	%f242, [%r215+148];
	ld.shared.f32 	%f243, [%r215+280];
	ld.shared.f32 	%f244, [%r215+412];
	ld.shared.f32 	%f245, [%r217+16];
	ld.shared.f32 	%f246, [%r217+148];
	ld.shared.f32 	%f247, [%r217+280];
	ld.shared.f32 	%f248, [%r217+412];
	fma.rn.f32 	%f249, %f241, %f245, %f225;
	fma.rn.f32 	%f250, %f241, %f246, %f226;
	fma.rn.f32 	%f251, %f241, %f247, %f227;
	fma.rn.f32 	%f252, %f241, %f248, %f228;
	fma.rn.f32 	%f253, %f242, %f245, %f229;
	fma.rn.f32 	%f254, %f242, %f246, %f230;
	fma.rn.f32 	%f255, %f242, %f247, %f231;
	fma.rn.f32 	%f256, %f242, %f248, %f232;
	fma.rn.f32 	%f257, %f243, %f245, %f233;
	fma.rn.f32 	%f258, %f243, %f246, %f234;
	fma.rn.f32 	%f259, %f243, %f247, %f235;
	fma.rn.f32 	%f260, %f243, %f248, %f236;
	fma.rn.f32 	%f261, %f244, %f245, %f237;
	fma.rn.f32 	%f262, %f244, %f246, %f238;
	fma.rn.f32 	%f263, %f244, %f247, %f239;
	fma.rn.f32 	%f264, %f244, %f248, %f240;
	ld.shared.f32 	%f265, [%r215+20];
	ld.shared.f32 	%f266, [%r215+152];
	ld.shared.f32 	%f267, [%r215+284];
	ld.shared.f32 	%f268, [%r215+416];
	ld.shared.f32 	%f269, [%r217+20];
	ld.shared.f32 	%f270, [%r217+152];
	ld.shared.f32 	%f271, [%r217+284];
	ld.shared.f32 	%f272, [%r217+416];
	fma.rn.f32 	%f273, %f265, %f269, %f249;
	fma.rn.f32 	%f274, %f265, %f270, %f250;
	fma.rn.f32 	%f275, %f265, %f271, %f251;
	fma.rn.f32 	%f276, %f265, %f272, %f252;
	fma.rn.f32 	%f277, %f266, %f269, %f253;
	fma.rn.f32 	%f278, %f266, %f270, %f254;
	fma.rn.f32 	%f279, %f266, %f271, %f255;
	fma.rn.f32 	%f280, %f266, %f272, %f256;
	fma.rn.f32 	%f281, %f267, %f269, %f257;
	fma.rn.f32 	%f282, %f267, %f270, %f258;
	fma.rn.f32 	%f283, %f267, %f271, %f259;
	fma.rn.f32 	%f284, %f267, %f272, %f260;
	fma.rn.f32 	%f285, %f268, %f269, %f261;
	fma.rn.f32 	%f286, %f268, %f270, %f262;
	fma.rn.f32 	%f287, %f268, %f271, %f263;
	fma.rn.f32 	%f288, %f268, %f272, %f264;
	ld.shared.f32 	%f289, [%r215+24];
	ld.shared.f32 	%f290, [%r215+156];
	ld.shared.f32 	%f291, [%r215+288];
	ld.shared.f32 	%f292, [%r215+420];
	ld.shared.f32 	%f293, [%r217+24];
	ld.shared.f32 	%f294, [%r217+156];
	ld.shared.f32 	%f295, [%r217+288];
	ld.shared.f32 	%f296, [%r217+420];
	fma.rn.f32 	%f297, %f289, %f293, %f273;
	fma.rn.f32 	%f298, %f289, %f294, %f274;
	fma.rn.f32 	%f299, %f289, %f295, %f275;
	fma.rn.f32 	%f300, %f289, %f296, %f276;
	fma.rn.f32 	%f301, %f290, %f293, %f277;
	fma.rn.f32 	%f302, %f290, %f294, %f278;
	fma.rn.f32 	%f303, %f290, %f295, %f279;
	fma.rn.f32 	%f304, %f290, %f296, %f280;
	fma.rn.f32 	%f305, %f291, %f293, %f281;
	fma.rn.f32 	%f306, %f291, %f294, %f282;
	fma.rn.f32 	%f307, %f291, %f295, %f283;
	fma.rn.f32 	%f308, %f291, %f296, %f284;
	fma.rn.f32 	%f309, %f292, %f293, %f285;
	fma.rn.f32 	%f310, %f292, %f294, %f286;
	fma.rn.f32 	%f311, %f292, %f295, %f287;
	fma.rn.f32 	%f312, %f292, %f296, %f288;
	ld.shared.f32 	%f313, [%r215+28];
	ld.shared.f32 	%f314, [%r215+160];
	ld.shared.f32 	%f315, [%r215+292];
	ld.shared.f32 	%f316, [%r215+424];
	ld.shared.f32 	%f317, [%r217+28];
	ld.shared.f32 	%f318, [%r217+160];
	ld.shared.f32 	%f319, [%r217+292];
	ld.shared.f32 	%f320, [%r217+424];
	fma.rn.f32 	%f321, %f313, %f317, %f297;
	fma.rn.f32 	%f322, %f313, %f318, %f298;
	fma.rn.f32 	%f323, %f313, %f319, %f299;
	fma.rn.f32 	%f324, %f313, %f320, %f300;
	fma.rn.f32 	%f325, %f314, %f317, %f301;
	fma.rn.f32 	%f326, %f314, %f318, %f302;
	fma.rn.f32 	%f327, %f314, %f319, %f303;
	fma.rn.f32 	%f328, %f314, %f320, %f304;
	fma.rn.f32 	%f329, %f315, %f317, %f305;
	fma.rn.f32 	%f330, %f315, %f318, %f306;
	fma.rn.f32 	%f331, %f315, %f319, %f307;
	fma.rn.f32 	%f332, %f315, %f320, %f308;
	fma.rn.f32 	%f333, %f316, %f317, %f309;
	fma.rn.f32 	%f334, %f316, %f318, %f310;
	fma.rn.f32 	%f335, %f316, %f319, %f311;
	fma.rn.f32 	%f336, %f316, %f320, %f312;
	ld.shared.f32 	%f337, [%r215+32];
	ld.shared.f32 	%f338, [%r215+164];
	ld.shared.f32 	%f339, [%r215+296];
	ld.shared.f32 	%f340, [%r215+428];
	ld.shared.f32 	%f341, [%r217+32];
	ld.shared.f32 	%f342, [%r217+164];
	ld.shared.f32 	%f343, [%r217+296];
	ld.shared.f32 	%f344, [%r217+428];
	fma.rn.f32 	%f345, %f337, %f341, %f321;
	fma.rn.f32 	%f346, %f337, %f342, %f322;
	fma.rn.f32 	%f347, %f337, %f343, %f323;
	fma.rn.f32 	%f348, %f337, %f344, %f324;
	fma.rn.f32 	%f349, %f338, %f341, %f325;
	fma.rn.f32 	%f350, %f338, %f342, %f326;
	fma.rn.f32 	%f351, %f338, %f343, %f327;
	fma.rn.f32 	%f352, %f338, %f344, %f328;
	fma.rn.f32 	%f353, %f339, %f341, %f329;
	fma.rn.f32 	%f354, %f339, %f342, %f330;
	fma.rn.f32 	%f355, %f339, %f343, %f331;
	fma.rn.f32 	%f356, %f339, %f344, %f332;
	fma.rn.f32 	%f357, %f340, %f341, %f333;
	fma.rn.f32 	%f358, %f340, %f342, %f334;
	fma.rn.f32 	%f359, %f340, %f343, %f335;
	fma.rn.f32 	%f360, %f340, %f344, %f336;
	ld.shared.f32 	%f361, [%r215+36];
	ld.shared.f32 	%f362, [%r215+168];
	ld.shared.f32 	%f363, [%r215+300];
	ld.shared.f32 	%f364, [%r215+432];
	ld.shared.f32 	%f365, [%r217+36];
	ld.shared.f32 	%f366, [%r217+168];
	ld.shared.f32 	%f367, [%r217+300];
	ld.shared.f32 	%f368, [%r217+432];
	fma.rn.f32 	%f369, %f361, %f365, %f345;
	fma.rn.f32 	%f370, %f361, %f366, %f346;
	fma.rn.f32 	%f371, %f361, %f367, %f347;
	fma.rn.f32 	%f372, %f361, %f368, %f348;
	fma.rn.f32 	%f373, %f362, %f365, %f349;
	fma.rn.f32 	%f374, %f362, %f366, %f350;
	fma.rn.f32 	%f375, %f362, %f367, %f351;
	fma.rn.f32 	%f376, %f362, %f368, %f352;
	fma.rn.f32 	%f377, %f363, %f365, %f353;
	fma.rn.f32 	%f378, %f363, %f366, %f354;
	fma.rn.f32 	%f379, %f363, %f367, %f355;
	fma.rn.f32 	%f380, %f363, %f368, %f356;
	fma.rn.f32 	%f381, %f364, %f365, %f357;
	fma.rn.f32 	%f382, %f364, %f366, %f358;
	fma.rn.f32 	%f383, %f364, %f367, %f359;
	fma.rn.f32 	%f384, %f364, %f368, %f360;
	ld.shared.f32 	%f385, [%r215+40];
	ld.shared.f32 	%f386, [%r215+172];
	ld.shared.f32 	%f387, [%r215+304];
	ld.shared.f32 	%f388, [%r215+436];
	ld.shared.f32 	%f389, [%r217+40];
	ld.shared.f32 	%f390, [%r217+172];
	ld.shared.f32 	%f391, [%r217+304];
	ld.shared.f32 	%f392, [%r217+436];
	fma.rn.f32 	%f393, %f385, %f389, %f369;
	fma.rn.f32 	%f394, %f385, %f390, %f370;
	fma.rn.f32 	%f395, %f385, %f391, %f371;
	fma.rn.f32 	%f396, %f385, %f392, %f372;
	fma.rn.f32 	%f397, %f386, %f389, %f373;
	fma.rn.f32 	%f398, %f386, %f390, %f374;
	fma.rn.f32 	%f399, %f386, %f391, %f375;
	fma.rn.f32 	%f400, %f386, %f392, %f376;
	fma.rn.f32 	%f401, %f387, %f389, %f377;
	fma.rn.f32 	%f402, %f387, %f390, %f378;
	fma.rn.f32 	%f403, %f387, %f391, %f379;
	fma.rn.f32 	%f404, %f387, %f392, %f380;
	fma.rn.f32 	%f405, %f388, %f389, %f381;
	fma.rn.f32 	%f406, %f388, %f390, %f382;
	fma.rn.f32 	%f407, %f388, %f391, %f383;
	fma.rn.f32 	%f408, %f388, %f392, %f384;
	ld.shared.f32 	%f409, [%r215+44];
	ld.shared.f32 	%f410, [%r215+176];
	ld.shared.f32 	%f411, [%r215+308];
	ld.shared.f32 	%f412, [%r215+440];
	ld.shared.f32 	%f413, [%r217+44];
	ld.shared.f32 	%f414, [%r217+176];
	ld.shared.f32 	%f415, [%r217+308];
	ld.shared.f32 	%f416, [%r217+440];
	fma.rn.f32 	%f417, %f409, %f413, %f393;
	fma.rn.f32 	%f418, %f409, %f414, %f394;
	fma.rn.f32 	%f419, %f409, %f415, %f395;
	fma.rn.f32 	%f420, %f409, %f416, %f396;
	fma.rn.f32 	%f421, %f410, %f413, %f397;
	fma.rn.f32 	%f422, %f410, %f414, %f398;
	fma.rn.f32 	%f423, %f410, %f415, %f399;
	fma.rn.f32 	%f424, %f410, %f416, %f400;
	fma.rn.f32 	%f425, %f411, %f413, %f401;
	fma.rn.f32 	%f426, %f411, %f414, %f402;
	fma.rn.f32 	%f427, %f411, %f415, %f403;
	fma.rn.f32 	%f428, %f411, %f416, %f404;
	fma.rn.f32 	%f429, %f412, %f413, %f405;
	fma.rn.f32 	%f430, %f412, %f414, %f406;
	fma.rn.f32 	%f431, %f412, %f415, %f407;
	fma.rn.f32 	%f432, %f412, %f416, %f408;
	ld.shared.f32 	%f433, [%r215+48];
	ld.shared.f32 	%f434, [%r215+180];
	ld.shared.f32 	%f435, [%r215+312];
	ld.shared.f32 	%f436, [%r215+444];
	ld.shared.f32 	%f437, [%r217+48];
	ld.shared.f32 	%f438, [%r217+180];
	ld.shared.f32 	%f439, [%r217+312];
	ld.shared.f32 	%f440, [%r217+444];
	fma.rn.f32 	%f441, %f433, %f437, %f417;
	fma.rn.f32 	%f442, %f433, %f438, %f418;
	fma.rn.f32 	%f443, %f433, %f439, %f419;
	fma.rn.f32 	%f444, %f433, %f440, %f420;
	fma.rn.f32 	%f445, %f434, %f437, %f421;
	fma.rn.f32 	%f446, %f434, %f438, %f422;
	fma.rn.f32 	%f447, %f434, %f439, %f423;
	fma.rn.f32 	%f448, %f434, %f440, %f424;
	fma.rn.f32 	%f449, %f435, %f437, %f425;
	fma.rn.f32 	%f450, %f435, %f438, %f426;
	fma.rn.f32 	%f451, %f435, %f439, %f427;
	fma.rn.f32 	%f452, %f435, %f440, %f428;
	fma.rn.f32 	%f453, %f436, %f437, %f429;
	fma.rn.f32 	%f454, %f436, %f438, %f430;
	fma.rn.f32 	%f455, %f436, %f439, %f431;
	fma.rn.f32 	%f456, %f436, %f440, %f432;
	ld.shared.f32 	%f457, [%r215+52];
	ld.shared.f32 	%f458, [%r215+184];
	ld.shared.f32 	%f459, [%r215+316];
	ld.shared.f32 	%f460, [%r215+448];
	ld.shared.f32 	%f461, [%r217+52];
	ld.shared.f32 	%f462, [%r217+184];
	ld.shared.f32 	%f463, [%r217+316];
	ld.shared.f32 	%f464, [%r217+448];
	fma.rn.f32 	%f465, %f457, %f461, %f441;
	fma.rn.f32 	%f466, %f457, %f462, %f442;
	fma.rn.f32 	%f467, %f457, %f463, %f443;
	fma.rn.f32 	%f468, %f457, %f464, %f444;
	fma.rn.f32 	%f469, %f458, %f461, %f445;
	fma.rn.f32 	%f470, %f458, %f462, %f446;
	fma.rn.f32 	%f471, %f458, %f463, %f447;
	fma.rn.f32 	%f472, %f458, %f464, %f448;
	fma.rn.f32 	%f473, %f459, %f461, %f449;
	fma.rn.f32 	%f474, %f459, %f462, %f450;
	fma.rn.f32 	%f475, %f459, %f463, %f451;
	fma.rn.f32 	%f476, %f459, %f464, %f452;
	fma.rn.f32 	%f477, %f460, %f461, %f453;
	fma.rn.f32 	%f478, %f460, %f462, %f454;
	fma.rn.f32 	%f479, %f460, %f463, %f455;
	fma.rn.f32 	%f480, %f460, %f464, %f456;
	ld.shared.f32 	%f481, [%r215+56];
	ld.shared.f32 	%f482, [%r215+188];
	ld.shared.f32 	%f483, [%r215+320];
	ld.shared.f32 	%f484, [%r215+452];
	ld.shared.f32 	%f485, [%r217+56];
	ld.shared.f32 	%f486, [%r217+188];
	ld.shared.f32 	%f487, [%r217+320];
	ld.shared.f32 	%f488, [%r217+452];
	fma.rn.f32 	%f489, %f481, %f485, %f465;
	fma.rn.f32 	%f490, %f481, %f486, %f466;
	fma.rn.f32 	%f491, %f481, %f487, %f467;
	fma.rn.f32 	%f492, %f481, %f488, %f468;
	fma.rn.f32 	%f493, %f482, %f485, %f469;
	fma.rn.f32 	%f494, %f482, %f486, %f470;
	fma.rn.f32 	%f495, %f482, %f487, %f471;
	fma.rn.f32 	%f496, %f482, %f488, %f472;
	fma.rn.f32 	%f497, %f483, %f485, %f473;
	fma.rn.f32 	%f498, %f483, %f486, %f474;
	fma.rn.f32 	%f499, %f483, %f487, %f475;
	fma.rn.f32 	%f500, %f483, %f488, %f476;
	fma.rn.f32 	%f501, %f484, %f485, %f477;
	fma.rn.f32 	%f502, %f484, %f486, %f478;
	fma.rn.f32 	%f503, %f484, %f487, %f479;
	fma.rn.f32 	%f504, %f484, %f488, %f480;
	ld.shared.f32 	%f505, [%r215+60];
	ld.shared.f32 	%f506, [%r215+192];
	ld.shared.f32 	%f507, [%r215+324];
	ld.shared.f32 	%f508, [%r215+456];
	ld.shared.f32 	%f509, [%r217+60];
	ld.shared.f32 	%f510, [%r217+192];
	ld.shared.f32 	%f511, [%r217+324];
	ld.shared.f32 	%f512, [%r217+456];
	fma.rn.f32 	%f513, %f505, %f509, %f489;
	fma.rn.f32 	%f514, %f505, %f510, %f490;
	fma.rn.f32 	%f515, %f505, %f511, %f491;
	fma.rn.f32 	%f516, %f505, %f512, %f492;
	fma.rn.f32 	%f517, %f506, %f509, %f493;
	fma.rn.f32 	%f518, %f506, %f510, %f494;
	fma.rn.f32 	%f519, %f506, %f511, %f495;
	fma.rn.f32 	%f520, %f506, %f512, %f496;
	fma.rn.f32 	%f521, %f507, %f509, %f497;
	fma.rn.f32 	%f522, %f507, %f510, %f498;
	fma.rn.f32 	%f523, %f507, %f511, %f499;
	fma.rn.f32 	%f524, %f507, %f512, %f500;
	fma.rn.f32 	%f525, %f508, %f509, %f501;
	fma.rn.f32 	%f526, %f508, %f510, %f502;
	fma.rn.f32 	%f527, %f508, %f511, %f503;
	fma.rn.f32 	%f528, %f508, %f512, %f504;
	ld.shared.f32 	%f529, [%r215+64];
	ld.shared.f32 	%f530, [%r215+196];
	ld.shared.f32 	%f531, [%r215+328];
	ld.shared.f32 	%f532, [%r215+460];
	ld.shared.f32 	%f533, [%r217+64];
	ld.shared.f32 	%f534, [%r217+196];
	ld.shared.f32 	%f535, [%r217+328];
	ld.shared.f32 	%f536, [%r217+460];
	fma.rn.f32 	%f537, %f529, %f533, %f513;
	fma.rn.f32 	%f538, %f529, %f534, %f514;
	fma.rn.f32 	%f539, %f529, %f535, %f515;
	fma.rn.f32 	%f540, %f529, %f536, %f516;
	fma.rn.f32 	%f541, %f530, %f533, %f517;
	fma.rn.f32 	%f542, %f530, %f534, %f518;
	fma.rn.f32 	%f543, %f530, %f535, %f519;
	fma.rn.f32 	%f544, %f530, %f536, %f520;
	fma.rn.f32 	%f545, %f531, %f533, %f521;
	fma.rn.f32 	%f546, %f531, %f534, %f522;
	fma.rn.f32 	%f547, %f531, %f535, %f523;
	fma.rn.f32 	%f548, %f531, %f536, %f524;
	fma.rn.f32 	%f549, %f532, %f533, %f525;
	fma.rn.f32 	%f550, %f532, %f534, %f526;
	fma.rn.f32 	%f551, %f532, %f535, %f527;
	fma.rn.f32 	%f552, %f532, %f536, %f528;
	ld.shared.f32 	%f553, [%r215+68];
	ld.shared.f32 	%f554, [%r215+200];
	ld.shared.f32 	%f555, [%r215+332];
	ld.shared.f32 	%f556, [%r215+464];
	ld.shared.f32 	%f557, [%r217+68];
	ld.shared.f32 	%f558, [%r217+200];
	ld.shared.f32 	%f559, [%r217+332];
	ld.shared.f32 	%f560, [%r217+464];
	fma.rn.f32 	%f561, %f553, %f557, %f537;
	fma.rn.f32 	%f562, %f553, %f558, %f538;
	fma.rn.f32 	%f563, %f553, %f559, %f539;
	fma.rn.f32 	%f564, %f553, %f560, %f540;
	fma.rn.f32 	%f565, %f554, %f557, %f541;
	fma.rn.f32 	%f566, %f554, %f558, %f542;
	fma.rn.f32 	%f567, %f554, %f559, %f543;
	fma.rn.f32 	%f568, %f554, %f560, %f544;
	fma.rn.f32 	%f569, %f555, %f557, %f545;
	fma.rn.f32 	%f570, %f555, %f558, %f546;
	fma.rn.f32 	%f571, %f555, %f559, %f547;
	fma.rn.f32 	%f572, %f555, %f560, %f548;
	fma.rn.f32 	%f573, %f556, %f557, %f549;
	fma.rn.f32 	%f574, %f556, %f558, %f550;
	fma.rn.f32 	%f575, %f556, %f559, %f551;
	fma.rn.f32 	%f576, %f556, %f560, %f552;
	ld.shared.f32 	%f577, [%r215+72];
	ld.shared.f32 	%f578, [%r215+204];
	ld.shared.f32 	%f579, [%r215+336];
	ld.shared.f32 	%f580, [%r215+468];
	ld.shared.f32 	%f581, [%r217+72];
	ld.shared.f32 	%f582, [%r217+204];
	ld.shared.f32 	%f583, [%r217+336];
	ld.shared.f32 	%f584, [%r217+468];
	fma.rn.f32 	%f585, %f577, %f581, %f561;
	fma.rn.f32 	%f586, %f577, %f582, %f562;
	fma.rn.f32 	%f587, %f577, %f583, %f563;
	fma.rn.f32 	%f588, %f577, %f584, %f564;
	fma.rn.f32 	%f589, %f578, %f581, %f565;
	fma.rn.f32 	%f590, %f578, %f582, %f566;
	fma.rn.f32 	%f591, %f578, %f583, %f567;
	fma.rn.f32 	%f592, %f578, %f584, %f568;
	fma.rn.f32 	%f593, %f579, %f581, %f569;
	fma.rn.f32 	%f594, %f579, %f582, %f570;
	fma.rn.f32 	%f595, %f579, %f583, %f571;
	fma.rn.f32 	%f596, %f579, %f584, %f572;
	fma.rn.f32 	%f597, %f580, %f581, %f573;
	fma.rn.f32 	%f598, %f580, %f582, %f574;
	fma.rn.f32 	%f599, %f580, %f583, %f575;
	fma.rn.f32 	%f600, %f580, %f584, %f576;
	ld.shared.f32 	%f601, [%r215+76];
	ld.shared.f32 	%f602, [%r215+208];
	ld.shared.f32 	%f603, [%r215+340];
	ld.shared.f32 	%f604, [%r215+472];
	ld.shared.f32 	%f605, [%r217+76];
	ld.shared.f32 	%f606, [%r217+208];
	ld.shared.f32 	%f607, [%r217+340];
	ld.shared.f32 	%f608, [%r217+472];
	fma.rn.f32 	%f609, %f601, %f605, %f585;
	fma.rn.f32 	%f610, %f601, %f606, %f586;
	fma.rn.f32 	%f611, %f601, %f607, %f587;
	fma.rn.f32 	%f612, %f601, %f608, %f588;
	fma.rn.f32 	%f613, %f602, %f605, %f589;
	fma.rn.f32 	%f614, %f602, %f606, %f590;
	fma.rn.f32 	%f615, %f602, %f607, %f591;
	fma.rn.f32 	%f616, %f602, %f608, %f592;
	fma.rn.f32 	%f617, %f603, %f605, %f593;
	fma.rn.f32 	%f618, %f603, %f606, %f594;
	fma.rn.f32 	%f619, %f603, %f607, %f595;
	fma.rn.f32 	%f620, %f603, %f608, %f596;
	fma.rn.f32 	%f621, %f604, %f605, %f597;
	fma.rn.f32 	%f622, %f604, %f606, %f598;
	fma.rn.f32 	%f623, %f604, %f607, %f599;
	fma.rn.f32 	%f624, %f604, %f608, %f600;
	ld.shared.f32 	%f625, [%r215+80];
	ld.shared.f32 	%f626, [%r215+212];
	ld.shared.f32 	%f627, [%r215+344];
	ld.shared.f32 	%f628, [%r215+476];
	ld.shared.f32 	%f629, [%r217+80];
	ld.shared.f32 	%f630, [%r217+212];
	ld.shared.f32 	%f631, [%r217+344];
	ld.shared.f32 	%f632, [%r217+476];
	fma.rn.f32 	%f633, %f625, %f629, %f609;
	fma.rn.f32 	%f634, %f625, %f630, %f610;
	fma.rn.f32 	%f635, %f625, %f631, %f611;
	fma.rn.f32 	%f636, %f625, %f632, %f612;
	fma.rn.f32 	%f637, %f626, %f629, %f613;
	fma.rn.f32 	%f638, %f626, %f630, %f614;
	fma.rn.f32 	%f639, %f626, %f631, %f615;
	fma.rn.f32 	%f640, %f626, %f632, %f616;
	fma.rn.f32 	%f641, %f627, %f629, %f617;
	fma.rn.f32 	%f642, %f627, %f630, %f618;
	fma.rn.f32 	%f643, %f627, %f631, %f619;
	fma.rn.f32 	%f644, %f627, %f632, %f620;
	fma.rn.f32 	%f645, %f628, %f629, %f621;
	fma.rn.f32 	%f646, %f628, %f630, %f622;
	fma.rn.f32 	%f647, %f628, %f631, %f623;
	fma.rn.f32 	%f648, %f628, %f632, %f624;
	ld.shared.f32 	%f649, [%r215+84];
	ld.shared.f32 	%f650, [%r215+216];
	ld.shared.f32 	%f651, [%r215+348];
	ld.shared.f32 	%f652, [%r215+480];
	ld.shared.f32 	%f653, [%r217+84];
	ld.shared.f32 	%f654, [%r217+216];
	ld.shared.f32 	%f655, [%r217+348];
	ld.shared.f32 	%f656, [%r217+480];
	fma.rn.f32 	%f657, %f649, %f653, %f633;
	fma.rn.f32 	%f658, %f649, %f654, %f634;
	fma.rn.f32 	%f659, %f649, %f655, %f635;
	fma.rn.f32 	%f660, %f649, %f656, %f636;
	fma.rn.f32 	%f661, %f650, %f653, %f637;
	fma.rn.f32 	%f662, %f650, %f654, %f638;
	fma.rn.f32 	%f663, %f650, %f655, %f639;
	fma.rn.f32 	%f664, %f650, %f656, %f640;
	fma.rn.f32 	%f665, %f651, %f653, %f641;
	fma.rn.f32 	%f666, %f651, %f654, %f642;
	fma.rn.f32 	%f667, %f651, %f655, %f643;
	fma.rn.f32 	%f668, %f651, %f656, %f644;
	fma.rn.f32 	%f669, %f652, %f653, %f645;
	fma.rn.f32 	%f670, %f652, %f654, %f646;
	fma.rn.f32 	%f671, %f652, %f655, %f647;
	fma.rn.f32 	%f672, %f652, %f656, %f648;
	ld.shared.f32 	%f673, [%r215+88];
	ld.shared.f32 	%f674, [%r215+220];
	ld.shared.f32 	%f675, [%r215+352];
	ld.shared.f32 	%f676, [%r215+484];
	ld.shared.f32 	%f677, [%r217+88];
	ld.shared.f32 	%f678, [%r217+220];
	ld.shared.f32 	%f679, [%r217+352];
	ld.shared.f32 	%f680, [%r217+484];
	fma.rn.f32 	%f681, %f673, %f677, %f657;
	fma.rn.f32 	%f682, %f673, %f678, %f658;
	fma.rn.f32 	%f683, %f673, %f679, %f659;
	fma.rn.f32 	%f684, %f673, %f680, %f660;
	fma.rn.f32 	%f685, %f674, %f677, %f661;
	fma.rn.f32 	%f686, %f674, %f678, %f662;
	fma.rn.f32 	%f687, %f674, %f679, %f663;
	fma.rn.f32 	%f688, %f674, %f680, %f664;
	fma.rn.f32 	%f689, %f675, %f677, %f665;
	fma.rn.f32 	%f690, %f675, %f678, %f666;
	fma.rn.f32 	%f691, %f675, %f679, %f667;
	fma.rn.f32 	%f692, %f675, %f680, %f668;
	fma.rn.f32 	%f693, %f676, %f677, %f669;
	fma.rn.f32 	%f694, %f676, %f678, %f670;
	fma.rn.f32 	%f695, %f676, %f679, %f671;
	fma.rn.f32 	%f696, %f676, %f680, %f672;
	ld.shared.f32 	%f697, [%r215+92];
	ld.shared.f32 	%f698, [%r215+224];
	ld.shared.f32 	%f699, [%r215+356];
	ld.shared.f32 	%f700, [%r215+488];
	ld.shared.f32 	%f701, [%r217+92];
	ld.shared.f32 	%f702, [%r217+224];
	ld.shared.f32 	%f703, [%r217+356];
	ld.shared.f32 	%f704, [%r217+488];
	fma.rn.f32 	%f705, %f697, %f701, %f681;
	fma.rn.f32 	%f706, %f697, %f702, %f682;
	fma.rn.f32 	%f707, %f697, %f703, %f683;
	fma.rn.f32 	%f708, %f697, %f704, %f684;
	fma.rn.f32 	%f709, %f698, %f701, %f685;
	fma.rn.f32 	%f710, %f698, %f702, %f686;
	fma.rn.f32 	%f711, %f698, %f703, %f687;
	fma.rn.f32 	%f712, %f698, %f704, %f688;
	fma.rn.f32 	%f713, %f699, %f701, %f689;
	fma.rn.f32 	%f714, %f699, %f702, %f690;
	fma.rn.f32 	%f715, %f699, %f703, %f691;
	fma.rn.f32 	%f716, %f699, %f704, %f692;
	fma.rn.f32 	%f717, %f700, %f701, %f693;
	fma.rn.f32 	%f718, %f700, %f702, %f694;
	fma.rn.f32 	%f719, %f700, %f703, %f695;
	fma.rn.f32 	%f720, %f700, %f704, %f696;
	ld.shared.f32 	%f721, [%r215+96];
	ld.shared.f32 	%f722, [%r215+228];
	ld.shared.f32 	%f723, [%r215+360];
	ld.shared.f32 	%f724, [%r215+492];
	ld.shared.f32 	%f725, [%r217+96];
	ld.shared.f32 	%f726, [%r217+228];
	ld.shared.f32 	%f727, [%r217+360];
	ld.shared.f32 	%f728, [%r217+492];
	fma.rn.f32 	%f729, %f721, %f725, %f705;
	fma.rn.f32 	%f730, %f721, %f726, %f706;
	fma.rn.f32 	%f731, %f721, %f727, %f707;
	fma.rn.f32 	%f732, %f721, %f728, %f708;
	fma.rn.f32 	%f733, %f722, %f725, %f709;
	fma.rn.f32 	%f734, %f722, %f726, %f710;
	fma.rn.f32 	%f735, %f722, %f727, %f711;
	fma.rn.f32 	%f736, %f722, %f728, %f712;
	fma.rn.f32 	%f737, %f723, %f725, %f713;
	fma.rn.f32 	%f738, %f723, %f726, %f714;
	fma.rn.f32 	%f739, %f723, %f727, %f715;
	fma.rn.f32 	%f740, %f723, %f728, %f716;
	fma.rn.f32 	%f741, %f724, %f725, %f717;
	fma.rn.f32 	%f742, %f724, %f726, %f718;
	fma.rn.f32 	%f743, %f724, %f727, %f719;
	fma.rn.f32 	%f744, %f724, %f728, %f720;
	ld.shared.f32 	%f745, [%r215+100];
	ld.shared.f32 	%f746, [%r215+232];
	ld.shared.f32 	%f747, [%r215+364];
	ld.shared.f32 	%f748, [%r215+496];
	ld.shared.f32 	%f749, [%r217+100];
	ld.shared.f32 	%f750, [%r217+232];
	ld.shared.f32 	%f751, [%r217+364];
	ld.shared.f32 	%f752, [%r217+496];
	fma.rn.f32 	%f753, %f745, %f749, %f729;
	fma.rn.f32 	%f754, %f745, %f750, %f730;
	fma.rn.f32 	%f755, %f745, %f751, %f731;
	fma.rn.f32 	%f756, %f745, %f752, %f732;
	fma.rn.f32 	%f757, %f746, %f749, %f733;
	fma.rn.f32 	%f758, %f746, %f750, %f734;
	fma.rn.f32 	%f759, %f746, %f751, %f735;
	fma.rn.f32 	%f760, %f746, %f752, %f736;
	fma.rn.f32 	%f761, %f747, %f749, %f737;
	fma.rn.f32 	%f762, %f747, %f750, %f738;
	fma.rn.f32 	%f763, %f747, %f751, %f739;
	fma.rn.f32 	%f764, %f747, %f752, %f740;
	fma.rn.f32 	%f765, %f748, %f749, %f741;
	fma.rn.f32 	%f766, %f748, %f750, %f742;
	fma.rn.f32 	%f767, %f748, %f751, %f743;
	fma.rn.f32 	%f768, %f748, %f752, %f744;
	ld.shared.f32 	%f769, [%r215+104];
	ld.shared.f32 	%f770, [%r215+236];
	ld.shared.f32 	%f771, [%r215+368];
	ld.shared.f32 	%f772, [%r215+500];
	ld.shared.f32 	%f773, [%r217+104];
	ld.shared.f32 	%f774, [%r217+236];
	ld.shared.f32 	%f775, [%r217+368];
	ld.shared.f32 	%f776, [%r217+500];
	fma.rn.f32 	%f777, %f769, %f773, %f753;
	fma.rn.f32 	%f778, %f769, %f774, %f754;
	fma.rn.f32 	%f779, %f769, %f775, %f755;
	fma.rn.f32 	%f780, %f769, %f776, %f756;
	fma.rn.f32 	%f781, %f770, %f773, %f757;
	fma.rn.f32 	%f782, %f770, %f774, %f758;
	fma.rn.f32 	%f783, %f770, %f775, %f759;
	fma.rn.f32 	%f784, %f770, %f776, %f760;
	fma.rn.f32 	%f785, %f771, %f773, %f761;
	fma.rn.f32 	%f786, %f771, %f774, %f762;
	fma.rn.f32 	%f787, %f771, %f775, %f763;
	fma.rn.f32 	%f788, %f771, %f776, %f764;
	fma.rn.f32 	%f789, %f772, %f773, %f765;
	fma.rn.f32 	%f790, %f772, %f774, %f766;
	fma.rn.f32 	%f791, %f772, %f775, %f767;
	fma.rn.f32 	%f792, %f772, %f776, %f768;
	ld.shared.f32 	%f793, [%r215+108];
	ld.shared.f32 	%f794, [%r215+240];
	ld.shared.f32 	%f795, [%r215+372];
	ld.shared.f32 	%f796, [%r215+504];
	ld.shared.f32 	%f797, [%r217+108];
	ld.shared.f32 	%f798, [%r217+240];
	ld.shared.f32 	%f799, [%r217+372];
	ld.shared.f32 	%f800, [%r217+504];
	fma.rn.f32 	%f801, %f793, %f797, %f777;
	fma.rn.f32 	%f802, %f793, %f798, %f778;
	fma.rn.f32 	%f803, %f793, %f799, %f779;
	fma.rn.f32 	%f804, %f793, %f800, %f780;
	fma.rn.f32 	%f805, %f794, %f797, %f781;
	fma.rn.f32 	%f806, %f794, %f798, %f782;
	fma.rn.f32 	%f807, %f794, %f799, %f783;
	fma.rn.f32 	%f808, %f794, %f800, %f784;
	fma.rn.f32 	%f809, %f795, %f797, %f785;
	fma.rn.f32 	%f810, %f795, %f798, %f786;
	fma.rn.f32 	%f811, %f795, %f799, %f787;
	fma.rn.f32 	%f812, %f795, %f800, %f788;
	fma.rn.f32 	%f813, %f796, %f797, %f789;
	fma.rn.f32 	%f814, %f796, %f798, %f790;
	fma.rn.f32 	%f815, %f796, %f799, %f791;
	fma.rn.f32 	%f816, %f796, %f800, %f792;
	ld.shared.f32 	%f817, [%r215+112];
	ld.shared.f32 	%f818, [%r215+244];
	ld.shared.f32 	%f819, [%r215+376];
	ld.shared.f32 	%f820, [%r215+508];
	ld.shared.f32 	%f821, [%r217+112];
	ld.shared.f32 	%f822, [%r217+244];
	ld.shared.f32 	%f823, [%r217+376];
	ld.shared.f32 	%f824, [%r217+508];
	fma.rn.f32 	%f825, %f817, %f821, %f801;
	fma.rn.f32 	%f826, %f817, %f822, %f802;
	fma.rn.f32 	%f827, %f817, %f823, %f803;
	fma.rn.f32 	%f828, %f817, %f824, %f804;
	fma.rn.f32 	%f829, %f818, %f821, %f805;
	fma.rn.f32 	%f830, %f818, %f822, %f806;
	fma.rn.f32 	%f831, %f818, %f823, %f807;
	fma.rn.f32 	%f832, %f818, %f824, %f808;
	fma.rn.f32 	%f833, %f819, %f821, %f809;
	fma.rn.f32 	%f834, %f819, %f822, %f810;
	fma.rn.f32 	%f835, %f819, %f823, %f811;
	fma.rn.f32 	%f836, %f819, %f824, %f812;
	fma.rn.f32 	%f837, %f820, %f821, %f813;
	fma.rn.f32 	%f838, %f820, %f822, %f814;
	fma.rn.f32 	%f839, %f820, %f823, %f815;
	fma.rn.f32 	%f840, %f820, %f824, %f816;
	ld.shared.f32 	%f841, [%r215+116];
	ld.shared.f32 	%f842, [%r215+248];
	ld.shared.f32 	%f843, [%r215+380];
	ld.shared.f32 	%f844, [%r215+512];
	ld.shared.f32 	%f845, [%r217+116];
	ld.shared.f32 	%f846, [%r217+248];
	ld.shared.f32 	%f847, [%r217+380];
	ld.shared.f32 	%f848, [%r217+512];
	fma.rn.f32 	%f849, %f841, %f845, %f825;
	fma.rn.f32 	%f850, %f841, %f846, %f826;
	fma.rn.f32 	%f851, %f841, %f847, %f827;
	fma.rn.f32 	%f852, %f841, %f848, %f828;
	fma.rn.f32 	%f853, %f842, %f845, %f829;
	fma.rn.f32 	%f854, %f842, %f846, %f830;
	fma.rn.f32 	%f855, %f842, %f847, %f831;
	fma.rn.f32 	%f856, %f842, %f848, %f832;
	fma.rn.f32 	%f857, %f843, %f845, %f833;
	fma.rn.f32 	%f858, %f843, %f846, %f834;
	fma.rn.f32 	%f859, %f843, %f847, %f835;
	fma.rn.f32 	%f860, %f843, %f848, %f836;
	fma.rn.f32 	%f861, %f844, %f845, %f837;
	fma.rn.f32 	%f862, %f844, %f846, %f838;
	fma.rn.f32 	%f863, %f844, %f847, %f839;
	fma.rn.f32 	%f864, %f844, %f848, %f840;
	ld.shared.f32 	%f865, [%r215+120];
	ld.shared.f32 	%f866, [%r215+252];
	ld.shared.f32 	%f867, [%r215+384];
	ld.shared.f32 	%f868, [%r215+516];
	ld.shared.f32 	%f869, [%r217+120];
	ld.shared.f32 	%f870, [%r217+252];
	ld.shared.f32 	%f871, [%r217+384];
	ld.shared.f32 	%f872, [%r217+516];
	fma.rn.f32 	%f873, %f865, %f869, %f849;
	fma.rn.f32 	%f874, %f865, %f870, %f850;
	fma.rn.f32 	%f875, %f865, %f871, %f851;
	fma.rn.f32 	%f876, %f865, %f872, %f852;
	fma.rn.f32 	%f877, %f866, %f869, %f853;
	fma.rn.f32 	%f878, %f866, %f870, %f854;
	fma.rn.f32 	%f879, %f866, %f871, %f855;
	fma.rn.f32 	%f880, %f866, %f872, %f856;
	fma.rn.f32 	%f881, %f867, %f869, %f857;
	fma.rn.f32 	%f882, %f867, %f870, %f858;
	fma.rn.f32 	%f883, %f867, %f871, %f859;
	fma.rn.f32 	%f884, %f867, %f872, %f860;
	fma.rn.f32 	%f885, %f868, %f869, %f861;
	fma.rn.f32 	%f886, %f868, %f870, %f862;
	fma.rn.f32 	%f887, %f868, %f871, %f863;
	fma.rn.f32 	%f888, %f868, %f872, %f864;
	ld.shared.f32 	%f889, [%r215+124];
	ld.shared.f32 	%f890, [%r215+256];
	ld.shared.f32 	%f891, [%r215+388];
	ld.shared.f32 	%f892, [%r215+520];
	ld.shared.f32 	%f893, [%r217+124];
	ld.shared.f32 	%f894, [%r217+256];
	ld.shared.f32 	%f895, [%r217+388];
	ld.shared.f32 	%f896, [%r217+520];
	fma.rn.f32 	%f968, %f889, %f893, %f873;
	fma.rn.f32 	%f967, %f889, %f894, %f874;
	fma.rn.f32 	%f966, %f889, %f895, %f875;
	fma.rn.f32 	%f965, %f889, %f896, %f876;
	fma.rn.f32 	%f964, %f890, %f893, %f877;
	fma.rn.f32 	%f963, %f890, %f894, %f878;
	fma.rn.f32 	%f962, %f890, %f895, %f879;
	fma.rn.f32 	%f961, %f890, %f896, %f880;
	fma.rn.f32 	%f969, %f891, %f893, %f881;
	fma.rn.f32 	%f970, %f891, %f894, %f882;
	fma.rn.f32 	%f971, %f891, %f895, %f883;
	fma.rn.f32 	%f972, %f891, %f896, %f884;
	fma.rn.f32 	%f973, %f892, %f893, %f885;
	fma.rn.f32 	%f974, %f892, %f894, %f886;
	fma.rn.f32 	%f975, %f892, %f895, %f887;
	fma.rn.f32 	%f976, %f892, %f896, %f888;
	bar.sync 	0;
	add.s32 	%r246, %r246, 32;
	setp.lt.s32 	%p31, %r246, %r52;
	@%p31 bra 	$L__BB1_2;
	bra.uni 	$L__BB1_26;
$L__BB1_68:
	setp.ge.s32 	%p35, %r14, %r50;
	@%p35 bra 	$L__BB1_77;
	cvt.u64.u32 	%rd63, %r14;
	setp.ge.s32 	%p36, %r15, %r51;
	cvt.s64.s32 	%rd64, %r15;
	mad.lo.s64 	%rd65, %rd63, %rd3, %rd64;
	shl.b64 	%rd66, %rd65, 1;
	add.s64 	%rd10, %rd1, %rd66;
	@%p36 bra 	$L__BB1_71;
	// begin inline asm
	{  cvt.rn.bf16.f32 %rs48, %f968;}

	// end inline asm
	st.global.u16 	[%rd10], %rs48;
$L__BB1_71:
	add.s32 	%r222, %r15, 1;
	setp.ge.s32 	%p37, %r222, %r51;
	@%p37 bra 	$L__BB1_73;
	// begin inline asm
	{  cvt.rn.bf16.f32 %rs49, %f967;}

	// end inline asm
	st.global.u16 	[%rd10+2], %rs49;
$L__BB1_73:
	add.s32 	%r223, %r15, 2;
	setp.ge.s32 	%p38, %r223, %r51;
	@%p38 bra 	$L__BB1_75;
	// begin inline asm
	{  cvt.rn.bf16.f32 %rs50, %f966;}

	// end inline asm
	st.global.u16 	[%rd10+4], %rs50;
$L__BB1_75:
	add.s32 	%r224, %r15, 3;
	setp.ge.s32 	%p39, %r224, %r51;
	@%p39 bra 	$L__BB1_77;
	// begin inline asm
	{  cvt.rn.bf16.f32 %rs51, %f965;}

	// end inline asm
	st.global.u16 	[%rd10+6], %rs51;
$L__BB1_77:
	add.s32 	%r47, %r14, 1;
	setp.ge.s32 	%p40, %r47, %r50;
	@%p40 bra 	$L__BB1_86;
	cvt.u64.u32 	%rd67, %r47;
	setp.ge.s32 	%p41, %r15, %r51;
	cvt.s64.s32 	%rd68, %r15;
	mad.lo.s64 	%rd69, %rd67, %rd3, %rd68;
	shl.b64 	%rd70, %rd69, 1;
	add.s64 	%rd11, %rd1, %rd70;
	@%p41 bra 	$L__BB1_80;
	// begin inline asm
	{  cvt.rn.bf16.f32 %rs52, %f964;}

	// end inline asm
	st.global.u16 	[%rd11], %rs52;
$L__BB1_80:
	add.s32 	%r225, %r15, 1;
	setp.ge.s32 	%p42, %r225, %r51;
	@%p42 bra 	$L__BB1_82;
	// begin inline asm
	{  cvt.rn.bf16.f32 %rs53, %f963;}

	// end inline asm
	st.global.u16 	[%rd11+2], %rs53;
$L__BB1_82:
	add.s32 	%r226, %r15, 2;
	setp.ge.s32 	%p43, %r226, %r51;
	@%p43 bra 	$L__BB1_84;
	// begin inline asm
	{  cvt.rn.bf16.f32 %rs54, %f962;}

	// end inline asm
	st.global.u16 	[%rd11+4], %rs54;
$L__BB1_84:
	add.s32 	%r227, %r15, 3;
	setp.ge.s32 	%p44, %r227, %r51;
	@%p44 bra 	$L__BB1_86;
	// begin inline asm
	{  cvt.rn.bf16.f32 %rs55, %f961;}

	// end inline asm
	st.global.u16 	[%rd11+6], %rs55;
$L__BB1_86:
	add.s32 	%r48, %r14, 2;
	setp.ge.s32 	%p45, %r48, %r50;
	@%p45 bra 	$L__BB1_95;
	cvt.u64.u32 	%rd71, %r48;
	setp.ge.s32 	%p46, %r15, %r51;
	cvt.s64.s32 	%rd72, %r15;
	mad.lo.s64 	%rd73, %rd71, %rd3, %rd72;
	shl.b64 	%rd74, %rd73, 1;
	add.s64 	%rd12, %rd1, %rd74;
	@%p46 bra 	$L__BB1_89;
	// begin inline asm
	{  cvt.rn.bf16.f32 %rs56, %f969;}

	// end inline asm
	st.global.u16 	[%rd12], %rs56;
$L__BB1_89:
	add.s32 	%r228, %r15, 1;
	setp.ge.s32 	%p47, %r228, %r51;
	@%p47 bra 	$L__BB1_91;
	// begin inline asm
	{  cvt.rn.bf16.f32 %rs57, %f970;}

	// end inline asm
	st.global.u16 	[%rd12+2], %rs57;
$L__BB1_91:
	add.s32 	%r229, %r15, 2;
	setp.ge.s32 	%p48, %r229, %r51;
	@%p48 bra 	$L__BB1_93;
	// begin inline asm
	{  cvt.rn.bf16.f32 %rs58, %f971;}

	// end inline asm
	st.global.u16 	[%rd12+4], %rs58;
$L__BB1_93:
	add.s32 	%r230, %r15, 3;
	setp.ge.s32 	%p49, %r230, %r51;
	@%p49 bra 	$L__BB1_95;
	// begin inline asm
	{  cvt.rn.bf16.f32 %rs59, %f972;}

	// end inline asm
	st.global.u16 	[%rd12+6], %rs59;
$L__BB1_95:
	add.s32 	%r49, %r14, 3;
	setp.ge.s32 	%p50, %r49, %r50;
	@%p50 bra 	$L__BB1_104;
	cvt.u64.u32 	%rd75, %r49;
	setp.ge.s32 	%p51, %r15, %r51;
	cvt.s64.s32 	%rd76, %r15;
	mad.lo.s64 	%rd77, %rd75, %rd3, %rd76;
	shl.b64 	%rd78, %rd77, 1;
	add.s64 	%rd13, %rd1, %rd78;
	@%p51 bra 	$L__BB1_98;
	// begin inline asm
	{  cvt.rn.bf16.f32 %rs60, %f973;}

	// end inline asm
	st.global.u16 	[%rd13], %rs60;
$L__BB1_98:
	add.s32 	%r231, %r15, 1;
	setp.ge.s32 	%p52, %r231, %r51;
	@%p52 bra 	$L__BB1_100;
	// begin inline asm
	{  cvt.rn.bf16.f32 %rs61, %f974;}

	// end inline asm
	st.global.u16 	[%rd13+2], %rs61;
$L__BB1_100:
	add.s32 	%r232, %r15, 2;
	setp.ge.s32 	%p53, %r232, %r51;
	@%p53 bra 	$L__BB1_102;
	// begin inline asm
	{  cvt.rn.bf16.f32 %rs62, %f975;}

	// end inline asm
	st.global.u16 	[%rd13+4], %rs62;
$L__BB1_102:
	add.s32 	%r233, %r15, 3;
	setp.ge.s32 	%p54, %r233, %r51;
	@%p54 bra 	$L__BB1_104;
	// begin inline asm
	{  cvt.rn.bf16.f32 %rs63, %f976;}

	// end inline asm
	st.global.u16 	[%rd13+6], %rs63;
$L__BB1_104:
	ret;

}
	// .globl	_ZN10mxfp4_gemm14mxfp4_moe_gemmI6__halfEEvPKT_PKhS6_S4_PKjPS2_iiiiibb
.visible .entry _ZN10mxfp4_gemm14mxfp4_moe_gemmI6__halfEEvPKT_PKhS6_S4_PKjPS2_iiiiibb(
	.param .u64 .ptr .align 1 _ZN10mxfp4_gemm14mxfp4_moe_gemmI6__halfEEvPKT_PKhS6_S4_PKjPS2_iiiiibb_param_0,
	.param .u64 .ptr .align 1 _ZN10mxfp4_gemm14mxfp4_moe_gemmI6__halfEEvPKT_PKhS6_S4_PKjPS2_iiiiibb_param_1,
	.param .u64 .ptr .align 1 _ZN10mxfp4_gemm14mxfp4_moe_gemmI6__halfEEvPKT_PKhS6_S4_PKjPS2_iiiiibb_param_2,
	.param .u64 .ptr .align 1 _ZN10mxfp4_gemm14mxfp4_moe_gemmI6__halfEEvPKT_PKhS6_S4_PKjPS2_iiiiibb_param_3,
	.param .u64 .ptr .align 1 _ZN10mxfp4_gemm14mxfp4_moe_gemmI6__halfEEvPKT_PKhS6_S4_PKjPS2_iiiiibb_param_4,
	.param .u64 .ptr .align 1 _ZN10mxfp4_gemm14mxfp4_moe_gemmI6__halfEEvPKT_PKhS6_S4_PKjPS2_iiiiibb_param_5,
	.param .u32 _ZN10mxfp4_gemm14mxfp4_moe_gemmI6__halfEEvPKT_PKhS6_S4_PKjPS2_iiiiibb_param_6,
	.param .u32 _ZN10mxfp4_gemm14mxfp4_moe_gemmI6__halfEEvPKT_PKhS6_S4_PKjPS2_iiiiibb_param_7,
	.param .u32 _ZN10mxfp4_gemm14mxfp4_moe_gemmI6__halfEEvPKT_PKhS6_S4_PKjPS2_iiiiibb_param_8,
	.param .u32 _ZN10mxfp4_gemm14mxfp4_moe_gemmI6__halfEEvPKT_PKhS6_S4_PKjPS2_iiiiibb_param_9,
	.param .u32 _ZN10mxfp4_gemm14mxfp4_moe_gemmI6__halfEEvPKT_PKhS6_S4_PKjPS2_iiiiibb_param_10,
	.param .u8 _ZN10mxfp4_gemm14mxfp4_moe_gemmI6__halfEEvPKT_PKhS6_S4_PKjPS2_iiiiibb_param_11,
	.param .u8 _ZN10mxfp4_gemm14mxfp4_moe_gemmI6__halfEEvPKT_PKhS6_S4_PKjPS2_iiiiibb_param_12
)
.maxntid 256
{
	.reg .pred 	%p<26>;
	.reg .b16 	%rs<48>;
	.reg .b32 	%r<220>;
	.reg .b32 	%f<160>;
	.reg .b64 	%rd<62>;

	ld.param.u64 	%rd10, [_ZN10mxfp4_gemm14mxfp4_moe_gemmI6__halfEEvPKT_PKhS6_S4_PKjPS2_iiiiibb_param_0];
	ld.param.u64 	%rd11, [_ZN10mxfp4_gemm14mxfp4_moe_gemmI6__halfEEvPKT_PKhS6_S4_PKjPS2_iiiiibb_param_1];
	ld.param.u64 	%rd12, [_ZN10mxfp4_gemm14mxfp4_moe_gemmI6__halfEEvPKT_PKhS6_S4_PKjPS2_iiiiibb_param_2];
	ld.param.u64 	%rd13, [_ZN10mxfp4_gemm14mxfp4_moe_gemmI6__halfEEvPKT_PKhS6_S4_PKjPS2_iiiiibb_param_3];
	ld.param.u64 	%rd15, [_ZN10mxfp4_gemm14mxfp4_moe_gemmI6__halfEEvPKT_PKhS6_S4_PKjPS2_iiiiibb_param_5];
	ld.param.u32 	%r38, [_ZN10mxfp4_gemm14mxfp4_moe_gemmI6__halfEEvPKT_PKhS6_S4_PKjPS2_iiiiibb_param_6];
	ld.param.u32 	%r39, [_ZN10mxfp4_gemm14mxfp4_moe_gemmI6__halfEEvPKT_PKhS6_S4_PKjPS2_iiiiibb_param_7];
	ld.param.u32 	%r40, [_ZN10mxfp4_gemm14mxfp4_moe_gemmI6__halfEEvPKT_PKhS6_S4_PKjPS2_iiiiibb_param_8];
	ld.param.u32 	%r41, [_ZN10mxfp4_gemm14mxfp4_moe_gemmI6__halfEEvPKT_PKhS6_S4_PKjPS2_iiiiibb_param_9];
	ld.param.u32 	%r42, [_ZN10mxfp4_gemm14mxfp4_moe_gemmI6__halfEEvPKT_PKhS6_S4_PKjPS2_iiiiibb_param_10];
	ld.param.s8 	%rs1, [_ZN10mxfp4_gemm14mxfp4_moe_gemmI6__halfEEvPKT_PKhS6_S4_PKjPS2_iiiiibb_param_11];
	ld.param.s8 	%rs2, [_ZN10mxfp4_gemm14mxfp4_moe_gemmI6__halfEEvPKT_PKhS6_S4_PKjPS2_iiiiibb_param_12];
	mov.u32 	%r215, %tid.x;
	mov.u32 	%r2, %ntid.x;
	add.s32 	%r43, %r41, 7;
	shr.s32 	%r44, %r43, 31;
	shr.u32 	%r45, %r44, 29;
	add.s32 	%r46, %r43, %r45;
	shr.s32 	%r3, %r46, 3;
	and.b32  	%r4, %r215, 31;
	mov.u32 	%r212, %ctaid.x;
	setp.ne.s16 	%p2, %rs2, 0;
	@%p2 bra 	$L__BB2_2;
	div.u32 	%r209, %r212, %r3;
	mov.b32 	%r217, 0;
	mov.u32 	%r211, %r39;
	bra.uni 	$L__BB2_3;
$L__BB2_2:
	div.u32 	%r47, %r212, %r3;
	div.s32 	%r209, %r47, %r39;
	mul.lo.s32 	%r48, %r209, %r39;
	sub.s32 	%r217, %r47, %r48;
	add.s32 	%r211, %r217, 1;
$L__BB2_3:
	rem.u32 	%r15, %r212, %r3;
	setp.ge.s32 	%p3, %r209, %r38;
	@%p3 bra 	$L__BB2_27;
	shl.b32 	%r50, %r15, 3;
	shr.u32 	%r51, %r215, 5;
	or.b32  	%r16, %r50, %r51;
	setp.ge.s32 	%p4, %r16, %r41;
	@%p4 bra 	$L__BB2_27;
	setp.ne.s16 	%p5, %rs2, 0;
	@%p5 bra 	$L__BB2_7;
	mul.wide.s32 	%rd61, %r209, %r42;
	bra.uni 	$L__BB2_8;
$L__BB2_7:
	cvt.s64.s32 	%rd16, %r42;
	mul.wide.s32 	%rd17, %r209, %r39;
	cvt.u64.u32 	%rd18, %r217;
	add.s64 	%rd19, %rd17, %rd18;
	mul.lo.s64 	%rd61, %rd19, %rd16;
$L__BB2_8:
	setp.ge.s32 	%p6, %r215, %r42;
	@%p6 bra 	$L__BB2_15;
	add.s32 	%r52, %r215, %r2;
	max.u32 	%r53, %r42, %r52;
	setp.lt.u32 	%p7, %r52, %r42;
	selp.u32 	%r54, 1, 0, %p7;
	add.s32 	%r55, %r52, %r54;
	sub.s32 	%r56, %r53, %r55;
	div.u32 	%r57, %r56, %r2;
	add.s32 	%r17, %r57, %r54;
	and.b32  	%r58, %r17, 3;
	setp.eq.s32 	%p8, %r58, 3;
	@%p8 bra 	$L__BB2_12;
	add.s32 	%r60, %r17, 1;
	and.b32  	%r18, %r60, 3;
	mov.b32 	%r214, 0;
$L__BB2_11:
	.pragma "nounroll";
	shr.u32 	%r61, %r215, 5;
	add.s32 	%r62, %r61, %r215;
	cvt.u64.u32 	%rd21, %r215;
	add.s64 	%rd22, %rd61, %rd21;
	shl.b64 	%rd23, %rd22, 1;
	add.s64 	%rd20, %rd10, %rd23;
	// begin inline asm
	ld.global.nc.b16 %rs3, [%rd20];
	// end inline asm
	// begin inline asm
	{  cvt.f32.f16 %f10, %rs3;}

	// end inline asm
	shl.b32 	%r63, %r62, 2;
	mov.u32 	%r64, _ZN10mxfp4_gemm14s_input_paddedE;
	add.s32 	%r65, %r64, %r63;
	st.shared.f32 	[%r65], %f10;
	add.s32 	%r215, %r215, %r2;
	add.s32 	%r214, %r214, 1;
	setp.ne.s32 	%p9, %r214, %r18;
	@%p9 bra 	$L__BB2_11;
$L__BB2_12:
	setp.lt.u32 	%p10, %r17, 3;
	@%p10 bra 	$L__BB2_15;
	mov.u32 	%r69, _ZN10mxfp4_gemm14s_input_paddedE;
$L__BB2_14:
	shr.u32 	%r66, %r215, 5;
	add.s32 	%r67, %r66, %r215;
	cvt.u64.u32 	%rd28, %r215;
	add.s64 	%rd29, %rd61, %rd28;
	shl.b64 	%rd30, %rd29, 1;
	add.s64 	%rd24, %rd10, %rd30;
	// begin inline asm
	ld.global.nc.b16 %rs5, [%rd24];
	// end inline asm
	// begin inline asm
	{  cvt.f32.f16 %f11, %rs5;}

	// end inline asm
	shl.b32 	%r68, %r67, 2;
	add.s32 	%r70, %r69, %r68;
	st.shared.f32 	[%r70], %f11;
	add.s32 	%r71, %r215, %r2;
	shr.u32 	%r72, %r71, 5;
	add.s32 	%r73, %r72, %r71;
	cvt.u64.u32 	%rd31, %r71;
	add.s64 	%rd32, %rd61, %rd31;
	shl.b64 	%rd33, %rd32, 1;
	add.s64 	%rd25, %rd10, %rd33;
	// begin inline asm
	ld.global.nc.b16 %rs7, [%rd25];
	// end inline asm
	// begin inline asm
	{  cvt.f32.f16 %f12, %rs7;}

	// end inline asm
	shl.b32 	%r74, %r73, 2;
	add.s32 	%r75, %r69, %r74;
	st.shared.f32 	[%r75], %f12;
	add.s32 	%r76, %r71, %r2;
	shr.u32 	%r77, %r76, 5;
	add.s32 	%r78, %r77, %r76;
	cvt.u64.u32 	%rd34, %r76;
	add.s64 	%rd35, %rd61, %rd34;
	shl.b64 	%rd36, %rd35, 1;
	add.s64 	%rd26, %rd10, %rd36;
	// begin inline asm
	ld.global.nc.b16 %rs9, [%rd26];
	// end inline asm
	// begin inline asm
	{  cvt.f32.f16 %f13, %rs9;}

	// end inline asm
	shl.b32 	%r79, %r78, 2;
	add.s32 	%r80, %r69, %r79;
	st.shared.f32 	[%r80], %f13;
	add.s32 	%r81, %r76, %r2;
	shr.u32 	%r82, %r81, 5;
	add.s32 	%r83, %r82, %r81;
	cvt.u64.u32 	%rd37, %r81;
	add.s64 	%rd38, %rd61, %rd37;
	shl.b64 	%rd39, %rd38, 1;
	add.s64 	%rd27, %rd10, %rd39;
	// begin inline asm
	ld.global.nc.b16 %rs11, [%rd27];
	// end inline asm
	// begin inline asm
	{  cvt.f32.f16 %f14, %rs11;}

	// end inline asm
	shl.b32 	%r84, %r83, 2;
	add.s32 	%r85, %r69, %r84;
	st.shared.f32 	[%r85], %f14;
	add.s32 	%r215, %r81, %r2;
	setp.lt.s32 	%p11, %r215, %r42;
	@%p11 bra 	$L__BB2_14;
$L__BB2_15:
	bar.sync 	0;
	setp.ge.s32 	%p12, %r217, %r211;
	@%p12 bra 	$L__BB2_27;
	mul.lo.s32 	%r26, %r209, %r39;
	cvt.s64.s32 	%rd4, %r41;
	shr.u32 	%r86, %r42, 31;
	add.s32 	%r87, %r42, %r86;
	shr.s32 	%r27, %r87, 1;
	cvt.s64.s32 	%rd5, %r16;
	add.s32 	%r88, %r42, 31;
	shr.s32 	%r89, %r88, 31;
	shr.u32 	%r90, %r89, 27;
	add.s32 	%r91, %r88, %r90;
	shr.s32 	%r28, %r91, 5;
	setp.ne.s16 	%p13, %rs1, 0;
	setp.ne.s64 	%p14, %rd13, 0;
	and.pred  	%p1, %p14, %p13;
	mul.wide.s32 	%rd6, %r209, %r39;
	cvta.to.global.u64 	%rd7, %rd15;
	cvta.to.global.u64 	%rd8, %rd11;
	not.pred 	%p24, %p1;
$L__BB2_17:
	ld.param.u64 	%rd60, [_ZN10mxfp4_gemm14mxfp4_moe_gemmI6__halfEEvPKT_PKhS6_S4_PKjPS2_iiiiibb_param_4];
	add.s32 	%r93, %r217, %r26;
	mul.wide.s32 	%rd41, %r93, 4;
	add.s64 	%rd40, %rd60, %rd41;
	// begin inline asm
	ld.global.nc.u32 %r92, [%rd40];
	// end inline asm
	setp.ge.u32 	%p15, %r92, %r40;
	@%p15 bra 	$L__BB2_26;
	shl.b32 	%r219, %r4, 5;
	setp.ge.s32 	%p16, %r219, %r42;
	cvt.u64.u32 	%rd42, %r92;
	mul.lo.s64 	%rd9, %rd42, %rd4;
	mov.f32 	%f158, 0f00000000;
	@%p16 bra 	$L__BB2_22;
	mov.u32 	%r94, _ZN10mxfp4_gemm14s_input_paddedE;
	mad.lo.s32 	%r95, %r4, 132, %r94;
	add.s32 	%r218, %r95, 64;
	mov.f32 	%f156, 0f00000000;
	mov.f32 	%f157, %f156;
$L__BB2_20:
	shr.u32 	%r97, %r219, 5;
	cvt.u64.u32 	%rd44, %r97;
	add.s64 	%rd45, %rd9, %rd5;
	cvt.s64.s32 	%rd46, %r28;
	mad.lo.s64 	%rd47, %rd45, %rd46, %rd44;
	add.s64 	%rd43, %rd12, %rd47;
	// begin inline asm
	ld.global.nc.u8 %r96, [%rd43];
	// end inline asm
	shl.b32 	%r98, %r96, 23;
	and.b32  	%r99, %r98, 2139095040;
	mov.b32 	%f17, %r99;
	mul.f32 	%f18, %f17, 0f3F000000;
	shr.u32 	%r100, %r219, 1;
	cvt.u64.u32 	%rd48, %r100;
	cvt.s64.s32 	%rd49, %r27;
	mad.lo.s64 	%rd50, %rd45, %rd49, %rd48;
	add.s64 	%rd51, %rd8, %rd50;
	ld.global.nc.v4.u32 	{%r101, %r102, %r103, %r104}, [%rd51];
	shr.u32 	%r105, %r101, 1;
	and.b32  	%r106, %r105, 1145324612;
	or.b32  	%r107, %r106, 839922192;
	and.b32  	%r108, %r101, 30583;
	mov.b32 	%r109, 201852420;
	mov.b32 	%r110, 50462976;
	prmt.b32 	%r111, %r110, %r109, %r108;
	mov.b32 	%r112, -185009412;
	mov.b32 	%r113, -33620224;
	prmt.b32 	%r114, %r113, %r112, %r108;
	and.b32  	%r115, %r107, 30292;
	prmt.b32 	%r116, %r111, %r114, %r115;
	shr.u32 	%r117, %r101, 16;
	and.b32  	%r118, %r117, 30583;
	prmt.b32 	%r119, %r110, %r109, %r118;
	prmt.b32 	%r120, %r113, %r112, %r118;
	shr.u32 	%r121, %r107, 16;
	prmt.b32 	%r122, %r119, %r120, %r121;
	mov.b32 	%r123, 25632;
	prmt.b32 	%r124, %r116, %r122, %r123;
	mov.b32 	%r125, 30001;
	prmt.b32 	%r126, %r116, %r122, %r125;
	ld.shared.f32 	%f19, [%r218+-64];
	cvt.s8.s32 	%rs13, %r124;
	cvt.rn.f32.s16 	%f20, %rs13;
	mul.f32 	%f21, %f18, %f20;
	fma.rn.f32 	%f22, %f19, %f21, %f157;
	ld.shared.f32 	%f23, [%r218+-60];
	cvt.s8.s32 	%rs14, %r126;
	cvt.rn.f32.s16 	%f24, %rs14;
	mul.f32 	%f25, %f18, %f24;
	fma.rn.f32 	%f26, %f23, %f25, %f156;
	ld.shared.f32 	%f27, [%r218+-56];
	bfe.s32 	%r127, %r124, 8, 8;
	cvt.s8.s32 	%rs15, %r127;
	cvt.rn.f32.s16 	%f28, %rs15;
	mul.f32 	%f29, %f18, %f28;
	fma.rn.f32 	%f30, %f27, %f29, %f22;
	ld.shared.f32 	%f31, [%r218+-52];
	bfe.s32 	%r128, %r126, 8, 8;
	cvt.s8.s32 	%rs16, %r128;
	cvt.rn.f32.s16 	%f32, %rs16;
	mul.f32 	%f33, %f18, %f32;
	fma.rn.f32 	%f34, %f31, %f33, %f26;
	ld.shared.f32 	%f35, [%r218+-48];
	bfe.s32 	%r129, %r124, 16, 8;
	cvt.s8.s32 	%rs17, %r129;
	cvt.rn.f32.s16 	%f36, %rs17;
	mul.f32 	%f37, %f18, %f36;
	fma.rn.f32 	%f38, %f35, %f37, %f30;
	ld.shared.f32 	%f39, [%r218+-44];
	bfe.s32 	%r130, %r126, 16, 8;
	cvt.s8.s32 	%rs18, %r130;
	cvt.rn.f32.s16 	%f40, %rs18;
	mul.f32 	%f41, %f18, %f40;
	fma.rn.f32 	%f42, %f39, %f41, %f34;
	ld.shared.f32 	%f43, [%r218+-40];
	bfe.s32 	%r131, %r124, 24, 8;
	cvt.s8.s32 	%rs19, %r131;
	cvt.rn.f32.s16 	%f44, %rs19;
	mul.f32 	%f45, %f18, %f44;
	fma.rn.f32 	%f46, %f43, %f45, %f38;
	ld.shared.f32 	%f47, [%r218+-36];
	bfe.s32 	%r132, %r126, 24, 8;
	cvt.s8.s32 	%rs20, %r132;
	cvt.rn.f32.s16 	%f48, %rs20;
	mul.f32 	%f49, %f18, %f48;
	fma.rn.f32 	%f50, %f47, %f49, %f42;
	shr.u32 	%r133, %r102, 1;
	and.b32  	%r134, %r133, 1145324612;
	or.b32  	%r135, %r134, 839922192;
	and.b32  	%r136, %r102, 30583;
	prmt.b32 	%r137, %r110, %r109, %r136;
	prmt.b32 	%r138, %r113, %r112, %r136;
	and.b32  	%r139, %r135, 30292;
	prmt.b32 	%r140, %r137, %r138, %r139;
	shr.u32 	%r141, %r102, 16;
	and.b32  	%r142, %r141, 30583;
	prmt.b32 	%r143, %r110, %r109, %r142;
	prmt.b32 	%r144, %r113, %r112, %r142;
	shr.u32 	%r145, %r135, 16;
	prmt.b32 	%r146, %r143, %r144, %r145;
	prmt.b32 	%r147, %r140, %r146, %r123;
	prmt.b32 	%r148, %r140, %r146, %r125;
	ld.shared.f32 	%f51, [%r218+-32];
	cvt.s8.s32 	%rs21, %r147;
	cvt.rn.f32.s16 	%f52, %rs21;
	mul.f32 	%f53, %f18, %f52;
	fma.rn.f32 	%f54, %f51, %f53, %f46;
	ld.shared.f32 	%f55, [%r218+-28];
	cvt.s8.s32 	%rs22, %r148;
	cvt.rn.f32.s16 	%f56, %rs22;
	mul.f32 	%f57, %f18, %f56;
	fma.rn.f32 	%f58, %f55, %f57, %f50;
	ld.shared.f32 	%f59, [%r218+-24];
	bfe.s32 	%r149, %r147, 8, 8;
	cvt.s8.s32 	%rs23, %r149;
	cvt.rn.f32.s16 	%f60, %rs23;
	mul.f32 	%f61, %f18, %f60;
	fma.rn.f32 	%f62, %f59, %f61, %f54;
	ld.shared.f32 	%f63, [%r218+-20];
	bfe.s32 	%r150, %r148, 8, 8;
	cvt.s8.s32 	%rs24, %r150;
	cvt.rn.f32.s16 	%f64, %rs24;
	mul.f32 	%f65, %f18, %f64;
	fma.rn.f32 	%f66, %f63, %f65, %f58;
	ld.shared.f32 	%f67, [%r218+-16];
	bfe.s32 	%r151, %r147, 16, 8;
	cvt.s8.s32 	%rs25, %r151;
	cvt.rn.f32.s16 	%f68, %rs25;
	mul.f32 	%f69, %f18, %f68;
	fma.rn.f32 	%f70, %f67, %f69, %f62;
	ld.shared.f32 	%f71, [%r218+-12];
	bfe.s32 	%r152, %r148, 16, 8;
	cvt.s8.s32 	%rs26, %r152;
	cvt.rn.f32.s16 	%f72, %rs26;
	mul.f32 	%f73, %f18, %f72;
	fma.rn.f32 	%f74, %f71, %f73, %f66;
	ld.shared.f32 	%f75, [%r218+-8];
	bfe.s32 	%r153, %r147, 24, 8;
	cvt.s8.s32 	%rs27, %r153;
	cvt.rn.f32.s16 	%f76, %rs27;
	mul.f32 	%f77, %f18, %f76;
	fma.rn.f32 	%f78, %f75, %f77, %f70;
	ld.shared.f32 	%f79, [%r218+-4];
	bfe.s32 	%r154, %r148, 24, 8;
	cvt.s8.s32 	%rs28, %r154;
	cvt.rn.f32.s16 	%f80, %rs28;
	mul.f32 	%f81, %f18, %f80;
	fma.rn.f32 	%f82, %f79, %f81, %f74;
	shr.u32 	%r155, %r103, 1;
	and.b32  	%r156, %r155, 1145324612;
	or.b32  	%r157, %r156, 839922192;
	and.b32  	%r158, %r103, 30583;
	prmt.b32 	%r159, %r110, %r109, %r158;
	prmt.b32 	%r160, %r113, %r112, %r158;
	and.b32  	%r161, %r157, 30292;
	prmt.b32 	%r162, %r159, %r160, %r161;
	shr.u32 	%r163, %r103, 16;
	and.b32  	%r164, %r163, 30583;
	prmt.b32 	%r165, %r110, %r109, %r164;
	prmt.b32 	%r166, %r113, %r112, %r164;
	shr.u32 	%r167, %r157, 16;
	prmt.b32 	%r168, %r165, %r166, %r167;
	prmt.b32 	%r169, %r162, %r168, %r123;
	prmt.b32 	%r170, %r162, %r168, %r125;
	ld.shared.f32 	%f83, [%r218];
	cvt.s8.s32 	%rs29, %r169;
	cvt.rn.f32.s16 	%f84, %rs29;
	mul.f32 	%f85, %f18, %f84;
	fma.rn.f32 	%f86, %f83, %f85, %f78;
	ld.shared.f32 	%f87, [%r218+4];
	cvt.s8.s32 	%rs30, %r170;
	cvt.rn.f32.s16 	%f88, %rs30;
	mul.f32 	%f89, %f18, %f88;
	fma.rn.f32 	%f90, %f87, %f89, %f82;
	ld.shared.f32 	%f91, [%r218+8];
	bfe.s32 	%r171, %r169, 8, 8;
	cvt.s8.s32 	%rs31, %r171;
	cvt.rn.f32.s16 	%f92, %rs31;
	mul.f32 	%f93, %f18, %f92;
	fma.rn.f32 	%f94, %f91, %f93, %f86;
	ld.shared.f32 	%f95, [%r218+12];
	bfe.s32 	%r172, %r170, 8, 8;
	cvt.s8.s32 	%rs32, %r172;
	cvt.rn.f32.s16 	%f96, %rs32;
	mul.f32 	%f97, %f18, %f96;
	fma.rn.f32 	%f98, %f95, %f97, %f90;
	ld.shared.f32 	%f99, [%r218+16];
	bfe.s32 	%r173, %r169, 16, 8;
	cvt.s8.s32 	%rs33, %r173;
	cvt.rn.f32.s16 	%f100, %rs33;
	mul.f32 	%f101, %f18, %f100;
	fma.rn.f32 	%f102, %f99, %f101, %f94;
	ld.shared.f32 	%f103, [%r218+20];
	bfe.s32 	%r174, %r170, 16, 8;
	cvt.s8.s32 	%rs34, %r174;
	cvt.rn.f32.s16 	%f104, %rs34;
	mul.f32 	%f105, %f18, %f104;
	fma.rn.f32 	%f106, %f103, %f105, %f98;
	ld.shared.f32 	%f107, [%r218+24];
	bfe.s32 	%r175, %r169, 24, 8;
	cvt.s8.s32 	%rs35, %r175;
	cvt.rn.f32.s16 	%f108, %rs35;
	mul.f32 	%f109, %f18, %f108;
	fma.rn.f32 	%f110, %f107, %f109, %f102;
	ld.shared.f32 	%f111, [%r218+28];
	bfe.s32 	%r176, %r170, 24, 8;
	cvt.s8.s32 	%rs36, %r176;
	cvt.rn.f32.s16 	%f112, %rs36;
	mul.f32 	%f113, %f18, %f112;
	fma.rn.f32 	%f114, %f111, %f113, %f106;
	shr.u32 	%r177, %r104, 1;
	and.b32  	%r178, %r177, 1145324612;
	or.b32  	%r179, %r178, 839922192;
	and.b32  	%r180, %r104, 30583;
	prmt.b32 	%r181, %r110, %r109, %r180;
	prmt.b32 	%r182, %r113, %r112, %r180;
	and.b32  	%r183, %r179, 30292;
	prmt.b32 	%r184, %r181, %r182, %r183;
	shr.u32 	%r185, %r104, 16;
	and.b32  	%r186, %r185, 30583;
	prmt.b32 	%r187, %r110, %r109, %r186;
	prmt.b32 	%r188, %r113, %r112, %r186;
	shr.u32 	%r189, %r179, 16;
	prmt.b32 	%r190, %r187, %r188, %r189;
	prmt.b32 	%r191, %r184, %r190, %r123;
	prmt.b32 	%r192, %r184, %r190, %r125;
	ld.shared.f32 	%f115, [%r218+32];
	cvt.s8.s32 	%rs37, %r191;
	cvt.rn.f32.s16 	%f116, %rs37;
	mul.f32 	%f117, %f18, %f116;
	fma.rn.f32 	%f118, %f115, %f117, %f110;
	ld.shared.f32 	%f119, [%r218+36];
	cvt.s8.s32 	%rs38, %r192;
	cvt.rn.f32.s16 	%f120, %rs38;
	mul.f32 	%f121, %f18, %f120;
	fma.rn.f32 	%f122, %f119, %f121, %f114;
	ld.shared.f32 	%f123, [%r218+40];
	bfe.s32 	%r193, %r191, 8, 8;
	cvt.s8.s32 	%rs39, %r193;
	cvt.rn.f32.s16 	%f124, %rs39;
	mul.f32 	%f125, %f18, %f124;
	fma.rn.f32 	%f126, %f123, %f125, %f118;
	ld.shared.f32 	%f127, [%r218+44];
	bfe.s32 	%r194, %r192, 8, 8;
	cvt.s8.s32 	%rs40, %r194;
	cvt.rn.f32.s16 	%f128, %rs40;
	mul.f32 	%f129, %f18, %f128;
	fma.rn.f32 	%f130, %f127, %f129, %f122;
	ld.shared.f32 	%f131, [%r218+48];
	bfe.s32 	%r195, %r191, 16, 8;
	cvt.s8.s32 	%rs41, %r195;
	cvt.rn.f32.s16 	%f132, %rs41;
	mul.f32 	%f133, %f18, %f132;
	fma.rn.f32 	%f134, %f131, %f133, %f126;
	ld.shared.f32 	%f135, [%r218+52];
	bfe.s32 	%r196, %r192, 16, 8;
	cvt.s8.s32 	%rs42, %r196;
	cvt.rn.f32.s16 	%f136, %rs42;
	mul.f32 	%f137, %f18, %f136;
	fma.rn.f32 	%f138, %f135, %f137, %f130;
	ld.shared.f32 	%f139, [%r218+56];
	bfe.s32 	%r197, %r191, 24, 8;
	cvt.s8.s32 	%rs43, %r197;
	cvt.rn.f32.s16 	%f140, %rs43;
	mul.f32 	%f141, %f18, %f140;
	fma.rn.f32 	%f157, %f139, %f141, %f134;
	ld.shared.f32 	%f142, [%r218+60];
	bfe.s32 	%r198, %r192, 24, 8;
	cvt.s8.s32 	%rs44, %r198;
	cvt.rn.f32.s16 	%f143, %rs44;
	mul.f32 	%f144, %f18, %f143;
	fma.rn.f32 	%f156, %f142, %f144, %f138;
	add.s32 	%r219, %r219, 1024;
	add.s32 	%r218, %r218, 4224;
	setp.lt.s32 	%p17, %r219, %r42;
	@%p17 bra 	$L__BB2_20;
	add.f32 	%f158, %f157, %f156;
$L__BB2_22:
	setp.ne.s32 	%p18, %r4, 0;
	mov.b32 	%r199, %f158;
	shfl.sync.down.b32	%r200|%p19, %r199, 16, 31, -1;
	mov.b32 	%f145, %r200;
	add.f32 	%f146, %f158, %f145;
	mov.b32 	%r201, %f146;
	shfl.sync.down.b32	%r202|%p20, %r201, 8, 31, -1;
	mov.b32 	%f147, %r202;
	add.f32 	%f148, %f146, %f147;
	mov.b32 	%r203, %f148;
	shfl.sync.down.b32	%r204|%p21, %r203, 4, 31, -1;
	mov.b32 	%f149, %r204;
	add.f32 	%f150, %f148, %f149;
	mov.b32 	%r205, %f150;
	shfl.sync.down.b32	%r206|%p22, %r205, 2, 31, -1;
	mov.b32 	%f151, %r206;
	add.f32 	%f152, %f150, %f151;
	mov.b32 	%r207, %f152;
	shfl.sync.down.b32	%r208|%p23, %r207, 1, 31, -1;
	mov.b32 	%f153, %r208;
	add.f32 	%f159, %f152, %f153;
	@%p18 bra 	$L__BB2_26;
	@%p24 bra 	$L__BB2_25;
	add.s64 	%rd53, %rd9, %rd5;
	shl.b64 	%rd54, %rd53, 1;
	add.s64 	%rd52, %rd13, %rd54;
	// begin inline asm
	ld.global.nc.b16 %rs45, [%rd52];
	// end inline asm
	// begin inline asm
	{  cvt.f32.f16 %f154, %rs45;}

	// end inline asm
	add.f32 	%f159, %f159, %f154;
$L__BB2_25:
	cvt.u64.u32 	%rd55, %r217;
	add.s64 	%rd56, %rd6, %rd55;
	mad.lo.s64 	%rd57, %rd56, %rd4, %rd5;
	// begin inline asm
	{  cvt.rn.f16.f32 %rs47, %f159;}

	// end inline asm
	shl.b64 	%rd58, %rd57, 1;
	add.s64 	%rd59, %rd7, %rd58;
	st.global.u16 	[%rd59], %rs47;
$L__BB2_26:
	add.s32 	%r217, %r217, 1;
	setp.ne.s32 	%p25, %r217, %r211;
	@%p25 bra 	$L__BB2_17;
$L__BB2_27:
	ret;

}
	// .globl	_ZN10mxfp4_gemm14mxfp4_moe_gemmI13__nv_bfloat16EEvPKT_PKhS6_S4_PKjPS2_iiiiibb
.visible .entry _ZN10mxfp4_gemm14mxfp4_moe_gemmI13__nv_bfloat16EEvPKT_PKhS6_S4_PKjPS2_iiiiibb(
	.param .u64 .ptr .align 1 _ZN10mxfp4_gemm14mxfp4_moe_gemmI13__nv_bfloat16EEvPKT_PKhS6_S4_PKjPS2_iiiiibb_param_0,
	.param .u64 .ptr .align 1 _ZN10mxfp4_gemm14mxfp4_moe_gemmI13__nv_bfloat16EEvPKT_PKhS6_S4_PKjPS2_iiiiibb_param_1,
	.param .u64 .ptr .align 1 _ZN10mxfp4_gemm14mxfp4_moe_gemmI13__nv_bfloat16EEvPKT_PKhS6_S4_PKjPS2_iiiiibb_param_2,
	.param .u64 .ptr .align 1 _ZN10mxfp4_gemm14mxfp4_moe_gemmI13__nv_bfloat16EEvPKT_PKhS6_S4_PKjPS2_iiiiibb_param_3,
	.param .u64 .ptr .align 1 _ZN10mxfp4_gemm14mxfp4_moe_gemmI13__nv_bfloat16EEvPKT_PKhS6_S4_PKjPS2_iiiiibb_param_4,
	.param .u64 .ptr .align 1 _ZN10mxfp4_gemm14mxfp4_moe_gemmI13__nv_bfloat16EEvPKT_PKhS6_S4_PKjPS2_iiiiibb_param_5,
	.param .u32 _ZN10mxfp4_gemm14mxfp4_moe_gemmI13__nv_bfloat16EEvPKT_PKhS6_S4_PKjPS2_iiiiibb_param_6,
	.param .u32 _ZN10mxfp4_gemm14mxfp4_moe_gemmI13__nv_bfloat16EEvPKT_PKhS6_S4_PKjPS2_iiiiibb_param_7,
	.param .u32 _ZN10mxfp4_gemm14mxfp4_moe_gemmI13__nv_bfloat16EEvPKT_PKhS6_S4_PKjPS2_iiiiibb_param_8,
	.param .u32 _ZN10mxfp4_gemm14mxfp4_moe_gemmI13__nv_bfloat16EEvPKT_PKhS6_S4_PKjPS2_iiiiibb_param_9,
	.param .u32 _ZN10mxfp4_gemm14mxfp4_moe_gemmI13__nv_bfloat16EEvPKT_PKhS6_S4_PKjPS2_iiiiibb_param_10,
	.param .u8 _ZN10mxfp4_gemm14mxfp4_moe_gemmI13__nv_bfloat16EEvPKT_PKhS6_S4_PKjPS2_iiiiibb_param_11,
	.param .u8 _ZN10mxfp4_gemm14mxfp4_moe_gemmI13__nv_bfloat16EEvPKT_PKhS6_S4_PKjPS2_iiiiibb_param_12
)
.maxntid 256
{
	.reg .pred 	%p<26>;
	.reg .b16 	%rs<48>;
	.reg .b32 	%r<220>;
	.reg .b32 	%f<160>;
	.reg .b64 	%rd<62>;

	ld.param.u64 	%rd10, [_ZN10mxfp4_gemm14mxfp4_moe_gemmI13__nv_bfloat16EEvPKT_PKhS6_S4_PKjPS2_iiiiibb_param_0];
	ld.param.u64 	%rd11, [_ZN10mxfp4_gemm14mxfp4_moe_gemmI13__nv_bfloat16EEvPKT_PKhS6_S4_PKjPS2_iiiiibb_param_1];
	ld.param.u64 	%rd12, [_ZN10mxfp4_gemm14mxfp4_moe_gemmI13__nv_bfloat16EEvPKT_PKhS6_S4_PKjPS2_iiiiibb_param_2];
	ld.param.u64 	%rd13, [_ZN10mxfp4_gemm14mxfp4_moe_gemmI13__nv_bfloat16EEvPKT_PKhS6_S4_PKjPS2_iiiiibb_param_3];
	ld.param.u64 	%rd15, [_ZN10mxfp4_gemm14mxfp4_moe_gemmI13__nv_bfloat16EEvPKT_PKhS6_S4_PKjPS2_iiiiibb_param_5];
	ld.param.u32 	%r38, [_ZN10mxfp4_gemm14mxfp4_moe_gemmI13__nv_bfloat16EEvPKT_PKhS6_S4_PKjPS2_iiiiibb_param_6];
	ld.param.u32 	%r39, [_ZN10mxfp4_gemm14mxfp4_moe_gemmI13__nv_bfloat16EEvPKT_PKhS6_S4_PKjPS2_iiiiibb_param_7];
	ld.param.u32 	%r40, [_ZN10mxfp4_gemm14mxfp4_moe_gemmI13__nv_bfloat16EEvPKT_PKhS6_S4_PKjPS2_iiiiibb_param_8];
	ld.param.u32 	%r41, [_ZN10mxfp4_gemm14mxfp4_moe_gemmI13__nv_bfloat16EEvPKT_PKhS6_S4_PKjPS2_iiiiibb_param_9];
	ld.param.u32 	%r42, [_ZN10mxfp4_gemm14mxfp4_moe_gemmI13__nv_bfloat16EEvPKT_PKhS6_S4_PKjPS2_iiiiibb_param_10];
	ld.param.s8 	%rs1, [_ZN10mxfp4_gemm14mxfp4_moe_gemmI13__nv_bfloat16EEvPKT_PKhS6_S4_PKjPS2_iiiiibb_param_11];
	ld.param.s8 	%rs2, [_ZN10mxfp4_gemm14mxfp4_moe_gemmI13__nv_bfloat16EEvPKT_PKhS6_S4_PKjPS2_iiiiibb_param_12];
	mov.u32 	%r215, %tid.x;
	mov.u32 	%r2, %ntid.x;
	add.s32 	%r43, %r41, 7;
	shr.s32 	%r44, %r43, 31;
	shr.u32 	%r45, %r44, 29;
	add.s32 	%r46, %r43, %r45;
	shr.s32 	%r3, %r46, 3;
	and.b32  	%r4, %r215, 31;
	mov.u32 	%r212, %ctaid.x;
	setp.ne.s16 	%p2, %rs2, 0;
	@%p2 bra 	$L__BB3_2;
	div.u32 	%r209, %r212, %r3;
	mov.b32 	%r217, 0;
	mov.u32 	%r211, %r39;
	bra.uni 	$L__BB3_3;
$L__BB3_2:
	div.u32 	%r47, %r212, %r3;
	div.s32 	%r209, %r47, %r39;
	mul.lo.s32 	%r48, %r209, %r39;
	sub.s32 	%r217, %r47, %r48;
	add.s32 	%r211, %r217, 1;
$L__BB3_3:
	rem.u32 	%r15, %r212, %r3;
	setp.ge.s32 	%p3, %r209, %r38;
	@%p3 bra 	$L__BB3_27;
	shl.b32 	%r50, %r15, 3;
	shr.u32 	%r51, %r215, 5;
	or.b32  	%r16, %r50, %r51;
	setp.ge.s32 	%p4, %r16, %r41;
	@%p4 bra 	$L__BB3_27;
	setp.ne.s16 	%p5, %rs2, 0;
	@%p5 bra 	$L__BB3_7;
	mul.wide.s32 	%rd61, %r209, %r42;
	bra.uni 	$L__BB3_8;
$L__BB3_7:
	cvt.s64.s32 	%rd16, %r42;
	mul.wide.s32 	%rd17, %r209, %r39;
	cvt.u64.u32 	%rd18, %r217;
	add.s64 	%rd19, %rd17, %rd18;
	mul.lo.s64 	%rd61, %rd19, %rd16;
$L__BB3_8:
	setp.ge.s32 	%p6, %r215, %r42;
	@%p6 bra 	$L__BB3_15;
	add.s32 	%r52, %r215, %r2;
	max.u32 	%r53, %r42, %r52;
	setp.lt.u32 	%p7, %r52, %r42;
	selp.u32 	%r54, 1, 0, %p7;
	add.s32 	%r55, %r52, %r54;
	sub.s32 	%r56, %r53, %r55;
	div.u32 	%r57, %r56, %r2;
	add.s32 	%r17, %r57, %r54;
	and.b32  	%r58, %r17, 3;
	setp.eq.s32 	%p8, %r58, 3;
	@%p8 bra 	$L__BB3_12;
	add.s32 	%r60, %r17, 1;
	and.b32  	%r18, %r60, 3;
	mov.b32 	%r214, 0;
$L__BB3_11:
	.pragma "nounroll";
	shr.u32 	%r61, %r215, 5;
	add.s32 	%r62, %r61, %r215;
	cvt.u64.u32 	%rd21, %r215;
	add.s64 	%rd22, %rd61, %rd21;
	shl.b64 	%rd23, %rd22, 1;
	add.s64 	%rd20, %rd10, %rd23;
	// begin inline asm
	ld.global.nc.b16 %rs3, [%rd20];
	// end inline asm
	// begin inline asm
	{ cvt.f32.bf16 %f10, %rs3;}

	// end inline asm
	shl.b32 	%r63, %r62, 2;
	mov.u32 	%r64, _ZN10mxfp4_gemm14s_input_paddedE;
	add.s32 	%r65, %r64, %r63;
	st.shared.f32 	[%r65], %f10;
	add.s32 	%r215, %r215, %r2;
	add.s32 	%r214, %r214, 1;
	setp.ne.s32 	%p9, %r214, %r18;
	@%p9 bra 	$L__BB3_11;
$L__BB3_12:
	setp.lt.u32 	%p10, %r17, 3;
	@%p10 bra 	$L__BB3_15;
	mov.u32 	%r69, _ZN10mxfp4_gemm14s_input_paddedE;
$L__BB3_14:
	shr.u32 	%r66, %r215, 5;
	add.s32 	%r67, %r66, %r215;
	cvt.u64.u32 	%rd28, %r215;
	add.s64 	%rd29, %rd61, %rd28;
	shl.b64 	%rd30, %rd29, 1;
	add.s64 	%rd24, %rd10, %rd30;
	// begin inline asm
	ld.global.nc.b16 %rs5, [%rd24];
	// end inline asm
	// begin inline asm
	{ cvt.f32.bf16 %f11, %rs5;}

	// end inline asm
	shl.b32 	%r68, %r67, 2;
	add.s32 	%r70, %r69, %r68;
	st.shared.f32 	[%r70], %f11;
	add.s32 	%r71, %r215, %r2;
	shr.u32 	%r72, %r71, 5;
	add.s32 	%r73, %r72, %r71;
	cvt.u64.u32 	%rd31, %r71;
	add.s64 	%rd32, %rd61, %rd31;
	shl.b64 	%rd33, %rd32, 1;
	add.s64 	%rd25, %rd10, %rd33;
	// begin inline asm
	ld.global.nc.b16 %rs7, [%rd25];
	// end inline asm
	// begin inline asm
	{ cvt.f32.bf16 %f12, %rs7;}

	// end inline asm
	shl.b32 	%r74, %r73, 2;
	add.s32 	%r75, %r69, %r74;
	st.shared.f32 	[%r75], %f12;
	add.s32 	%r76, %r71, %r2;
	shr.u32 	%r77, %r76, 5;
	add.s32 	%r78, %r77, %r76;
	cvt.u64.u32 	%rd34, %r76;
	add.s64 	%rd35, %rd61, %rd34;
	shl.b64 	%rd36, %rd35, 1;
	add.s64 	%rd26, %rd10, %rd36;
	// begin inline asm
	ld.global.nc.b16 %rs9, [%rd26];
	// end inline asm
	// begin inline asm
	{ cvt.f32.bf16 %f13, %rs9;}

	// end inline asm
	shl.b32 	%r79, %r78, 2;
	add.s32 	%r80, %r69, %r79;
	st.shared.f32 	[%r80], %f13;
	add.s32 	%r81, %r76, %r2;
	shr.u32 	%r82, %r81, 5;
	add.s32 	%r83, %r82, %r81;
	cvt.u64.u32 	%rd37, %r81;
	add.s64 	%rd38, %rd61, %rd37;
	shl.b64 	%rd39, %rd38, 1;
	add.s64 	%rd27, %rd10, %rd39;
	// begin inline asm
	ld.global.nc.b16 %rs11, [%rd27];
	// end inline asm
	// begin inline asm
	{ cvt.f32.bf16 %f14, %rs11;}

	// end inline asm
	shl.b32 	%r84, %r83, 2;
	add.s32 	%r85, %r69, %r84;
	st.shared.f32 	[%r85], %f14;
	add.s32 	%r215, %r81, %r2;
	setp.lt.s32 	%p11, %r215, %r42;
	@%p11 bra 	$L__BB3_14;
$L__BB3_15:
	bar.sync 	0;
	setp.ge.s32 	%p12, %r217, %r211;
	@%p12 bra 	$L__BB3_27;
	mul.lo.s32 	%r26, %r209, %r39;
	cvt.s64.s32 	%rd4, %r41;
	shr.u32 	%r86, %r42, 31;
	add.s32 	%r87, %r42, %r86;
	shr.s32 	%r27, %r87, 1;
	cvt.s64.s32 	%rd5, %r16;
	add.s32 	%r88, %r42, 31;
	shr.s32 	%r89, %r88, 31;
	shr.u32 	%r90, %r89, 27;
	add.s32 	%r91, %r88, %r90;
	shr.s32 	%r28, %r91, 5;
	setp.ne.s16 	%p13, %rs1, 0;
	setp.ne.s64 	%p14, %rd13, 0;
	and.pred  	%p1, %p14, %p13;
	mul.wide.s32 	%rd6, %r209, %r39;
	cvta.to.global.u64 	%rd7, %rd15;
	cvta.to.global.u64 	%rd8, %rd11;
	not.pred 	%p24, %p1;
$L__BB3_17:
	ld.param.u64 	%rd60, [_ZN10mxfp4_gemm14mxfp4_moe_gemmI13__nv_bfloat16EEvPKT_PKhS6_S4_PKjPS2_iiiiibb_param_4];
	add.s32 	%r93, %r217, %r26;
	mul.wide.s32 	%rd41, %r93, 4;
	add.s64 	%rd40, %rd60, %rd41;
	// begin inline asm
	ld.global.nc.u32 %r92, [%rd40];
	// end inline asm
	setp.ge.u32 	%p15, %r92, %r40;
	@%p15 bra 	$L__BB3_26;
	shl.b32 	%r219, %r4, 5;
	setp.ge.s32 	%p16, %r219, %r42;
	cvt.u64.u32 	%rd42, %r92;
	mul.lo.s64 	%rd9, %rd42, %rd4;
	mov.f32 	%f158, 0f00000000;
	@%p16 bra 	$L__BB3_22;
	mov.u32 	%r94, _ZN10mxfp4_gemm14s_input_paddedE;
	mad.lo.s32 	%r95, %r4, 132, %r94;
	add.s32 	%r218, %r95, 64;
	mov.f32 	%f156, 0f00000000;
	mov.f32 	%f157, %f156;
$L__BB3_20:
	shr.u32 	%r97, %r219, 5;
	cvt.u64.u32 	%rd44, %r97;
	add.s64 	%rd45, %rd9, %rd5;
	cvt.s64.s32 	%rd46, %r28;
	mad.lo.s64 	%rd47, %rd45, %rd46, %rd44;
	add.s64 	%rd43, %rd12, %rd47;
	// begin inline asm
	ld.global.nc.u8 %r96, [%rd43];
	// end inline asm
	shl.b32 	%r98, %r96, 23;
	and.b32  	%r99, %r98, 2139095040;
	mov.b32 	%f17, %r99;
	mul.f32 	%f18, %f17, 0f3F000000;
	shr.u32 	%r100, %r219, 1;
	cvt.u64.u32 	%rd48, %r100;
	cvt.s64.s32 	%rd49, %r27;
	mad.lo.s64 	%rd50, %rd45, %rd49, %rd48;
	add.s64 	%rd51, %rd8, %rd50;
	ld.global.nc.v4.u32 	{%r101, %r102, %r103, %r104}, [%rd51];
	shr.u32 	%r105, %r101, 1;
	and.b32  	%r106, %r105, 1145324612;
	or.b32  	%r107, %r106, 839922192;
	and.b32  	%r108, %r101, 30583;
	mov.b32 	%r109, 201852420;
	mov.b32 	%r110, 50462976;
	prmt.b32 	%r111, %r110, %r109, %r108;
	mov.b32 	%r112, -185009412;
	mov.b32 	%r113, -33620224;
	prmt.b32 	%r114, %r113, %r112, %r108;
	and.b32  	%r115, %r107, 30292;
	prmt.b32 	%r116, %r111, %r114, %r115;
	shr.u32 	%r117, %r101, 16;
	and.b32  	%r118, %r117, 30583;
	prmt.b32 	%r119, %r110, %r109, %r118;
	prmt.b32 	%r120, %r113, %r112, %r118;
	shr.u32 	%r121, %r107, 16;
	prmt.b32 	%r122, %r119, %r120, %r121;
	mov.b32 	%r123, 25632;
	prmt.b32 	%r124, %r116, %r122, %r123;
	mov.b32 	%r125, 30001;
	prmt.b32 	%r126, %r116, %r122, %r125;
	ld.shared.f32 	%f19, [%r218+-64];
	cvt.s8.s32 	%rs13, %r124;
	cvt.rn.f32.s16 	%f20, %rs13;
	mul.f32 	%f21, %f18, %f20;
	fma.rn.f32 	%f22, %f19, %f21, %f157;
	ld.shared.f32 	%f23, [%r218+-60];
	cvt.s8.s32 	%rs14, %r126;
	cvt.rn.f32.s16 	%f24, %rs14;
	mul.f32 	%f25, %f18, %f24;
	fma.rn.f32 	%f26, %f23, %f25, %f156;
	ld.shared.f32 	%f27, [%r218+-56];
	bfe.s32 	%r127, %r124, 8, 8;
	cvt.s8.s32 	%rs15, %r127;
	cvt.rn.f32.s16 	%f28, %rs15;
	mul.f32 	%f29, %f18, %f28;
	fma.rn.f32 	%f30, %f27, %f29, %f22;
	ld.shared.f32 	%f31, [%r218+-52];
	bfe.s32 	%r128, %r126, 8, 8;
	cvt.s8.s32 	%rs16, %r128;
	cvt.rn.f32.s16 	%f32, %rs16;
	mul.f32 	%f33, %f18, %f32;
	fma.rn.f32 	%f34, %f31, %f33, %f26;
	ld.shared.f32 	%f35, [%r218+-48];
	bfe.s32 	%r129, %r124, 16, 8;
	cvt.s8.s32 	%rs17, %r129;
	cvt.rn.f32.s16 	%f36, %rs17;
	mul.f32 	%f37, %f18, %f36;
	fma.rn.f32 	%f38, %f35, %f37, %f30;
	ld.shared.f32 	%f39, [%r218+-44];
	bfe.s32 	%r130, %r126, 16, 8;
	cvt.s8.s32 	%rs18, %r130;
	cvt.rn.f32.s16 	%f40, %rs18;
	mul.f32 	%f41, %f18, %f40;
	fma.rn.f32 	%f42, %f39, %f41, %f34;
	ld.shared.f32 	%f43, [%r218+-40];
	bfe.s32 	%r131, %r124, 24, 8;
	cvt.s8.s32 	%rs19, %r131;
	cvt.rn.f32.s16 	%f44, %rs19;
	mul.f32 	%f45, %f18, %f44;
	fma.rn.f32 	%f46, %f43, %f45, %f38;
	ld.shared.f32 	%f47, [%r218+-36];
	bfe.s32 	%r132, %r126, 24, 8;
	cvt.s8.s32 	%rs20, %r132;
	cvt.rn.f32.s16 	%f48, %rs20;
	mul.f32 	%f49, %f18, %f48;
	fma.rn.f32 	%f50, %f47, %f49, %f42;
	shr.u32 	%r133, %r102, 1;
	and.b32  	%r134, %r133, 1145324612;
	or.b32  	%r135, %r134, 839922192;
	and.b32  	%r136, %r102, 30583;
	prmt.b32 	%r137, %r110, %r109, %r136;
	prmt.b32 	%r138, %r113, %r112, %r136;
	and.b32  	%r139, %r135, 30292;
	prmt.b32 	%r140, %r137, %r138, %r139;
	shr.u32 	%r141, %r102, 16;
	and.b32  	%r142, %r141, 30583;
	prmt.b32 	%r143, %r110, %r109, %r142;
	prmt.b32 	%r144, %r113, %r112, %r142;
	shr.u32 	%r145, %r135, 16;
	prmt.b32 	%r146, %r143, %r144, %r145;
	prmt.b32 	%r147, %r140, %r146, %r123;
	prmt.b32 	%r148, %r140, %r146, %r125;
	ld.shared.f32 	%f51, [%r218+-32];
	cvt.s8.s32 	%rs21, %r147;
	cvt.rn.f32.s16 	%f52, %rs21;
	mul.f32 	%f53, %f18, %f52;
	fma.rn.f32 	%f54, %f51, %f53, %f46;
	ld.shared.f32 	%f55, [%r218+-28];
	cvt.s8.s32 	%rs22, %r148;
	cvt.rn.f32.s16 	%f56, %rs22;
	mul.f32 	%f57, %f18, %f56;
	fma.rn.f32 	%f58, %f55, %f57, %f50;
	ld.shared.f32 	%f59, [%r218+-24];
	bfe.s32 	%r149, %r147, 8, 8;
	cvt.s8.s32 	%rs23, %r149;
	cvt.rn.f32.s16 	%f60, %rs23;
	mul.f32 	%f61, %f18, %f60;
	fma.rn.f32 	%f62, %f59, %f61, %f54;
	ld.shared.f32 	%f63, [%r218+-20];
	bfe.s32 	%r150, %r148, 8, 8;
	cvt.s8.s32 	%rs24, %r150;
	cvt.rn.f32.s16 	%f64, %rs24;
	mul.f32 	%f65, %f18, %f64;
	fma.rn.f32 	%f66, %f63, %f65, %f58;
	ld.shared.f32 	%f67, [%r218+-16];
	bfe.s32 	%r151, %r147, 16, 8;
	cvt.s8.s32 	%rs25, %r151;
	cvt.rn.f32.s16 	%f68, %rs25;
	mul.f32 	%f69, %f18, %f68;
	fma.rn.f32 	%f70, %f67, %f69, %f62;
	ld.shared.f32 	%f71, [%r218+-12];
	bfe.s32 	%r152, %r148, 16, 8;
	cvt.s8.s32 	%rs26, %r152;
	cvt.rn.f32.s16 	%f72, %rs26;
	mul.f32 	%f73, %f18, %f72;
	fma.rn.f32 	%f74, %f71, %f73, %f66;
	ld.shared.f32 	%f75, [%r218+-8];
	bfe.s32 	%r153, %r147, 24, 8;
	cvt.s8.s32 	%rs27, %r153;
	cvt.rn.f32.s16 	%f76, %rs27;
	mul.f32 	%f77, %f18, %f76;
	fma.rn.f32 	%f78, %f75, %f77, %f70;
	ld.shared.f32 	%f79, [%r218+-4];
	bfe.s32 	%r154, %r148, 24, 8;
	cvt.s8.s32 	%rs28, %r154;
	cvt.rn.f32.s16 	%f80, %rs28;
	mul.f32 	%f81, %f18, %f80;
	fma.rn.f32 	%f82, %f79, %f81, %f74;
	shr.u32 	%r155, %r103, 1;
	and.b32  	%r156, %r155, 1145324612;
	or.b32  	%r157, %r156, 839922192;
	and.b32  	%r158, %r103, 30583;
	prmt.b32 	%r159, %r110, %r109, %r158;
	prmt.b32 	%r160, %r113, %r112, %r158;
	and.b32  	%r161, %r157, 30292;
	prmt.b32 	%r162, %r159, %r160, %r161;
	shr.u32 	%r163, %r103, 16;
	and.b32  	%r164, %r163, 30583;
	prmt.b32 	%r165, %r110, %r109, %r164;
	prmt.b32 	%r166, %r113, %r112, %r164;
	shr.u32 	%r167, %r157, 16;
	prmt.b32 	%r168, %r165, %r166, %r167;
	prmt.b32 	%r169, %r162, %r168, %r123;
	prmt.b32 	%r170, %r162, %r168, %r125;
	ld.shared.f32 	%f83, [%r218];
	cvt.s8.s32 	%rs29, %r169;
	cvt.rn.f32.s16 	%f84, %rs29;
	mul.f32 	%f85, %f18, %f84;
	fma.rn.f32 	%f86, %f83, %f85, %f78;
	ld.shared.f32 	%f87, [%r218+4];
	cvt.s8.s32 	%rs30, %r170;
	cvt.rn.f32.s16 	%f88, %rs30;
	mul.f32 	%f89, %f18, %f88;
	fma.rn.f32 	%f90, %f87, %f89, %f82;
	ld.shared.f32 	%f91, [%r218+8];
	bfe.s32 	%r171, %r169, 8, 8;
	cvt.s8.s32 	%rs31, %r171;
	cvt.rn.f32.s16 	%f92, %rs31;
	mul.f32 	%f93, %f18, %f92;
	fma.rn.f32 	%f94, %f91, %f93, %f86;
	ld.shared.f32 	%f95, [%r218+12];
	bfe.s32 	%r172, %r170, 8, 8;
	cvt.s8.s32 	%rs32, %r172;
	cvt.rn.f32.s16 	%f96, %rs32;
	mul.f32 	%f97, %f18, %f96;
	fma.rn.f32 	%f98, %f95, %f97, %f90;
	ld.shared.f32 	%f99, [%r218+16];
	bfe.s32 	%r173, %r169, 16, 8;
	cvt.s8.s32 	%rs33, %r173;
	cvt.rn.f32.s16 	%f100, %rs33;
	mul.f32 	%f101, %f18, %f100;
	fma.rn.f32 	%f102, %f99, %f101, %f94;
	ld.shared.f32 	%f103, [%r218+20];
	bfe.s32 	%r174, %r170, 16, 8;
	cvt.s8.s32 	%rs34, %r174;
	cvt.rn.f32.s16 	%f104, %rs34;
	mul.f32 	%f105, %f18, %f104;
	fma.rn.f32 	%f106, %f103, %f105, %f98;
	ld.shared.f32 	%f107, [%r218+24];
	bfe.s32 	%r175, %r169, 24, 8;
	cvt.s8.s32 	%rs35, %r175;
	cvt.rn.f32.s16 	%f108, %rs35;
	mul.f32 	%f109, %f18, %f108;
	fma.rn.f32 	%f110, %f107, %f109, %f102;
	ld.shared.f32 	%f111, [%r218+28];
	bfe.s32 	%r176, %r170, 24, 8;
	cvt.s8.s32 	%rs36, %r176;
	cvt.rn.f32.s16 	%f112, %rs36;
	mul.f32 	%f113, %f18, %f112;
	fma.rn.f32 	%f114, %f111, %f113, %f106;
	shr.u32 	%r177, %r104, 1;
	and.b32  	%r178, %r177, 1145324612;
	or.b32  	%r179, %r178, 839922192;
	and.b32  	%r180, %r104, 30583;
	prmt.b32 	%r181, %r110, %r109, %r180;
	prmt.b32 	%r182, %r113, %r112, %r180;
	and.b32  	%r183, %r179, 30292;
	prmt.b32 	%r184, %r181, %r182, %r183;
	shr.u32 	%r185, %r104, 16;
	and.b32  	%r186, %r185, 30583;
	prmt.b32 	%r187, %r110, %r109, %r186;
	prmt.b32 	%r188, %r113, %r112, %r186;
	shr.u32 	%r189, %r179, 16;
	prmt.b32 	%r190, %r187, %r188, %r189;
	prmt.b32 	%r191, %r184, %r190, %r123;
	prmt.b32 	%r192, %r184, %r190, %r125;
	ld.shared.f32 	%f115, [%r218+32];
	cvt.s8.s32 	%rs37, %r191;
	cvt.rn.f32.s16 	%f116, %rs37;
	mul.f32 	%f117, %f18, %f116;
	fma.rn.f32 	%f118, %f115, %f117, %f110;
	ld.shared.f32 	%f119, [%r218+36];
	cvt.s8.s32 	%rs38, %r192;
	cvt.rn.f32.s16 	%f120, %rs38;
	mul.f32 	%f121, %f18, %f120;
	fma.rn.f32 	%f122, %f119, %f121, %f114;
	ld.shared.f32 	%f123, [%r218+40];
	bfe.s32 	%r193, %r191, 8, 8;
	cvt.s8.s32 	%rs39, %r193;
	cvt.rn.f32.s16 	%f124, %rs39;
	mul.f32 	%f125, %f18, %f124;
	fma.rn.f32 	%f126, %f123, %f125, %f118;
	ld.shared.f32 	%f127, [%r218+44];
	bfe.s32 	%r194, %r192, 8, 8;
	cvt.s8.s32 	%rs40, %r194;
	cvt.rn.f32.s16 	%f128, %rs40;
	mul.f32 	%f129, %f18, %f128;
	fma.rn.f32 	%f130, %f127, %f129, %f122;
	ld.shared.f32 	%f131, [%r218+48];
	bfe.s32 	%r195, %r191, 16, 8;
	cvt.s8.s32 	%rs41, %r195;
	cvt.rn.f32.s16 	%f132, %rs41;
	mul.f32 	%f133, %f18, %f132;
	fma.rn.f32 	%f134, %f131, %f133, %f126;
	ld.shared.f32 	%f135, [%r218+52];
	bfe.s32 	%r196, %r192, 16, 8;
	cvt.s8.s32 	%rs42, %r196;
	cvt.rn.f32.s16 	%f136, %rs42;
	mul.f32 	%f137, %f18, %f136;
	fma.rn.f32 	%f138, %f135, %f137, %f130;
	ld.shared.f32 	%f139, [%r218+56];
	bfe.s32 	%r197, %r191, 24, 8;
	cvt.s8.s32 	%rs43, %r197;
	cvt.rn.f32.s16 	%f140, %rs43;
	mul.f32 	%f141, %f18, %f140;
	fma.rn.f32 	%f157, %f139, %f141, %f134;
	ld.shared.f32 	%f142, [%r218+60];
	bfe.s32 	%r198, %r192, 24, 8;
	cvt.s8.s32 	%rs44, %r198;
	cvt.rn.f32.s16 	%f143, %rs44;
	mul.f32 	%f144, %f18, %f143;
	fma.rn.f32 	%f156, %f142, %f144, %f138;
	add.s32 	%r219, %r219, 1024;
	add.s32 	%r218, %r218, 4224;
	setp.lt.s32 	%p17, %r219, %r42;
	@%p17 bra 	$L__BB3_20;
	add.f32 	%f158, %f157, %f156;
$L__BB3_22:
	setp.ne.s32 	%p18, %r4, 0;
	mov.b32 	%r199, %f158;
	shfl.sync.down.b32	%r200|%p19, %r199, 16, 31, -1;
	mov.b32 	%f145, %r200;
	add.f32 	%f146, %f158, %f145;
	mov.b32 	%r201, %f146;
	shfl.sync.down.b32	%r202|%p20, %r201, 8, 31, -1;
	mov.b32 	%f147, %r202;
	add.f32 	%f148, %f146, %f147;
	mov.b32 	%r203, %f148;
	shfl.sync.down.b32	%r204|%p21, %r203, 4, 31, -1;
	mov.b32 	%f149, %r204;
	add.f32 	%f150, %f148, %f149;
	mov.b32 	%r205, %f150;
	shfl.sync.down.b32	%r206|%p22, %r205, 2, 31, -1;
	mov.b32 	%f151, %r206;
	add.f32 	%f152, %f150, %f151;
	mov.b32 	%r207, %f152;
	shfl.sync.down.b32	%r208|%p23, %r207, 1, 31, -1;
	mov.b32 	%f153, %r208;
	add.f32 	%f159, %f152, %f153;
	@%p18 bra 	$L__BB3_26;
	@%p24 bra 	$L__BB3_25;
	add.s64 	%rd53, %rd9, %rd5;
	shl.b64 	%rd54, %rd53, 1;
	add.s64 	%rd52, %rd13, %rd54;
	// begin inline asm
	ld.global.nc.b16 %rs45, [%rd52];
	// end inline asm
	// begin inline asm
	{ cvt.f32.bf16 %f154, %rs45;}

	// end inline asm
	add.f32 	%f159, %f159, %f154;
$L__BB3_25:
	cvt.u64.u32 	%rd55, %r217;
	add.s64 	%rd56, %rd6, %rd55;
	mad.lo.s64 	%rd57, %rd56, %rd4, %rd5;
	// begin inline asm
	{  cvt.rn.bf16.f32 %rs47, %f159;}

	// end inline asm
	shl.b64 	%rd58, %rd57, 1;
	add.s64 	%rd59, %rd7, %rd58;
	st.global.u16 	[%rd59], %rs47;
$L__BB3_26:
	add.s32 	%r217, %r217, 1;
	setp.ne.s32 	%p25, %r217, %r211;
	@%p25 bra 	$L__BB3_17;
$L__BB3_27:
	ret;

}
	// .globl	_ZN10mxfp4_gemm28mxfp4_moe_grouped_gemm_tiledI6__halfLi64ELi64ELi32ELi4ELi4EEEvPKT_PKhS6_S4_PKjPS2_iiiiibb
.visible .entry _ZN10mxfp4_gemm28mxfp4_moe_grouped_gemm_tiledI6__halfLi64ELi64ELi32ELi4ELi4EEEvPKT_PKhS6_S4_PKjPS2_iiiiibb(
	.param .u64 .ptr .align 1 _ZN10mxfp4_gemm28mxfp4_moe_grouped_gemm_tiledI6__halfLi64ELi64ELi32ELi4ELi4EEEvPKT_PKhS6_S4_PKjPS2_iiiiibb_param_0,
	.param .u64 .ptr .align 1 _ZN10mxfp4_gemm28mxfp4_moe_grouped_gemm_tiledI6__halfLi64ELi64ELi32ELi4ELi4EEEvPKT_PKhS6_S4_PKjPS2_iiiiibb_param_1,
	.param .u64 .ptr .align 1 _ZN10mxfp4_gemm28mxfp4_moe_grouped_gemm_tiledI6__halfLi64ELi64ELi32ELi4ELi4EEEvPKT_PKhS6_S4_PKjPS2_iiiiibb_param_2,
	.param .u64 .ptr .align 1 _ZN10mxfp4_gemm28mxfp4_moe_grouped_gemm_tiledI6__halfLi64ELi64ELi32ELi4ELi4EEEvPKT_PKhS6_S4_PKjPS2_iiiiibb_param_3,
	.param .u64 .ptr .align 1 _ZN10mxfp4_gemm28mxfp4_moe_grouped_gemm_tiledI6__halfLi64ELi64ELi32ELi4ELi4EEEvPKT_PKhS6_S4_PKjPS2_iiiiibb_param_4,
	.param .u64 .ptr .align 1 _ZN10mxfp4_gemm28mxfp4_moe_grouped_gemm_tiledI6__halfLi64ELi64ELi32ELi4ELi4EEEvPKT_PKhS6_S4_PKjPS2_iiiiibb_param_5,
	.param .u32 _ZN10mxfp4_gemm28mxfp4_moe_grouped_gemm_tiledI6__halfLi64ELi64ELi32ELi4ELi4EEEvPKT_PKhS6_S4_PKjPS2_iiiiibb_param_6,
	.param .u32 _ZN10mxfp4_gemm28mxfp4_moe_grouped_gemm_tiledI6__halfLi64ELi64ELi32ELi4ELi4EEEvPKT_PKhS6_S4_PKjPS2_iiiiibb_param_7,
	.param .u32 _ZN10mxfp4_gemm28mxfp4_moe_grouped_gemm_tiledI6__halfLi64ELi64ELi32ELi4ELi4EEEvPKT_PKhS6_S4_PKjPS2_iiiiibb_param_8,
	.param .u32 _ZN10mxfp4_gemm28mxfp4_moe_grouped_gemm_tiledI6__halfLi64ELi64ELi32ELi4ELi4EEEvPKT_PKhS6_S4_PKjPS2_iiiiibb_param_9,
	.param .u32 _ZN10mxfp4_gemm28mxfp4_moe_grouped_gemm_tiledI6__halfLi64ELi64ELi32ELi4ELi4EEEvPKT_PKhS6_S4_PKjPS2_iiiiibb_param_10,
	.param .u8 _ZN10mxfp4_gemm28mxfp4_moe_grouped_gemm_tiledI6__halfLi64ELi64ELi32ELi4ELi4EEEvPKT_PKhS6_S4_PKjPS2_iiiiibb_param_11,
	.param .u8 _ZN10mxfp4_gemm28mxfp4_moe_grouped_gemm_tiledI6__halfLi64ELi64ELi32ELi4ELi4EEEvPKT_PKhS6_S4_PKjPS2_iiiiibb_param_12
)
{
	.reg .pred 	%p<72>;
	.reg .b16 	%rs<108>;
	.reg .b32 	%r<265>;
	.reg .b32 	%f<959>;
	.reg .b64 	%rd<100>;
	// demoted variable
	.shared .align 4 .b8 _ZZN10mxfp4_gemm28mxfp4_moe_grouped_gemm_tiledI6__halfLi64ELi64ELi32ELi4ELi4EEEvPKT_PKhS6_S4_PKjPS2_iiiiibbE7s_input[8448];
	// demoted variable
	.shared .align 4 .b8 _ZZN10mxfp4_gemm28mxfp4_moe_grouped_gemm_tiledI6__halfLi64ELi64ELi32ELi4ELi4EEEvPKT_PKhS6_S4_PKjPS2_iiiiibbE8s_weight[8448];
	// demoted variable
	.shared .align 4 .u32 _ZZN10mxfp4_gemm28mxfp4_moe_grouped_gemm_tiledI6__halfLi64ELi64ELi32ELi4ELi4EEEvPKT_PKhS6_S4_PKjPS2_iiiiibbE13num_my_tokens;
	ld.param.u64 	%rd20, [_ZN10mxfp4_gemm28mxfp4_moe_grouped_gemm_tiledI6__halfLi64ELi64ELi32ELi4ELi4EEEvPKT_PKhS6_S4_PKjPS2_iiiiibb_param_0];
	ld.param.u64 	%rd23, [_ZN10mxfp4_gemm28mxfp4_moe_grouped_gemm_tiledI6__halfLi64ELi64ELi32ELi4ELi4EEEvPKT_PKhS6_S4_PKjPS2_iiiiibb_param_3];
	ld.param.u64 	%rd24, [_ZN10mxfp4_gemm28mxfp4_moe_grouped_gemm_tiledI6__halfLi64ELi64ELi32ELi4ELi4EEEvPKT_PKhS6_S4_PKjPS2_iiiiibb_param_4];
	ld.param.u64 	%rd25, [_ZN10mxfp4_gemm28mxfp4_moe_grouped_gemm_tiledI6__halfLi64ELi64ELi32ELi4ELi4EEEvPKT_PKhS6_S4_PKjPS2_iiiiibb_param_5];
	ld.param.u32 	%r53, [_ZN10mxfp4_gemm28mxfp4_moe_grouped_gemm_tiledI6__halfLi64ELi64ELi32ELi4ELi4EEEvPKT_PKhS6_S4_PKjPS2_iiiiibb_param_6];
	ld.param.u32 	%r50, [_ZN10mxfp4_gemm28mxfp4_moe_grouped_gemm_tiledI6__halfLi64ELi64ELi32ELi4ELi4EEEvPKT_PKhS6_S4_PKjPS2_iiiiibb_param_7];
	ld.param.u32 	%r51, [_ZN10mxfp4_gemm28mxfp4_moe_grouped_gemm_tiledI6__halfLi64ELi64ELi32ELi4ELi4EEEvPKT_PKhS6_S4_PKjPS2_iiiiibb_param_9];
	ld.param.u32 	%r52, [_ZN10mxfp4_gemm28mxfp4_moe_grouped_gemm_tiledI6__halfLi64ELi64ELi32ELi4ELi4EEEvPKT_PKhS6_S4_PKjPS2_iiiiibb_param_10];
	ld.param.s8 	%rs1, [_ZN10mxfp4_gemm28mxfp4_moe_grouped_gemm_tiledI6__halfLi64ELi64ELi32ELi4ELi4EEEvPKT_PKhS6_S4_PKjPS2_iiiiibb_param_11];
	ld.param.s8 	%rs2, [_ZN10mxfp4_gemm28mxfp4_moe_grouped_gemm_tiledI6__halfLi64ELi64ELi32ELi4ELi4EEEvPKT_PKhS6_S4_PKjPS2_iiiiibb_param_12];
	cvta.to.global.u64 	%rd1, %rd25;
	mov.u32 	%r1, %tid.y;
	shl.b32 	%r2, %r1, 4;
	mov.u32 	%r3, %tid.x;
	add.s32 	%r4, %r2, %r3;
	mov.u32 	%r5, %ctaid.y;
	mul.lo.s32 	%r6, %r50, %r53;
	cvt.s64.s32 	%rd2, %r51;
	setp.ne.s32 	%p2, %r4, 0;
	@%p2 bra 	$L__BB4_2;
	mov.b32 	%r54, 0;
	st.shared.u32 	[_ZZN10mxfp4_gemm28mxfp4_moe_grouped_gemm_tiledI6__halfLi64ELi64ELi32ELi4ELi4EEEvPKT_PKhS6_S4_PKjPS2_iiiiibbE13num_my_tokens], %r54;
$L__BB4_2:
	bar.sync 	0;
	setp.ge.s32 	%p3, %r4, %r6;
	@%p3 bra 	$L__BB4_19;
	add.s32 	%r55, %r4, 256;
	max.u32 	%r56, %r6, %r55;
	not.b32 	%r57, %r3;
	add.s32 	%r58, %r56, %r57;
	sub.s32 	%r7, %r58, %r2;
	and.b32  	%r59, %r7, 768;
	setp.eq.s32 	%p4, %r59, 768;
	mov.u32 	%r256, %r4;
	@%p4 bra 	$L__BB4_8;
	shr.u32 	%r61, %r7, 8;
	add.s32 	%r62, %r61, 1;
	and.b32  	%r8, %r62, 3;
	mov.b32 	%r255, 0;
	mov.u32 	%r256, %r4;
$L__BB4_5:
	.pragma "nounroll";
	mul.wide.u32 	%rd27, %r256, 4;
	add.s64 	%rd26, %rd24, %rd27;
	// begin inline asm
	ld.global.nc.u32 %r63, [%rd26];
	// end inline asm
	setp.ne.s32 	%p5, %r63, %r5;
	@%p5 bra 	$L__BB4_7;
	atom.shared.add.u32 	%r64, [_ZZN10mxfp4_gemm28mxfp4_moe_grouped_gemm_tiledI6__halfLi64ELi64ELi32ELi4ELi4EEEvPKT_PKhS6_S4_PKjPS2_iiiiibbE13num_my_tokens], 1;
	shl.b32 	%r65, %r64, 2;
	mov.u32 	%r66, _ZN10mxfp4_gemm12s_token_listE;
	add.s32 	%r67, %r66, %r65;
	st.shared.u32 	[%r67], %r256;
$L__BB4_7:
	add.s32 	%r256, %r256, 256;
	add.s32 	%r255, %r255, 1;
	setp.ne.s32 	%p6, %r255, %r8;
	@%p6 bra 	$L__BB4_5;
$L__BB4_8:
	setp.lt.u32 	%p7, %r7, 768;
	@%p7 bra 	$L__BB4_19;
	mov.u32 	%r71, _ZN10mxfp4_gemm12s_token_listE;
$L__BB4_10:
	mul.wide.u32 	%rd29, %r256, 4;
	add.s64 	%rd28, %rd24, %rd29;
	// begin inline asm
	ld.global.nc.u32 %r68, [%rd28];
	// end inline asm
	setp.ne.s32 	%p8, %r68, %r5;
	@%p8 bra 	$L__BB4_12;
	atom.shared.add.u32 	%r69, [_ZZN10mxfp4_gemm28mxfp4_moe_grouped_gemm_tiledI6__halfLi64ELi64ELi32ELi4ELi4EEEvPKT_PKhS6_S4_PKjPS2_iiiiibbE13num_my_tokens], 1;
	shl.b32 	%r70, %r69, 2;
	add.s32 	%r72, %r71, %r70;
	st.shared.u32 	[%r72], %r256;
$L__BB4_12:
	add.s64 	%rd30, %rd28, 1024;
	// begin inline asm
	ld.global.nc.u32 %r73, [%rd30];
	// end inline asm
	setp.ne.s32 	%p9, %r73, %r5;
	@%p9 bra 	$L__BB4_14;
	add.s32 	%r74, %r256, 256;
	atom.shared.add.u32 	%r75, [_ZZN10mxfp4_gemm28mxfp4_moe_grouped_gemm_tiledI6__halfLi64ELi64ELi32ELi4ELi4EEEvPKT_PKhS6_S4_PKjPS2_iiiiibbE13num_my_tokens], 1;
	shl.b32 	%r76, %r75, 2;
	add.s32 	%r78, %r71, %r76;
	st.shared.u32 	[%r78], %r74;
$L__BB4_14:
	add.s64 	%rd31, %rd28, 2048;
	// begin inline asm
	ld.global.nc.u32 %r79, [%rd31];
	// end inline asm
	setp.ne.s32 	%p10, %r79, %r5;
	@%p10 bra 	$L__BB4_16;
	add.s32 	%r80, %r256, 512;
	atom.shared.add.u32 	%r81, [_ZZN10mxfp4_gemm28mxfp4_moe_grouped_gemm_tiledI6__halfLi64ELi64ELi32ELi4ELi4EEEvPKT_PKhS6_S4_PKjPS2_iiiiibbE13num_my_tokens], 1;
	shl.b32 	%r82, %r81, 2;
	add.s32 	%r84, %r71, %r82;
	st.shared.u32 	[%r84], %r80;
$L__BB4_16:
	add.s64 	%rd32, %rd28, 3072;
	// begin inline asm
	ld.global.nc.u32 %r85, [%rd32];
	// end inline asm
	setp.ne.s32 	%p11, %r85, %r5;
	@%p11 bra 	$L__BB4_18;
	add.s32 	%r86, %r256, 768;
	atom.shared.add.u32 	%r87, [_ZZN10mxfp4_gemm28mxfp4_moe_grouped_gemm_tiledI6__halfLi64ELi64ELi32ELi4ELi4EEEvPKT_PKhS6_S4_PKjPS2_iiiiibbE13num_my_tokens], 1;
	shl.b32 	%r88, %r87, 2;
	add.s32 	%r90, %r71, %r88;
	st.shared.u32 	[%r90], %r86;
$L__BB4_18:
	add.s32 	%r256, %r256, 1024;
	setp.lt.s32 	%p12, %r256, %r6;
	@%p12 bra 	$L__BB4_10;
$L__BB4_19:
	bar.sync 	0;
	ld.shared.u32 	%r16, [_ZZN10mxfp4_gemm28mxfp4_moe_grouped_gemm_tiledI6__halfLi64ELi64ELi32ELi4ELi4EEEvPKT_PKhS6_S4_PKjPS2_iiiiibbE13num_my_tokens];
	setp.lt.s32 	%p13, %r16, 1;
	@%p13 bra 	$L__BB4_112;
	mov.u32 	%r92, %ctaid.x;
	shl.b32 	%r93, %r92, 6;
	cvt.u64.u32 	%rd33, %r5;
	mul.lo.s64 	%rd34, %rd2, %rd33;
	cvt.u64.u32 	%rd4, %r52;
	add.s32 	%r17, %r4, %r93;
	cvt.s64.s32 	%rd35, %r17;
	add.s64 	%rd36, %rd34, %rd35;
	shr.u32 	%r94, %r52, 31;
	add.s32 	%r95, %r52, %r94;
	shr.s32 	%r96, %r95, 1;
	cvt.s64.s32 	%rd37, %r96;
	mul.lo.s64 	%rd5, %rd36, %rd37;
	add.s32 	%r97, %r52, 31;
	shr.s32 	%r98, %r97, 31;
	shr.u32 	%r99, %r98, 27;
	add.s32 	%r100, %r97, %r99;
	shr.s32 	%r101, %r100, 5;
	cvt.s64.s32 	%rd38, %r101;
	mul.lo.s64 	%rd6, %rd36, %rd38;
	shl.b32 	%r18, %r1, 2;
	shl.b32 	%r102, %r3, 2;
	add.s32 	%r103, %r93, %r102;
	setp.ne.s16 	%p14, %rs1, 0;
	setp.ne.s64 	%p15, %rd23, 0;
	and.pred  	%p1, %p15, %p14;
	mov.u32 	%r104, _ZZN10mxfp4_gemm28mxfp4_moe_grouped_gemm_tiledI6__halfLi64ELi64ELi32ELi4ELi4EEEvPKT_PKhS6_S4_PKjPS2_iiiiibbE8s_weight;
	mad.lo.s32 	%r19, %r3, 528, %r104;
	cvt.s64.s32 	%rd7, %r103;
	or.b32  	%r20, %r103, 1;
	or.b32  	%r21, %r103, 2;
	or.b32  	%r22, %r103, 3;
	add.s64 	%rd39, %rd34, %rd7;
	shl.b64 	%rd40, %rd39, 1;
	add.s64 	%rd8, %rd23, %rd40;
	add.s64 	%rd9, %rd8, 2;
	add.s64 	%rd10, %rd8, 6;
	shr.u32 	%r23, %r4, 5;
	cvt.u16.u32 	%rs3, %r3;
	cvt.u16.u32 	%rs4, %r1;
	shl.b16 	%rs5, %rs4, 4;
	add.s16 	%rs6, %rs5, %rs3;
	and.b16  	%rs7, %rs6, 31;
	mul.wide.u16 	%r105, %rs7, 4;
	mad.lo.s32 	%r106, %r23, 132, %r105;
	mov.u32 	%r107, _ZZN10mxfp4_gemm28mxfp4_moe_grouped_gemm_tiledI6__halfLi64ELi64ELi32ELi4ELi4EEEvPKT_PKhS6_S4_PKjPS2_iiiiibbE7s_input;
	add.s32 	%r24, %r107, %r106;
	mov.b32 	%r258, 0;
	not.pred 	%p30, %p1;
$L__BB4_21:
	setp.lt.s32 	%p16, %r52, 1;
	mov.f32 	%f941, 0f00000000;
	mov.f32 	%f942, %f941;
	mov.f32 	%f943, %f941;
	mov.f32 	%f944, %f941;
	mov.f32 	%f945, %f941;
	mov.f32 	%f946, %f941;
	mov.f32 	%f947, %f941;
	mov.f32 	%f948, %f941;
	mov.f32 	%f949, %f941;
	mov.f32 	%f950, %f941;
	mov.f32 	%f951, %f941;
	mov.f32 	%f952, %f941;
	mov.f32 	%f953, %f941;
	mov.f32 	%f954, %f941;
	mov.f32 	%f955, %f941;
	mov.f32 	%f956, %f941;
	@%p16 bra 	$L__BB4_29;
	shl.b32 	%r26, %r258, 6;
	mov.b32 	%r259, 0;
	mov.f32 	%f941, 0f00000000;
$L__BB4_23:
	setp.gt.u32 	%p17, %r4, 2047;
	@%p17 bra 	$L__BB4_70;
	setp.eq.s16 	%p18, %rs2, 0;
	@%p18 bra 	$L__BB4_66;
	shl.b32 	%r109, %r23, 2;
	mov.u32 	%r110, _ZN10mxfp4_gemm12s_token_listE;
	add.s32 	%r111, %r110, %r109;
	shl.b32 	%r112, %r258, 8;
	add.s32 	%r262, %r111, %r112;
	add.s32 	%r261, %r23, %r26;
	mov.u32 	%r263, %r24;
	mov.u32 	%r264, %r4;
$L__BB4_26:
	and.b32  	%r113, %r264, 31;
	add.s32 	%r42, %r113, %r259;
	setp.ge.s32 	%p19, %r261, %r16;
	setp.ge.s32 	%p20, %r42, %r52;
	mov.f32 	%f958, 0f00000000;
	or.pred  	%p21, %p19, %p20;
	@%p21 bra 	$L__BB4_28;
	ld.shared.s32 	%rd42, [%r262];
	cvt.u64.u32 	%rd43, %r42;
	mad.lo.s64 	%rd44, %rd42, %rd4, %rd43;
	shl.b64 	%rd45, %rd44, 1;
	add.s64 	%rd41, %rd20, %rd45;
	// begin inline asm
	ld.global.nc.b16 %rs8, [%rd41];
	// end inline asm
	// begin inline asm
	{  cvt.f32.f16 %f958, %rs8;}

	// end inline asm
$L__BB4_28:
	st.shared.f32 	[%r263], %f958;
	add.s32 	%r43, %r264, 256;
	add.s32 	%r263, %r263, 1056;
	add.s32 	%r262, %r262, 32;
	add.s32 	%r261, %r261, 8;
	setp.lt.u32 	%p22, %r264, 1792;
	mov.u32 	%r264, %r43;
	@%p22 bra 	$L__BB4_26;
	bra.uni 	$L__BB4_70;
$L__BB4_29:
	shl.b32 	%r233, %r258, 6;
	add.s32 	%r27, %r233, %r18;
	@%p30 bra 	$L__BB4_75;
	setp.ge.s32 	%p51, %r27, %r16;
	shl.b32 	%r243, %r27, 2;
	mov.u32 	%r244, _ZN10mxfp4_gemm12s_token_listE;
	add.s32 	%r28, %r244, %r243;
	@%p51 bra 	$L__BB4_38;
	cvt.u32.u64 	%r245, %rd7;
	setp.lt.s32 	%p52, %r245, %r51;
	ld.shared.s32 	%rd70, [%r28];
	mad.lo.s64 	%rd71, %rd70, %rd2, %rd7;
	shl.b64 	%rd72, %rd71, 1;
	add.s64 	%rd11, %rd1, %rd72;
	@%p52 bra 	$L__BB4_32;
	bra.uni 	$L__BB4_33;
$L__BB4_32:
	// begin inline asm
	ld.global.nc.b16 %rs60, [%rd8];
	// end inline asm
	// begin inline asm
	{  cvt.f32.f16 %f893, %rs60;}

	// end inline asm
	add.f32 	%f894, %f948, %f893;
	// begin inline asm
	{  cvt.rn.f16.f32 %rs62, %f894;}

	// end inline asm
	st.global.u16 	[%rd11], %rs62;
$L__BB4_33:
	setp.ge.s32 	%p53, %r20, %r51;
	@%p53 bra 	$L__BB4_35;
	// begin inline asm
	ld.global.nc.b16 %rs63, [%rd9];
	// end inline asm
	// begin inline asm
	{  cvt.f32.f16 %f895, %rs63;}

	// end inline asm
	add.f32 	%f896, %f947, %f895;
	// begin inline asm
	{  cvt.rn.f16.f32 %rs65, %f896;}

	// end inline asm
	st.global.u16 	[%rd11+2], %rs65;
$L__BB4_35:
	setp.ge.s32 	%p54, %r21, %r51;
	@%p54 bra 	$L__BB4_37;
	add.s64 	%rd75, %rd8, 4;
	// begin inline asm
	ld.global.nc.b16 %rs66, [%rd75];
	// end inline asm
	// begin inline asm
	{  cvt.f32.f16 %f897, %rs66;}

	// end inline asm
	add.f32 	%f898, %f946, %f897;
	// begin inline asm
	{  cvt.rn.f16.f32 %rs68, %f898;}

	// end inline asm
	st.global.u16 	[%rd11+4], %rs68;
$L__BB4_37:
	setp.ge.s32 	%p55, %r22, %r51;
	@%p55 bra 	$L__BB4_38;
	bra.uni 	$L__BB4_65;
$L__BB4_38:
	add.s64 	%rd12, %rd8, 4;
	add.s32 	%r246, %r27, 1;
	setp.ge.s32 	%p56, %r246, %r16;
	@%p56 bra 	$L__BB4_47;
	cvt.u32.u64 	%r247, %rd7;
	setp.ge.s32 	%p57, %r247, %r51;
	ld.shared.s32 	%rd77, [%r28+4];
	mad.lo.s64 	%rd78, %rd77, %rd2, %rd7;
	shl.b64 	%rd79, %rd78, 1;
	add.s64 	%rd13, %rd1, %rd79;
	@%p57 bra 	$L__BB4_41;
	// begin inline asm
	ld.global.nc.b16 %rs72, [%rd8];
	// end inline asm
	// begin inline asm
	{  cvt.f32.f16 %f901, %rs72;}

	// end inline asm
	add.f32 	%f902, %f944, %f901;
	// begin inline asm
	{  cvt.rn.f16.f32 %rs74, %f902;}

	// end inline asm
	st.global.u16 	[%rd13], %rs74;
$L__BB4_41:
	setp.ge.s32 	%p58, %r20, %r51;
	@%p58 bra 	$L__BB4_43;
	// begin inline asm
	ld.global.nc.b16 %rs75, [%rd9];
	// end inline asm
	// begin inline asm
	{  cvt.f32.f16 %f903, %rs75;}

	// end inline asm
	add.f32 	%f904, %f943, %f903;
	// begin inline asm
	{  cvt.rn.f16.f32 %rs77, %f904;}

	// end inline asm
	st.global.u16 	[%rd13+2], %rs77;
$L__BB4_43:
	setp.ge.s32 	%p59, %r21, %r51;
	@%p59 bra 	$L__BB4_45;
	// begin inline asm
	ld.global.nc.b16 %rs78, [%rd12];
	// end inline asm
	// begin inline asm
	{  cvt.f32.f16 %f905, %rs78;}

	// end inline asm
	add.f32 	%f906, %f942, %f905;
	// begin inline asm
	{  cvt.rn.f16.f32 %rs80, %f906;}

	// end inline asm
	st.global.u16 	[%rd13+4], %rs80;
$L__BB4_45:
	setp.ge.s32 	%p60, %r22, %r51;
	@%p60 bra 	$L__BB4_47;
	// begin inline asm
	ld.global.nc.b16 %rs81, [%rd10];
	// end inline asm
	// begin inline asm
	{  cvt.f32.f16 %f907, %rs81;}

	// end inline asm
	add.f32 	%f908, %f941, %f907;
	// begin inline asm
	{  cvt.rn.f16.f32 %rs83, %f908;}

	// end inline asm
	st.global.u16 	[%rd13+6], %rs83;
$L__BB4_47:
	add.s32 	%r248, %r27, 2;
	setp.ge.s32 	%p61, %r248, %r16;
	@%p61 bra 	$L__BB4_56;
	cvt.u32.u64 	%r249, %rd7;
	setp.ge.s32 	%p62, %r249, %r51;
	ld.shared.s32 	%rd84, [%r28+8];
	mad.lo.s64 	%rd85, %rd84, %rd2, %rd7;
	shl.b64 	%rd86, %rd85, 1;
	add.s64 	%rd14, %rd1, %rd86;
	@%p62 bra 	$L__BB4_50;
	// begin inline asm
	ld.global.nc.b16 %rs84, [%rd8];
	// end inline asm
	// begin inline asm
	{  cvt.f32.f16 %f909, %rs84;}

	// end inline asm
	add.f32 	%f910, %f949, %f909;
	// begin inline asm
	{  cvt.rn.f16.f32 %rs86, %f910;}

	// end inline asm
	st.global.u16 	[%rd14], %rs86;
$L__BB4_50:
	setp.ge.s32 	%p63, %r20, %r51;
	@%p63 bra 	$L__BB4_52;
	// begin inline asm
	ld.global.nc.b16 %rs87, [%rd9];
	// end inline asm
	// begin inline asm
	{  cvt.f32.f16 %f911, %rs87;}

	// end inline asm
	add.f32 	%f912, %f950, %f911;
	// begin inline asm
	{  cvt.rn.f16.f32 %rs89, %f912;}

	// end inline asm
	st.global.u16 	[%rd14+2], %rs89;
$L__BB4_52:
	setp.ge.s32 	%p64, %r21, %r51;
	@%p64 bra 	$L__BB4_54;
	// begin inline asm
	ld.global.nc.b16 %rs90, [%rd12];
	// end inline asm
	// begin inline asm
	{  cvt.f32.f16 %f913, %rs90;}

	// end inline asm
	add.f32 	%f914, %f951, %f913;
	// begin inline asm
	{  cvt.rn.f16.f32 %rs92, %f914;}

	// end inline asm
	st.global.u16 	[%rd14+4], %rs92;
$L__BB4_54:
	setp.ge.s32 	%p65, %r22, %r51;
	@%p65 bra 	$L__BB4_56;
	// begin inline asm
	ld.global.nc.b16 %rs93, [%rd10];
	// end inline asm
	// begin inline asm
	{  cvt.f32.f16 %f915, %rs93;}

	// end inline asm
	add.f32 	%f916, %f952, %f915;
	// begin inline asm
	{  cvt.rn.f16.f32 %rs95, %f916;}

	// end inline asm
	st.global.u16 	[%rd14+6], %rs95;
$L__BB4_56:
	add.s32 	%r250, %r27, 3;
	setp.ge.s32 	%p66, %r250, %r16;
	@%p66 bra 	$L__BB4_111;
	cvt.u32.u64 	%r251, %rd7;
	setp.ge.s32 	%p67, %r251, %r51;
	ld.shared.s32 	%rd91, [%r28+12];
	mad.lo.s64 	%rd92, %rd91, %rd2, %rd7;
	shl.b64 	%rd93, %rd92, 1;
	add.s64 	%rd15, %rd1, %rd93;
	@%p67 bra 	$L__BB4_59;
	// begin inline asm
	ld.global.nc.b16 %rs96, [%rd8];
	// end inline asm
	// begin inline asm
	{  cvt.f32.f16 %f917, %rs96;}

	// end inline asm
	add.f32 	%f918, %f953, %f917;
	// begin inline asm
	{  cvt.rn.f16.f32 %rs98, %f918;}

	// end inline asm
	st.global.u16 	[%rd15], %rs98;
$L__BB4_59:
	setp.ge.s32 	%p68, %r20, %r51;
	@%p68 bra 	$L__BB4_61;
	// begin inline asm
	ld.global.nc.b16 %rs99, [%rd9];
	// end inline asm
	// begin inline asm
	{  cvt.f32.f16 %f919, %rs99;}

	// end inline asm
	add.f32 	%f920, %f954, %f919;
	// begin inline asm
	{  cvt.rn.f16.f32 %rs101, %f920;}

	// end inline asm
	st.global.u16 	[%rd15+2], %rs101;
$L__BB4_61:
	setp.ge.s32 	%p69, %r21, %r51;
	@%p69 bra 	$L__BB4_63;
	// begin inline asm
	ld.global.nc.b16 %rs102, [%rd12];
	// end inline asm
	// begin inline asm
	{  cvt.f32.f16 %f921, %rs102;}

	// end inline asm
	add.f32 	%f922, %f955, %f921;
	// begin inline asm
	{  cvt.rn.f16.f32 %rs104, %f922;}

	// end inline asm
	st.global.u16 	[%rd15+4], %rs104;
$L__BB4_63:
	setp.ge.s32 	%p70, %r22, %r51;
	@%p70 bra 	$L__BB4_111;
	// begin inline asm
	ld.global.nc.b16 %rs105, [%rd10];
	// end inline asm
	// begin inline asm
	{  cvt.f32.f16 %f923, %rs105;}

	// end inline asm
	add.f32 	%f924, %f956, %f923;
	// begin inline asm
	{  cvt.rn.f16.f32 %rs107, %f924;}

	// end inline asm
	st.global.u16 	[%rd15+6], %rs107;
	bra.uni 	$L__BB4_111;
$L__BB4_65:
	// begin inline asm
	ld.global.nc.b16 %rs69, [%rd10];
	// end inline asm
	// begin inline asm
	{  cvt.f32.f16 %f899, %rs69;}

	// end inline asm
	add.f32 	%f900, %f945, %f899;
	// begin inline asm
	{  cvt.rn.f16.f32 %rs71, %f900;}

	// end inline asm
	st.global.u16 	[%rd11+6], %rs71;
	bra.uni 	$L__BB4_38;
$L__BB4_66:
	mov.u32 	%r260, %r4;
$L__BB4_67:
	shr.u32 	%r33, %r260, 5;
	and.b32  	%r34, %r260, 31;
	add.s32 	%r35, %r33, %r26;
	add.s32 	%r36, %r34, %r259;
	setp.ge.s32 	%p23, %r35, %r16;
	setp.ge.s32 	%p24, %r36, %r52;
	mov.f32 	%f957, 0f00000000;
	or.pred  	%p25, %p23, %p24;
	@%p25 bra 	$L__BB4_69;
	shl.b32 	%r114, %r35, 2;
	mov.u32 	%r115, _ZN10mxfp4_gemm12s_token_listE;
	add.s32 	%r116, %r115, %r114;
	ld.shared.u32 	%r117, [%r116];
	div.s32 	%r118, %r117, %r50;
	cvt.s64.s32 	%rd47, %r118;
	cvt.u64.u32 	%rd48, %r36;
	mad.lo.s64 	%rd49, %rd47, %rd4, %rd48;
	shl.b64 	%rd50, %rd49, 1;
	add.s64 	%rd46, %rd20, %rd50;
	// begin inline asm
	ld.global.nc.b16 %rs10, [%rd46];
	// end inline asm
	// begin inline asm
	{  cvt.f32.f16 %f957, %rs10;}

	// end inline asm
$L__BB4_69:
	mov.u32 	%r119, _ZZN10mxfp4_gemm28mxfp4_moe_grouped_gemm_tiledI6__halfLi64ELi64ELi32ELi4ELi4EEEvPKT_PKhS6_S4_PKjPS2_iiiiibbE7s_input;
	mad.lo.s32 	%r120, %r33, 132, %r119;
	shl.b32 	%r121, %r34, 2;
	add.s32 	%r122, %r120, %r121;
	st.shared.f32 	[%r122], %f957;
	add.s32 	%r37, %r260, 256;
	setp.lt.u32 	%p26, %r260, 1792;
	mov.u32 	%r260, %r37;
	@%p26 bra 	$L__BB4_67;
$L__BB4_70:
	setp.lt.u32 	%p27, %r4, 64;
	@%p27 bra 	$L__BB4_71;
	bra.uni 	$L__BB4_74;
$L__BB4_71:
	setp.ge.s32 	%p28, %r17, %r51;
	@%p28 bra 	$L__BB4_73;
	ld.param.u64 	%rd99, [_ZN10mxfp4_gemm28mxfp4_moe_grouped_gemm_tiledI6__halfLi64ELi64ELi32ELi4ELi4EEEvPKT_PKhS6_S4_PKjPS2_iiiiibb_param_2];
	ld.param.u64 	%rd98, [_ZN10mxfp4_gemm28mxfp4_moe_grouped_gemm_tiledI6__halfLi64ELi64ELi32ELi4ELi4EEEvPKT_PKhS6_S4_PKjPS2_iiiiibb_param_1];
	shr.u32 	%r127, %r259, 1;
	cvt.u64.u32 	%rd52, %r127;
	add.s64 	%rd53, %rd5, %rd52;
	cvta.to.global.u64 	%rd54, %rd98;
	add.s64 	%rd55, %rd54, %rd53;
	ld.global.nc.v4.u32 	{%r128, %r129, %r130, %r131}, [%rd55];
	shr.u32 	%r132, %r259, 5;
	cvt.u64.u32 	%rd56, %r132;
	add.s64 	%rd57, %rd6, %rd56;
	add.s64 	%rd51, %rd99, %rd57;
	// begin inline asm
	ld.global.nc.u8 %r126, [%rd51];
	// end inline asm
	shl.b32 	%r133, %r126, 23;
	and.b32  	%r134, %r133, 2139095040;
	mov.b32 	%f59, %r134;
	mul.f32 	%f60, %f59, 0f3F000000;
	shr.u32 	%r135, %r128, 1;
	and.b32  	%r136, %r135, 1145324612;
	or.b32  	%r137, %r136, 839922192;
	and.b32  	%r138, %r128, 30583;
	mov.b32 	%r139, 201852420;
	mov.b32 	%r140, 50462976;
	prmt.b32 	%r141, %r140, %r139, %r138;
	mov.b32 	%r142, -185009412;
	mov.b32 	%r143, -33620224;
	prmt.b32 	%r144, %r143, %r142, %r138;
	and.b32  	%r145, %r137, 30292;
	prmt.b32 	%r146, %r141, %r144, %r145;
	shr.u32 	%r147, %r128, 16;
	and.b32  	%r148, %r147, 30583;
	prmt.b32 	%r149, %r140, %r139, %r148;
	prmt.b32 	%r150, %r143, %r142, %r148;
	shr.u32 	%r151, %r137, 16;
	prmt.b32 	%r152, %r149, %r150, %r151;
	mov.b32 	%r153, 25632;
	prmt.b32 	%r154, %r146, %r152, %r153;
	mov.b32 	%r155, 30001;
	prmt.b32 	%r156, %r146, %r152, %r155;
	cvt.s8.s32 	%rs12, %r154;
	cvt.rn.f32.s16 	%f61, %rs12;
	mul.f32 	%f62, %f60, %f61;
	mov.u32 	%r157, _ZZN10mxfp4_gemm28mxfp4_moe_grouped_gemm_tiledI6__halfLi64ELi64ELi32ELi4ELi4EEEvPKT_PKhS6_S4_PKjPS2_iiiiibbE8s_weight;
	mad.lo.s32 	%r158, %r4, 132, %r157;
	st.shared.f32 	[%r158], %f62;
	cvt.s8.s32 	%rs13, %r156;
	cvt.rn.f32.s16 	%f63, %rs13;
	mul.f32 	%f64, %f60, %f63;
	st.shared.f32 	[%r158+4], %f64;
	bfe.s32 	%r159, %r154, 8, 8;
	cvt.s8.s32 	%rs14, %r159;
	cvt.rn.f32.s16 	%f65, %rs14;
	mul.f32 	%f66, %f60, %f65;
	st.shared.f32 	[%r158+8], %f66;
	bfe.s32 	%r160, %r156, 8, 8;
	cvt.s8.s32 	%rs15, %r160;
	cvt.rn.f32.s16 	%f67, %rs15;
	mul.f32 	%f68, %f60, %f67;
	st.shared.f32 	[%r158+12], %f68;
	bfe.s32 	%r161, %r154, 16, 8;
	cvt.s8.s32 	%rs16, %r161;
	cvt.rn.f32.s16 	%f69, %rs16;
	mul.f32 	%f70, %f60, %f69;
	st.shared.f32 	[%r158+16], %f70;
	bfe.s32 	%r162, %r156, 16, 8;
	cvt.s8.s32 	%rs17, %r162;
	cvt.rn.f32.s16 	%f71, %rs17;
	mul.f32 	%f72, %f60, %f71;
	st.shared.f32 	[%r158+20], %f72;
	bfe.s32 	%r163, %r154, 24, 8;
	cvt.s8.s32 	%rs18, %r163;
	cvt.rn.f32.s16 	%f73, %rs18;
	mul.f32 	%f74, %f60, %f73;
	st.shared.f32 	[%r158+24], %f74;
	bfe.s32 	%r164, %r156, 24, 8;
	cvt.s8.s32 	%rs19, %r164;
	cvt.rn.f32.s16 	%f75, %rs19;
	mul.f32 	%f76, %f60, %f75;
	st.shared.f32 	[%r158+28], %f76;
	shr.u32 	%r165, %r129, 1;
	and.b32  	%r166, %r165, 1145324612;
	or.b32  	%r167, %r166, 839922192;
	and.b32  	%r168, %r129, 30583;
	prmt.b32 	%r169, %r140, %r139, %r168;
	prmt.b32 	%r170, %r143, %r142, %r168;
	and.b32  	%r171, %r167, 30292;
	prmt.b32 	%r172, %r169, %r170, %r171;
	shr.u32 	%r173, %r129, 16;
	and.b32  	%r174, %r173, 30583;
	prmt.b32 	%r175, %r140, %r139, %r174;
	prmt.b32 	%r176, %r143, %r142, %r174;
	shr.u32 	%r177, %r167, 16;
	prmt.b32 	%r178, %r175, %r176, %r177;
	prmt.b32 	%r179, %r172, %r178, %r153;
	prmt.b32 	%r180, %r172, %r178, %r155;
	cvt.s8.s32 	%rs20, %r179;
	cvt.rn.f32.s16 	%f77, %rs20;
	mul.f32 	%f78, %f60, %f77;
	st.shared.f32 	[%r158+32], %f78;
	cvt.s8.s32 	%rs21, %r180;
	cvt.rn.f32.s16 	%f79, %rs21;
	mul.f32 	%f80, %f60, %f79;
	st.shared.f32 	[%r158+36], %f80;
	bfe.s32 	%r181, %r179, 8, 8;
	cvt.s8.s32 	%rs22, %r181;
	cvt.rn.f32.s16 	%f81, %rs22;
	mul.f32 	%f82, %f60, %f81;
	st.shared.f32 	[%r158+40], %f82;
	bfe.s32 	%r182, %r180, 8, 8;
	cvt.s8.s32 	%rs23, %r182;
	cvt.rn.f32.s16 	%f83, %rs23;
	mul.f32 	%f84, %f60, %f83;
	st.shared.f32 	[%r158+44], %f84;
	bfe.s32 	%r183, %r179, 16, 8;
	cvt.s8.s32 	%rs24, %r183;
	cvt.rn.f32.s16 	%f85, %rs24;
	mul.f32 	%f86, %f60, %f85;
	st.shared.f32 	[%r158+48], %f86;
	bfe.s32 	%r184, %r180, 16, 8;
	cvt.s8.s32 	%rs25, %r184;
	cvt.rn.f32.s16 	%f87, %rs25;
	mul.f32 	%f88, %f60, %f87;
	st.shared.f32 	[%r158+52], %f88;
	bfe.s32 	%r185, %r179, 24, 8;
	cvt.s8.s32 	%rs26, %r185;
	cvt.rn.f32.s16 	%f89, %rs26;
	mul.f32 	%f90, %f60, %f89;
	st.shared.f32 	[%r158+56], %f90;
	bfe.s32 	%r186, %r180, 24, 8;
	cvt.s8.s32 	%rs27, %r186;
	cvt.rn.f32.s16 	%f91, %rs27;
	mul.f32 	%f92, %f60, %f91;
	st.shared.f32 	[%r158+60], %f92;
	shr.u32 	%r187, %r130, 1;
	and.b32  	%r188, %r187, 1145324612;
	or.b32  	%r189, %r188, 839922192;
	and.b32  	%r190, %r130, 30583;
	prmt.b32 	%r191, %r140, %r139, %r190;
	prmt.b32 	%r192, %r143, %r142, %r190;
	and.b32  	%r193, %r189, 30292;
	prmt.b32 	%r194, %r191, %r192, %r193;
	shr.u32 	%r195, %r130, 16;
	and.b32  	%r196, %r195, 30583;
	prmt.b32 	%r197, %r140, %r139, %r196;
	prmt.b32 	%r198, %r143, %r142, %r196;
	shr.u32 	%r199, %r189, 16;
	prmt.b32 	%r200, %r197, %r198, %r199;
	prmt.b32 	%r201, %r194, %r200, %r153;
	prmt.b32 	%r202, %r194, %r200, %r155;
	cvt.s8.s32 	%rs28, %r201;
	cvt.rn.f32.s16 	%f93, %rs28;
	mul.f32 	%f94, %f60, %f93;
	st.shared.f32 	[%r158+64], %f94;
	cvt.s8.s32 	%rs29, %r202;
	cvt.rn.f32.s16 	%f95, %rs29;
	mul.f32 	%f96, %f60, %f95;
	st.shared.f32 	[%r158+68], %f96;
	bfe.s32 	%r203, %r201, 8, 8;
	cvt.s8.s32 	%rs30, %r203;
	cvt.rn.f32.s16 	%f97, %rs30;
	mul.f32 	%f98, %f60, %f97;
	st.shared.f32 	[%r158+72], %f98;
	bfe.s32 	%r204, %r202, 8, 8;
	cvt.s8.s32 	%rs31, %r204;
	cvt.rn.f32.s16 	%f99, %rs31;
	mul.f32 	%f100, %f60, %f99;
	st.shared.f32 	[%r158+76], %f100;
	bfe.s32 	%r205, %r201, 16, 8;
	cvt.s8.s32 	%rs32, %r205;
	cvt.rn.f32.s16 	%f101, %rs32;
	mul.f32 	%f102, %f60, %f101;
	st.shared.f32 	[%r158+80], %f102;
	bfe.s32 	%r206, %r202, 16, 8;
	cvt.s8.s32 	%rs33, %r206;
	cvt.rn.f32.s16 	%f103, %rs33;
	mul.f32 	%f104, %f60, %f103;
	st.shared.f32 	[%r158+84], %f104;
	bfe.s32 	%r207, %r201, 24, 8;
	cvt.s8.s32 	%rs34, %r207;
	cvt.rn.f32.s16 	%f105, %rs34;
	mul.f32 	%f106, %f60, %f105;
	st.shared.f32 	[%r158+88], %f106;
	bfe.s32 	%r208, %r202, 24, 8;
	cvt.s8.s32 	%rs35, %r208;
	cvt.rn.f32.s16 	%f107, %rs35;
	mul.f32 	%f108, %f60, %f107;
	st.shared.f32 	[%r158+92], %f108;
	shr.u32 	%r209, %r131, 1;
	and.b32  	%r210, %r209, 1145324612;
	or.b32  	%r211, %r210, 839922192;
	and.b32  	%r212, %r131, 30583;
	prmt.b32 	%r213, %r140, %r139, %r212;
	prmt.b32 	%r214, %r143, %r142, %r212;
	and.b32  	%r215, %r211, 30292;
	prmt.b32 	%r216, %r213, %r214, %r215;
	shr.u32 	%r217, %r131, 16;
	and.b32  	%r218, %r217, 30583;
	prmt.b32 	%r219, %r140, %r139, %r218;
	prmt.b32 	%r220, %r143, %r142, %r218;
	shr.u32 	%r221, %r211, 16;
	prmt.b32 	%r222, %r219, %r220, %r221;
	prmt.b32 	%r223, %r216, %r222, %r153;
	prmt.b32 	%r224, %r216, %r222, %r155;
	cvt.s8.s32 	%rs36, %r223;
	cvt.rn.f32.s16 	%f109, %rs36;
	mul.f32 	%f110, %f60, %f109;
	st.shared.f32 	[%r158+96], %f110;
	cvt.s8.s32 	%rs37, %r224;
	cvt.rn.f32.s16 	%f111, %rs37;
	mul.f32 	%f112, %f60, %f111;
	st.shared.f32 	[%r158+100], %f112;
	bfe.s32 	%r225, %r223, 8, 8;
	cvt.s8.s32 	%rs38, %r225;
	cvt.rn.f32.s16 	%f113, %rs38;
	mul.f32 	%f114, %f60, %f113;
	st.shared.f32 	[%r158+104], %f114;
	bfe.s32 	%r226, %r224, 8, 8;
	cvt.s8.s32 	%rs39, %r226;
	cvt.rn.f32.s16 	%f115, %rs39;
	mul.f32 	%f116, %f60, %f115;
	st.shared.f32 	[%r158+108], %f116;
	bfe.s32 	%r227, %r223, 16, 8;
	cvt.s8.s32 	%rs40, %r227;
	cvt.rn.f32.s16 	%f117, %rs40;
	mul.f32 	%f118, %f60, %f117;
	st.shared.f32 	[%r158+112], %f118;
	bfe.s32 	%r228, %r224, 16, 8;
	cvt.s8.s32 	%rs41, %r228;
	cvt.rn.f32.s16 	%f119, %rs41;
	mul.f32 	%f120, %f60, %f119;
	st.shared.f32 	[%r158+116], %f120;
	bfe.s32 	%r229, %r223, 24, 8;
	cvt.s8.s32 	%rs42, %r229;
	cvt.rn.f32.s16 	%f121, %rs42;
	mul.f32 	%f122, %f60, %f121;
	st.shared.f32 	[%r158+120], %f122;
	bfe.s32 	%r230, %r224, 24, 8;
	cvt.s8.s32 	%rs43, %r230;
	cvt.rn.f32.s16 	%f123, %rs43;
	mul.f32 	%f124, %f60, %f123;
	st.shared.f32 	[%r158+124], %f124;
	bra.uni 	$L__BB4_74;
$L__BB4_73:
	mov.u32 	%r123, _ZZN10mxfp4_gemm28mxfp4_moe_grouped_gemm_tiledI6__halfLi64ELi64ELi32ELi4ELi4EEEvPKT_PKhS6_S4_PKjPS2_iiiiibbE8s_weight;
	mad.lo.s32 	%r124, %r4, 132, %r123;
	mov.b32 	%r125, 0;
	st.shared.u32 	[%r124], %r125;
	st.shared.u32 	[%r124+4], %r125;
	st.shared.u32 	[%r124+8], %r125;
	st.shared.u32 	[%r124+12], %r125;
	st.shared.u32 	[%r124+16], %r125;
	st.shared.u32 	[%r124+20], %r125;
	st.shared.u32 	[%r124+24], %r125;
	st.shared.u32 	[%r124+28], %r125;
	st.shared.u32 	[%r124+32], %r125;
	st.shared.u32 	[%r124+36], %r125;
	st.shared.u32 	[%r124+40], %r125;
	st.shared.u32 	[%r124+44], %r125;
	st.shared.u32 	[%r124+48], %r125;
	st.shared.u32 	[%r124+52], %r125;
	st.shared.u32 	[%r124+56], %r125;
	st.shared.u32 	[%r124+60], %r125;
	st.shared.u32 	[%r124+64], %r125;
	st.shared.u32 	[%r124+68], %r125;
	st.shared.u32 	[%r124+72], %r125;
	st.shared.u32 	[%r124+76], %r125;
	st.shared.u32 	[%r124+80], %r125;
	st.shared.u32 	[%r124+84], %r125;
	st.shared.u32 	[%r124+88], %r125;
	st.shared.u32 	[%r124+92], %r125;
	st.shared.u32 	[%r124+96], %r125;
	st.shared.u32 	[%r124+100], %r125;
	st.shared.u32 	[%r124+104], %r125;
	st.shared.u32 	[%r124+108], %r125;
	st.shared.u32 	[%r124+112], %r125;
	st.shared.u32 	[%r124+116], %r125;
	st.shared.u32 	[%r124+120], %r125;
	st.shared.u32 	[%r124+124], %r125;
$L__BB4_74:
	bar.sync 	0;
	mov.u32 	%r231, _ZZN10mxfp4_gemm28mxfp4_moe_grouped_gemm_tiledI6__halfLi64ELi64ELi32ELi4ELi4EEEvPKT_PKhS6_S4_PKjPS2_iiiiibbE7s_input;
	mad.lo.s32 	%r232, %r18, 132, %r231;
	ld.shared.f32 	%f125, [%r232];
	ld.shared.f32 	%f126, [%r232+132];
	ld.shared.f32 	%f127, [%r232+264];
	ld.shared.f32 	%f128, [%r232+396];
	ld.shared.f32 	%f129, [%r19];
	ld.shared.f32 	%f130, [%r19+132];
	ld.shared.f32 	%f131, [%r19+264];
	ld.shared.f32 	%f132, [%r19+396];
	fma.rn.f32 	%f133, %f125, %f129, %f948;
	fma.rn.f32 	%f134, %f125, %f130, %f947;
	fma.rn.f32 	%f135, %f125, %f131, %f946;
	fma.rn.f32 	%f136, %f125, %f132, %f945;
	fma.rn.f32 	%f137, %f126, %f129, %f944;
	fma.rn.f32 	%f138, %f126, %f130, %f943;
	fma.rn.f32 	%f139, %f126, %f131, %f942;
	fma.rn.f32 	%f140, %f126, %f132, %f941;
	fma.rn.f32 	%f141, %f127, %f129, %f949;
	fma.rn.f32 	%f142, %f127, %f130, %f950;
	fma.rn.f32 	%f143, %f127, %f131, %f951;
	fma.rn.f32 	%f144, %f127, %f132, %f952;
	fma.rn.f32 	%f145, %f128, %f129, %f953;
	fma.rn.f32 	%f146, %f128, %f130, %f954;
	fma.rn.f32 	%f147, %f128, %f131, %f955;
	fma.rn.f32 	%f148, %f128, %f132, %f956;
	ld.shared.f32 	%f149, [%r232+4];
	ld.shared.f32 	%f150, [%r232+136];
	ld.shared.f32 	%f151, [%r232+268];
	ld.shared.f32 	%f152, [%r232+400];
	ld.shared.f32 	%f153, [%r19+4];
	ld.shared.f32 	%f154, [%r19+136];
	ld.shared.f32 	%f155, [%r19+268];
	ld.shared.f32 	%f156, [%r19+400];
	fma.rn.f32 	%f157, %f149, %f153, %f133;
	fma.rn.f32 	%f158, %f149, %f154, %f134;
	fma.rn.f32 	%f159, %f149, %f155, %f135;
	fma.rn.f32 	%f160, %f149, %f156, %f136;
	fma.rn.f32 	%f161, %f150, %f153, %f137;
	fma.rn.f32 	%f162, %f150, %f154, %f138;
	fma.rn.f32 	%f163, %f150, %f155, %f139;
	fma.rn.f32 	%f164, %f150, %f156, %f140;
	fma.rn.f32 	%f165, %f151, %f153, %f141;
	fma.rn.f32 	%f166, %f151, %f154, %f142;
	fma.rn.f32 	%f167, %f151, %f155, %f143;
	fma.rn.f32 	%f168, %f151, %f156, %f144;
	fma.rn.f32 	%f169, %f152, %f153, %f145;
	fma.rn.f32 	%f170, %f152, %f154, %f146;
	fma.rn.f32 	%f171, %f152, %f155, %f147;
	fma.rn.f32 	%f172, %f152, %f156, %f148;
	ld.shared.f32 	%f173, [%r232+8];
	ld.shared.f32 	%f174, [%r232+140];
	ld.shared.f32 	%f175, [%r232+272];
	ld.shared.f32 	%f176, [%r232+404];
	ld.shared.f32 	%f177, [%r19+8];
	ld.shared.f32 	%f178, [%r19+140];
	ld.shared.f32 	%f179, [%r19+272];
	ld.shared.f32 	%f180, [%r19+404];
	fma.rn.f32 	%f181, %f173, %f177, %f157;
	fma.rn.f32 	%f182, %f173, %f178, %f158;
	fma.rn.f32 	%f183, %f173, %f179, %f159;
	fma.rn.f32 	%f184, %f173, %f180, %f160;
	fma.rn.f32 	%f185, %f174, %f177, %f161;
	fma.rn.f32 	%f186, %f174, %f178, %f162;
	fma.rn.f32 	%f187, %f174, %f179, %f163;
	fma.rn.f32 	%f188, %f174, %f180, %f164;
	fma.rn.f32 	%f189, %f175, %f177, %f165;
	fma.rn.f32 	%f190, %f175, %f178, %f166;
	fma.rn.f32 	%f191, %f175, %f179, %f167;
	fma.rn.f32 	%f192, %f175, %f180, %f168;
	fma.rn.f32 	%f193, %f176, %f177, %f169;
	fma.rn.f32 	%f194, %f176, %f178, %f170;
	fma.rn.f32 	%f195, %f176, %f179, %f171;
	fma.rn.f32 	%f196, %f176, %f180, %f172;
	ld.shared.f32 	%f197, [%r232+12];
	ld.shared.f32 	%f198, [%r232+144];
	ld.shared.f32 	%f199, [%r232+276];
	ld.shared.f32 	%f200, [%r232+408];
	ld.shared.f32 	%f201, [%r19+12];
	ld.shared.f32 	%f202, [%r19+144];
	ld.shared.f32 	%f203, [%r19+276];
	ld.shared.f32 	%f204, [%r19+408];
	fma.rn.f32 	%f205, %f197, %f201, %f181;
	fma.rn.f32 	%f206, %f197, %f202, %f182;
	fma.rn.f32 	%f207, %f197, %f203, %f183;
	fma.rn.f32 	%f208, %f197, %f204, %f184;
	fma.rn.f32 	%f209, %f198, %f201, %f185;
	fma.rn.f32 	%f210, %f198, %f202, %f186;
	fma.rn.f32 	%f211, %f198, %f203, %f187;
	fma.rn.f32 	%f212, %f198, %f204, %f188;
	fma.rn.f32 	%f213, %f199, %f201, %f189;
	fma.rn.f32 	%f214, %f199, %f202, %f190;
	fma.rn.f32 	%f215, %f199, %f203, %f191;
	fma.rn.f32 	%f216, %f199, %f204, %f192;
	fma.rn.f32 	%f217, %f200, %f201, %f193;
	fma.rn.f32 	%f218, %f200, %f202, %f194;
	fma.rn.f32 	%f219, %f200, %f203, %f195;
	fma.rn.f32 	%f220, %f200, %f204, %f196;
	ld.shared.f32 	%f221, [%r232+16];
	ld.shared.f32 	%f222, [%r232+148];
	ld.shared.f32 	%f223, [%r232+280];
	ld.shared.f32 	%f224, [%r232+412];
	ld.shared.f32 	%f225, [%r19+16];
	ld.shared.f32 	%f226, [%r19+148];
	ld.shared.f32 	%f227, [%r19+280];
	ld.shared.f32 	%f228, [%r19+412];
	fma.rn.f32 	%f229, %f221, %f225, %f205;
	fma.rn.f32 	%f230, %f221, %f226, %f206;
	fma.rn.f32 	%f231, %f221, %f227, %f207;
	fma.rn.f32 	%f232, %f221, %f228, %f208;
	fma.rn.f32 	%f233, %f222, %f225, %f209;
	fma.rn.f32 	%f234, %f222, %f226, %f210;
	fma.rn.f32 	%f235, %f222, %f227, %f211;
	fma.rn.f32 	%f236, %f222, %f228, %f212;
	fma.rn.f32 	%f237, %f223, %f225, %f213;
	fma.rn.f32 	%f238, %f223, %f226, %f214;
	fma.rn.f32 	%f239, %f223, %f227, %f215;
	fma.rn.f32 	%f240, %f223, %f228, %f216;
	fma.rn.f32 	%f241, %f224, %f225, %f217;
	fma.rn.f32 	%f242, %f224, %f226, %f218;
	fma.rn.f32 	%f243, %f224, %f227, %f219;
	fma.rn.f32 	%f244, %f224, %f228, %f220;
	ld.shared.f32 	%f245, [%r232+20];
	ld.shared.f32 	%f246, [%r232+152];
	ld.shared.f32 	%f247, [%r232+284];
	ld.shared.f32 	%f248, [%r232+416];
	ld.shared.f32 	%f249, [%r19+20];
	ld.shared.f32 	%f250, [%r19+152];
	ld.shared.f32 	%f251, [%r19+284];
	ld.shared.f32 	%f252, [%r19+416];
	fma.rn.f32 	%f253, %f245, %f249, %f229;
	fma.rn.f32 	%f254, %f245, %f250, %f230;
	fma.rn.f32 	%f255, %f245, %f251, %f231;
	fma.rn.f32 	%f256, %f245, %f252, %f232;
	fma.rn.f32 	%f257, %f246, %f249, %f233;
	fma.rn.f32 	%f258, %f246, %f250, %f234;
	fma.rn.f32 	%f259, %f246, %f251, %f235;
	fma.rn.f32 	%f260, %f246, %f252, %f236;
	fma.rn.f32 	%f261, %f247, %f249, %f237;
	fma.rn.f32 	%f262, %f247, %f250, %f238;
	fma.rn.f32 	%f263, %f247, %f251, %f239;
	fma.rn.f32 	%f264, %f247, %f252, %f240;
	fma.rn.f32 	%f265, %f248, %f249, %f241;
	fma.rn.f32 	%f266, %f248, %f250, %f242;
	fma.rn.f32 	%f267, %f248, %f251, %f243;
	fma.rn.f32 	%f268, %f248, %f252, %f244;
	ld.shared.f32 	%f269, [%r232+24];
	ld.shared.f32 	%f270, [%r232+156];
	ld.shared.f32 	%f271, [%r232+288];
	ld.shared.f32 	%f272, [%r232+420];
	ld.shared.f32 	%f273, [%r19+24];
	ld.shared.f32 	%f274, [%r19+156];
	ld.shared.f32 	%f275, [%r19+288];
	ld.shared.f32 	%f276, [%r19+420];
	fma.rn.f32 	%f277, %f269, %f273, %f253;
	fma.rn.f32 	%f278, %f269, %f274, %f254;
	fma.rn.f32 	%f279, %f269, %f275, %f255;
	fma.rn.f32 	%f280, %f269, %f276, %f256;
	fma.rn.f32 	%f281, %f270, %f273, %f257;
	fma.rn.f32 	%f282, %f270, %f274, %f258;
	fma.rn.f32 	%f283, %f270, %f275, %f259;
	fma.rn.f32 	%f284, %f270, %f276, %f260;
	fma.rn.f32 	%f285, %f271, %f273, %f261;
	fma.rn.f32 	%f286, %f271, %f274, %f262;
	fma.rn.f32 	%f287, %f271, %f275, %f263;
	fma.rn.f32 	%f288, %f271, %f276, %f264;
	fma.rn.f32 	%f289, %f272, %f273, %f265;
	fma.rn.f32 	%f290, %f272, %f274, %f266;
	fma.rn.f32 	%f291, %f272, %f275, %f267;
	fma.rn.f32 	%f292, %f272, %f276, %f268;
	ld.shared.f32 	%f293, [%r232+28];
	ld.shared.f32 	%f294, [%r232+160];
	ld.shared.f32 	%f295, [%r232+292];
	ld.shared.f32 	%f296, [%r232+424];
	ld.shared.f32 	%f297, [%r19+28];
	ld.shared.f32 	%f298, [%r19+160];
	ld.shared.f32 	%f299, [%r19+292];
	ld.shared.f32 	%f300, [%r19+424];
	fma.rn.f32 	%f301, %f293, %f297, %f277;
	fma.rn.f32 	%f302, %f293, %f298, %f278;
	fma.rn.f32 	%f303, %f293, %f299, %f279;
	fma.rn.f32 	%f304, %f293, %f300, %f280;
	fma.rn.f32 	%f305, %f294, %f297, %f281;
	fma.rn.f32 	%f306, %f294, %f298, %f282;
	fma.rn.f32 	%f307, %f294, %f299, %f283;
	fma.rn.f32 	%f308, %f294, %f300, %f284;
	fma.rn.f32 	%f309, %f295, %f297, %f285;
	fma.rn.f32 	%f310, %f295, %f298, %f286;
	fma.rn.f32 	%f311, %f295, %f299, %f287;
	fma.rn.f32 	%f312, %f295, %f300, %f288;
	fma.rn.f32 	%f313, %f296, %f297, %f289;
	fma.rn.f32 	%f314, %f296, %f298, %f290;
	fma.rn.f32 	%f315, %f296, %f299, %f291;
	fma.rn.f32 	%f316, %f296, %f300, %f292;
	ld.shared.f32 	%f317, [%r232+32];
	ld.shared.f32 	%f318, [%r232+164];
	ld.shared.f32 	%f319, [%r232+296];
	ld.shared.f32 	%f320, [%r232+428];
	ld.shared.f32 	%f321, [%r19+32];
	ld.shared.f32 	%f322, [%r19+164];
	ld.shared.f32 	%f323, [%r19+296];
	ld.shared.f32 	%f324, [%r19+428];
	fma.rn.f32 	%f325, %f317, %f321, %f301;
	fma.rn.f32 	%f326, %f317, %f322, %f302;
	fma.rn.f32 	%f327, %f317, %f323, %f303;
	fma.rn.f32 	%f328, %f317, %f324, %f304;
	fma.rn.f32 	%f329, %f318, %f321, %f305;
	fma.rn.f32 	%f330, %f318, %f322, %f306;
	fma.rn.f32 	%f331, %f318, %f323, %f307;
	fma.rn.f32 	%f332, %f318, %f324, %f308;
	fma.rn.f32 	%f333, %f319, %f321, %f309;
	fma.rn.f32 	%f334, %f319, %f322, %f310;
	fma.rn.f32 	%f335, %f319, %f323, %f311;
	fma.rn.f32 	%f336, %f319, %f324, %f312;
	fma.rn.f32 	%f337, %f320, %f321, %f313;
	fma.rn.f32 	%f338, %f320, %f322, %f314;
	fma.rn.f32 	%f339, %f320, %f323, %f315;
	fma.rn.f32 	%f340, %f320, %f324, %f316;
	ld.shared.f32 	%f341, [%r232+36];
	ld.shared.f32 	%f342, [%r232+168];
	ld.shared.f32 	%f343, [%r232+300];
	ld.shared.f32 	%f344, [%r232+432];
	ld.shared.f32 	%f345, [%r19+36];
	ld.shared.f32 	%f346, [%r19+168];
	ld.shared.f32 	%f347, [%r19+300];
	ld.shared.f32 	%f348, [%r19+432];
	fma.rn.f32 	%f349, %f341, %f345, %f325;
	fma.rn.f32 	%f350, %f341, %f346, %f326;
	fma.rn.f32 	%f351, %f341, %f347, %f327;
	fma.rn.f32 	%f352, %f341, %f348, %f328;
	fma.rn.f32 	%f353, %f342, %f345, %f329;
	fma.rn.f32 	%f354, %f342, %f346, %f330;
	fma.rn.f32 	%f355, %f342, %f347, %f331;
	fma.rn.f32 	%f356, %f342, %f348, %f332;
	fma.rn.f32 	%f357, %f343, %f345, %f333;
	fma.rn.f32 	%f358, %f343, %f346, %f334;
	fma.rn.f32 	%f359, %f343, %f347, %f335;
	fma.rn.f32 	%f360, %f343, %f348, %f336;
	fma.rn.f32 	%f361, %f344, %f345, %f337;
	fma.rn.f32 	%f362, %f344, %f346, %f338;
	fma.rn.f32 	%f363, %f344, %f347, %f339;
	fma.rn.f32 	%f364, %f344, %f348, %f340;
	ld.shared.f32 	%f365, [%r232+40];
	ld.shared.f32 	%f366, [%r232+172];
	ld.shared.f32 	%f367, [%r232+304];
	ld.shared.f32 	%f368, [%r232+436];
	ld.shared.f32 	%f369, [%r19+40];
	ld.shared.f32 	%f370, [%r19+172];
	ld.shared.f32 	%f371, [%r19+304];
	ld.shared.f32 	%f372, [%r19+436];
	fma.rn.f32 	%f373, %f365, %f369, %f349;
	fma.rn.f32 	%f374, %f365, %f370, %f350;
	fma.rn.f32 	%f375, %f365, %f371, %f351;
	fma.rn.f32 	%f376, %f365, %f372, %f352;
	fma.rn.f32 	%f377, %f366, %f369, %f353;
	fma.rn.f32 	%f378, %f366, %f370, %f354;
	fma.rn.f32 	%f379, %f366, %f371, %f355;
	fma.rn.f32 	%f380, %f366, %f372, %f356;
	fma.rn.f32 	%f381, %f367, %f369, %f357;
	fma.rn.f32 	%f382, %f367, %f370, %f358;
	fma.rn.f32 	%f383, %f367, %f371, %f359;
	fma.rn.f32 	%f384, %f367, %f372, %f360;
	fma.rn.f32 	%f385, %f368, %f369, %f361;
	fma.rn.f32 	%f386, %f368, %f370, %f362;
	fma.rn.f32 	%f387, %f368, %f371, %f363;
	fma.rn.f32 	%f388, %f368, %f372, %f364;
	ld.shared.f32 	%f389, [%r232+44];
	ld.shared.f32 	%f390, [%r232+176];
	ld.shared.f32 	%f391, [%r232+308];
	ld.shared.f32 	%f392, [%r232+440];
	ld.shared.f32 	%f393, [%r19+44];
	ld.shared.f32 	%f394, [%r19+176];
	ld.shared.f32 	%f395, [%r19+308];
	ld.shared.f32 	%f396, [%r19+440];
	fma.rn.f32 	%f397, %f389, %f393, %f373;
	fma.rn.f32 	%f398, %f389, %f394, %f374;
	fma.rn.f32 	%f399, %f389, %f395, %f375;
	fma.rn.f32 	%f400, %f389, %f396, %f376;
	fma.rn.f32 	%f401, %f390, %f393, %f377;
	fma.rn.f32 	%f402, %f390, %f394, %f378;
	fma.rn.f32 	%f403, %f390, %f395, %f379;
	fma.rn.f32 	%f404, %f390, %f396, %f380;
	fma.rn.f32 	%f405, %f391, %f393, %f381;
	fma.rn.f32 	%f406, %f391, %f394, %f382;
	fma.rn.f32 	%f407, %f391, %f395, %f383;
	fma.rn.f32 	%f408, %f391, %f396, %f384;
	fma.rn.f32 	%f409, %f392, %f393, %f385;
	fma.rn.f32 	%f410, %f392, %f394, %f386;
	fma.rn.f32 	%f411, %f392, %f395, %f387;
	fma.rn.f32 	%f412, %f392, %f396, %f388;
	ld.shared.f32 	%f413, [%r232+48];
	ld.shared.f32 	%f414, [%r232+180];
	ld.shared.f32 	%f415, [%r232+312];
	ld.shared.f32 	%f416, [%r232+444];
	ld.shared.f32 	%f417, [%r19+48];
	ld.shared.f32 	%f418, [%r19+180];
	ld.shared.f32 	%f419, [%r19+312];
	ld.shared.f32 	%f420, [%r19+444];
	fma.rn.f32 	%f421, %f413, %f417, %f397;
	fma.rn.f32 	%f422, %f413, %f418, %f398;
	fma.rn.f32 	%f423, %f413, %f419, %f399;
	fma.rn.f32 	%f424, %f413, %f420, %f400;
	fma.rn.f32 	%f425, %f414, %f417, %f401;
	fma.rn.f32 	%f426, %f414, %f418, %f402;
	fma.rn.f32 	%f427, %f414, %f419, %f403;
	fma.rn.f32 	%f428, %f414, %f420, %f404;
	fma.rn.f32 	%f429, %f415, %f417, %f405;
	fma.rn.f32 	%f430, %f415, %f418, %f406;
	fma.rn.f32 	%f431, %f415, %f419, %f407;
	fma.rn.f32 	%f432, %f415, %f420, %f408;
	fma.rn.f32 	%f433, %f416, %f417, %f409;
	fma.rn.f32 	%f434, %f416, %f418, %f410;
	fma.rn.f32 	%f435, %f416, %f419, %f411;
	fma.rn.f32 	%f436, %f416, %f420, %f412;
	ld.shared.f32 	%f437, [%r232+52];
	ld.shared.f32 	%f438, [%r232+184];
	ld.shared.f32 	%f439, [%r232+316];
	ld.shared.f32 	%f440, [%r232+448];
	ld.shared.f32 	%f441, [%r19+52];
	ld.shared.f32 	%f442, [%r19+184];
	ld.shared.f32 	%f443, [%r19+316];
	ld.shared.f32 	%f444, [%r19+448];
	fma.rn.f32 	%f445, %f437, %f441, %f421;
	fma.rn.f32 	%f446, %f437, %f442, %f422;
	fma.rn.f32 	%f447, %f437, %f443, %f423;
	fma.rn.f32 	%f448, %f437, %f444, %f424;
	fma.rn.f32 	%f449, %f438, %f441, %f425;
	fma.rn.f32 	%f450, %f438, %f442, %f426;
	fma.rn.f32 	%f451, %f438, %f443, %f427;
	fma.rn.f32 	%f452, %f438, %f444, %f428;
	fma.rn.f32 	%f453, %f439, %f441, %f429;
	fma.rn.f32 	%f454, %f439, %f442, %f430;
	fma.rn.f32 	%f455, %f439, %f443, %f431;
	fma.rn.f32 	%f456, %f439, %f444, %f432;
	fma.rn.f32 	%f457, %f440, %f441, %f433;
	fma.rn.f32 	%f458, %f440, %f442, %f434;
	fma.rn.f32 	%f459, %f440, %f443, %f435;
	fma.rn.f32 	%f460, %f440, %f444, %f436;
	ld.shared.f32 	%f461, [%r232+56];
	ld.shared.f32 	%f462, [%r232+188];
	ld.shared.f32 	%f463, [%r232+320];
	ld.shared.f32 	%f464, [%r232+452];
	ld.shared.f32 	%f465, [%r19+56];
	ld.shared.f32 	%f466, [%r19+188];
	ld.shared.f32 	%f467, [%r19+320];
	ld.shared.f32 	%f468, [%r19+452];
	fma.rn.f32 	%f469, %f461, %f465, %f445;
	fma.rn.f32 	%f470, %f461, %f466, %f446;
	fma.rn.f32 	%f471, %f461, %f467, %f447;
	fma.rn.f32 	%f472, %f461, %f468, %f448;
	fma.rn.f32 	%f473, %f462, %f465, %f449;
	fma.rn.f32 	%f474, %f462, %f466, %f450;
	fma.rn.f32 	%f475, %f462, %f467, %f451;
	fma.rn.f32 	%f476, %f462, %f468, %f452;
	fma.rn.f32 	%f477, %f463, %f465, %f453;
	fma.rn.f32 	%f478, %f463, %f466, %f454;
	fma.rn.f32 	%f479, %f463, %f467, %f455;
	fma.rn.f32 	%f480, %f463, %f468, %f456;
	fma.rn.f32 	%f481, %f464, %f465, %f457;
	fma.rn.f32 	%f482, %f464, %f466, %f458;
	fma.rn.f32 	%f483, %f464, %f467, %f459;
	fma.rn.f32 	%f484, %f464, %f468, %f460;
	ld.shared.f32 	%f485, [%r232+60];
	ld.shared.f32 	%f486, [%r232+192];
	ld.shared.f32 	%f487, [%r232+324];
	ld.shared.f32 	%f488, [%r232+456];
	ld.shared.f32 	%f489, [%r19+60];
	ld.shared.f32 	%f490, [%r19+192];
	ld.shared.f32 	%f491, [%r19+324];
	ld.shared.f32 	%f492, [%r19+456];
	fma.rn.f32 	%f493, %f485, %f489, %f469;
	fma.rn.f32 	%f494, %f485, %f490, %f470;
	fma.rn.f32 	%f495, %f485, %f491, %f471;
	fma.rn.f32 	%f496, %f485, %f492, %f472;
	fma.rn.f32 	%f497, %f486, %f489, %f473;
	fma.rn.f32 	%f498, %f486, %f490, %f474;
	fma.rn.f32 	%f499, %f486, %f491, %f475;
	fma.rn.f32 	%f500, %f486, %f492, %f476;
	fma.rn.f32 	%f501, %f487, %f489, %f477;
	fma.rn.f32 	%f502, %f487, %f490, %f478;
	fma.rn.f32 	%f503, %f487, %f491, %f479;
	fma.rn.f32 	%f504, %f487, %f492, %f480;
	fma.rn.f32 	%f505, %f488, %f489, %f481;
	fma.rn.f32 	%f506, %f488, %f490, %f482;
	fma.rn.f32 	%f507, %f488, %f491, %f483;
	fma.rn.f32 	%f508, %f488, %f492, %f484;
	ld.shared.f32 	%f509, [%r232+64];
	ld.shared.f32 	%f510, [%r232+196];
	ld.shared.f32 	%f511, [%r232+328];
	ld.shared.f32 	%f512, [%r232+460];
	ld.shared.f32 	%f513, [%r19+64];
	ld.shared.f32 	%f514, [%r19+196];
	ld.shared.f32 	%f515, [%r19+328];
	ld.shared.f32 	%f516, [%r19+460];
	fma.rn.f32 	%f517, %f509, %f513, %f493;
	fma.rn.f32 	%f518, %f509, %f514, %f494;
	fma.rn.f32 	%f519, %f509, %f515, %f495;
	fma.rn.f32 	%f520, %f509, %f516, %f496;
	fma.rn.f32 	%f521, %f510, %f513, %f497;
	fma.rn.f32 	%f522, %f510, %f514, %f498;
	fma.rn.f32 	%f523, %f510, %f515, %f499;
	fma.rn.f32 	%f524, %f510, %f516, %f500;
	fma.rn.f32 	%f525, %f511, %f513, %f501;
	fma.rn.f32 	%f526, %f511, %f514, %f502;
	fma.rn.f32 	%f527, %f511, %f515, %f503;
	fma.rn.f32 	%f528, %f511, %f516, %f504;
	fma.rn.f32 	%f529, %f512, %f513, %f505;
	fma.rn.f32 	%f530, %f512, %f514, %f506;
	fma.rn.f32 	%f531, %f512, %f515, %f507;
	fma.rn.f32 	%f532, %f512, %f516, %f508;
	ld.shared.f32 	%f533, [%r232+68];
	ld.shared.f32 	%f534, [%r232+200];
	ld.shared.f32 	%f535, [%r232+332];
	ld.shared.f32 	%f536, [%r232+464];
	ld.shared.f32 	%f537, [%r19+68];
	ld.shared.f32 	%f538, [%r19+200];
	ld.shared.f32 	%f539, [%r19+332];
	ld.shared.f32 	%f540, [%r19+464];
	fma.rn.f32 	%f541, %f533, %f537, %f517;
	fma.rn.f32 	%f542, %f533, %f538, %f518;
	fma.rn.f32 	%f543, %f533, %f539, %f519;
	fma.rn.f32 	%f544, %f533, %f540, %f520;
	fma.rn.f32 	%f545, %f534, %f537, %f521;
	fma.rn.f32 	%f546, %f534, %f538, %f522;
	fma.rn.f32 	%f547, %f534, %f539, %f523;
	fma.rn.f32 	%f548, %f534, %f540, %f524;
	fma.rn.f32 	%f549, %f535, %f537, %f525;
	fma.rn.f32 	%f550, %f535, %f538, %f526;
	fma.rn.f32 	%f551, %f535, %f539, %f527;
	fma.rn.f32 	%f552, %f535, %f540, %f528;
	fma.rn.f32 	%f553, %f536, %f537, %f529;
	fma.rn.f32 	%f554, %f536, %f538, %f530;
	fma.rn.f32 	%f555, %f536, %f539, %f531;
	fma.rn.f32 	%f556, %f536, %f540, %f532;
	ld.shared.f32 	%f557, [%r232+72];
	ld.shared.f32 	%f558, [%r232+204];
	ld.shared.f32 	%f559, [%r232+336];
	ld.shared.f32 	%f560, [%r232+468];
	ld.shared.f32 	%f561, [%r19+72];
	ld.shared.f32 	%f562, [%r19+204];
	ld.shared.f32 	%f563, [%r19+336];
	ld.shared.f32 	%f564, [%r19+468];
	fma.rn.f32 	%f565, %f557, %f561, %f541;
	fma.rn.f32 	%f566, %f557, %f562, %f542;
	fma.rn.f32 	%f567, %f557, %f563, %f543;
	fma.rn.f32 	%f568, %f557, %f564, %f544;
	fma.rn.f32 	%f569, %f558, %f561, %f545;
	fma.rn.f32 	%f570, %f558, %f562, %f546;
	fma.rn.f32 	%f571, %f558, %f563, %f547;
	fma.rn.f32 	%f572, %f558, %f564, %f548;
	fma.rn.f32 	%f573, %f559, %f561, %f549;
	fma.rn.f32 	%f574, %f559, %f562, %f550;
	fma.rn.f32 	%f575, %f559, %f563, %f551;
	fma.rn.f32 	%f576, %f559, %f564, %f552;
	fma.rn.f32 	%f577, %f560, %f561, %f553;
	fma.rn.f32 	%f578, %f560, %f562, %f554;
	fma.rn.f32 	%f579, %f560, %f563, %f555;
	fma.rn.f32 	%f580, %f560, %f564, %f556;
	ld.shared.f32 	%f581, [%r232+76];
	ld.shared.f32 	%f582, [%r232+208];
	ld.shared.f32 	%f583, [%r232+340];
	ld.shared.f32 	%f584, [%r232+472];
	ld.shared.f32 	%f585, [%r19+76];
	ld.shared.f32 	%f586, [%r19+208];
	ld.shared.f32 	%f587, [%r19+340];
	ld.shared.f32 	%f588, [%r19+472];
	fma.rn.f32 	%f589, %f581, %f585, %f565;
	fma.rn.f32 	%f590, %f581, %f586, %f566;
	fma.rn.f32 	%f591, %f581, %f587, %f567;
	fma.rn.f32 	%f592, %f581, %f588, %f568;
	fma.rn.f32 	%f593, %f582, %f585, %f569;
	fma.rn.f32 	%f594, %f582, %f586, %f570;
	fma.rn.f32 	%f595, %f582, %f587, %f571;
	fma.rn.f32 	%f596, %f582, %f588, %f572;
	fma.rn.f32 	%f597, %f583, %f585, %f573;
	fma.rn.f32 	%f598, %f583, %f586, %f574;
	fma.rn.f32 	%f599, %f583, %f587, %f575;
	fma.rn.f32 	%f600, %f583, %f588, %f576;
	fma.rn.f32 	%f601, %f584, %f585, %f577;
	fma.rn.f32 	%f602, %f584, %f586, %f578;
	fma.rn.f32 	%f603, %f584, %f587, %f579;
	fma.rn.f32 	%f604, %f584, %f588, %f580;
	ld.shared.f32 	%f605, [%r232+80];
	ld.shared.f32 	%f606, [%r232+212];
	ld.shared.f32 	%f607, [%r232+344];
	ld.shared.f32 	%f608, [%r232+476];
	ld.shared.f32 	%f609, [%r19+80];
	ld.shared.f32 	%f610, [%r19+212];
	ld.shared.f32 	%f611, [%r19+344];
	ld.shared.f32 	%f612, [%r19+476];
	fma.rn.f32 	%f613, %f605, %f609, %f589;
	fma.rn.f32 	%f614, %f605, %f610, %f590;
	fma.rn.f32 	%f615, %f605, %f611, %f591;
	fma.rn.f32 	%f616, %f605, %f612, %f592;
	fma.rn.f32 	%f617, %f606, %f609, %f593;
	fma.rn.f32 	%f618, %f606, %f610, %f594;
	fma.rn.f32 	%f619, %f606, %f611, %f595;
	fma.rn.f32 	%f620, %f606, %f612, %f596;
	fma.rn.f32 	%f621, %f607, %f609, %f597;
	fma.rn.f32 	%f622, %f607, %f610, %f598;
	fma.rn.f32 	%f623, %f607, %f611, %f599;
	fma.rn.f32 	%f624, %f607, %f612, %f600;
	fma.rn.f32 	%f625, %f608, %f609, %f601;
	fma.rn.f32 	%f626, %f608, %f610, %f602;
	fma.rn.f32 	%f627, %f608, %f611, %f603;
	fma.rn.f32 	%f628, %f608, %f612, %f604;
	ld.shared.f32 	%f629, [%r232+84];
	ld.shared.f32 	%f630, [%r232+216];
	ld.shared.f32 	%f631, [%r232+348];
	ld.shared.f32 	%f632, [%r232+480];
	ld.shared.f32 	%f633, [%r19+84];
	ld.shared.f32 	%f634, [%r19+216];
	ld.shared.f32 	%f635, [%r19+348];
	ld.shared.f32 	%f636, [%r19+480];
	fma.rn.f32 	%f637, %f629, %f633, %f613;
	fma.rn.f32 	%f638, %f629, %f634, %f614;
	fma.rn.f32 	%f639, %f629, %f635, %f615;
	fma.rn.f32 	%f640, %f629, %f636, %f616;
	fma.rn.f32 	%f641, %f630, %f633, %f617;
	fma.rn.f32 	%f642, %f630, %f634, %f618;
	fma.rn.f32 	%f643, %f630, %f635, %f619;
	fma.rn.f32 	%f644, %f630, %f636, %f620;
	fma.rn.f32 	%f645, %f631, %f633, %f621;
	fma.rn.f32 	%f646, %f631, %f634, %f622;
	fma.rn.f32 	%f647, %f631, %f635, %f623;
	fma.rn.f32 	%f648, %f631, %f636, %f624;
	fma.rn.f32 	%f649, %f632, %f633, %f625;
	fma.rn.f32 	%f650, %f632, %f634, %f626;
	fma.rn.f32 	%f651, %f632, %f635, %f627;
	fma.rn.f32 	%f652, %f632, %f636, %f628;
	ld.shared.f32 	%f653, [%r232+88];
	ld.shared.f32 	%f654, [%r232+220];
	ld.shared.f32 	%f655, [%r232+352];
	ld.shared.f32 	%f656, [%r232+484];
	ld.shared.f32 	%f657, [%r19+88];
	ld.shared.f32 	%f658, [%r19+220];
	ld.shared.f32 	%f659, [%r19+352];
	ld.shared.f32 	%f660, [%r19+484];
	fma.rn.f32 	%f661, %f653, %f657, %f637;
	fma.rn.f32 	%f662, %f653, %f658, %f638;
	fma.rn.f32 	%f663, %f653, %f659, %f639;
	fma.rn.f32 	%f664, %f653, %f660, %f640;
	fma.rn.f32 	%f665, %f654, %f657, %f641;
	fma.rn.f32 	%f666, %f654, %f658, %f642;
	fma.rn.f32 	%f667, %f654, %f659, %f643;
	fma.rn.f32 	%f668, %f654, %f660, %f644;
	fma.rn.f32 	%f669, %f655, %f657, %f645;
	fma.rn.f32 	%f670, %f655, %f658, %f646;
	fma.rn.f32 	%f671, %f655, %f659, %f647;
	fma.rn.f32 	%f672, %f655, %f660, %f648;
	fma.rn.f32 	%f673, %f656, %f657, %f649;
	fma.rn.f32 	%f674, %f656, %f658, %f650;
	fma.rn.f32 	%f675, %f656, %f659, %f651;
	fma.rn.f32 	%f676, %f656, %f660, %f652;
	ld.shared.f32 	%f677, [%r232+92];
	ld.shared.f32 	%f678, [%r232+224];
	ld.shared.f32 	%f679, [%r232+356];
	ld.shared.f32 	%f680, [%r232+488];
	ld.shared.f32 	%f681, [%r19+92];
	ld.shared.f32 	%f682, [%r19+224];
	ld.shared.f32 	%f683, [%r19+356];
	ld.shared.f32 	%f684, [%r19+488];
	fma.rn.f32 	%f685, %f677, %f681, %f661;
	fma.rn.f32 	%f686, %f677, %f682, %f662;
	fma.rn.f32 	%f687, %f677, %f683, %f663;
	fma.rn.f32 	%f688, %f677, %f684, %f664;
	fma.rn.f32 	%f689, %f678, %f681, %f665;
	fma.rn.f32 	%f690, %f678, %f682, %f666;
	fma.rn.f32 	%f691, %f678, %f683, %f667;
	fma.rn.f32 	%f692, %f678, %f684, %f668;
	fma.rn.f32 	%f693, %f679, %f681, %f669;
	fma.rn.f32 	%f694, %f679, %f682, %f670;
	fma.rn.f32 	%f695, %f679, %f683, %f671;
	fma.rn.f32 	%f696, %f679, %f684, %f672;
	fma.rn.f32 	%f697, %f680, %f681, %f673;
	fma.rn.f32 	%f698, %f680, %f682, %f674;
	fma.rn.f32 	%f699, %f680, %f683, %f675;
	fma.rn.f32 	%f700, %f680, %f684, %f676;
	ld.shared.f32 	%f701, [%r232+96];
	ld.shared.f32 	%f702, [%r232+228];
	ld.shared.f32 	%f703, [%r232+360];
	ld.shared.f32 	%f704, [%r232+492];
	ld.shared.f32 	%f705, [%r19+96];
	ld.shared.f32 	%f706, [%r19+228];
	ld.shared.f32 	%f707, [%r19+360];
	ld.shared.f32 	%f708, [%r19+492];
	fma.rn.f32 	%f709, %f701, %f705, %f685;
	fma.rn.f32 	%f710, %f701, %f706, %f686;
	fma.rn.f32 	%f711, %f701, %f707, %f687;
	fma.rn.f32 	%f712, %f701, %f708, %f688;
	fma.rn.f32 	%f713, %f702, %f705, %f689;
	fma.rn.f32 	%f714, %f702, %f706, %f690;
	fma.rn.f32 	%f715, %f702, %f707, %f691;
	fma.rn.f32 	%f716, %f702, %f708, %f692;
	fma.rn.f32 	%f717, %f703, %f705, %f693;
	fma.rn.f32 	%f718, %f703, %f706, %f694;
	fma.rn.f32 	%f719, %f703, %f707, %f695;
	fma.rn.f32 	%f720, %f703, %f708, %f696;
	fma.rn.f32 	%f721, %f704, %f705, %f697;
	fma.rn.f32 	%f722, %f704, %f706, %f698;
	fma.rn.f32 	%f723, %f704, %f707, %f699;
	fma.rn.f32 	%f724, %f704, %f708, %f700;
	ld.shared.f32 	%f725, [%r232+100];
	ld.shared.f32 	%f726, [%r232+232];
	ld.shared.f32 	%f727, [%r232+364];
	ld.shared.f32 	%f728, [%r232+496];
	ld.shared.f32 	%f729, [%r19+100];
	ld.shared.f32 	%f730, [%r19+232];
	ld.shared.f32 	%f731, [%r19+364];
	ld.shared.f32 	%f732, [%r19+496];
	fma.rn.f32 	%f733, %f725, %f729, %f709;
	fma.rn.f32 	%f734, %f725, %f730, %f710;
	fma.rn.f32 	%f735, %f725, %f731, %f711;
	fma.rn.f32 	%f736, %f725, %f732, %f712;
	fma.rn.f32 	%f737, %f726, %f729, %f713;
	fma.rn.f32 	%f738, %f726, %f730, %f714;
	fma.rn.f32 	%f739, %f726, %f731, %f715;
	fma.rn.f32 	%f740, %f726, %f732, %f716;
	fma.rn.f32 	%f741, %f727, %f729, %f717;
	fma.rn.f32 	%f742, %f727, %f730, %f718;
	fma.rn.f32 	%f743, %f727, %f731, %f719;
	fma.rn.f32 	%f744, %f727, %f732, %f720;
	fma.rn.f32 	%f745, %f728, %f729, %f721;
	fma.rn.f32 	%f746, %f728, %f730, %f722;
	fma.rn.f32 	%f747, %f728, %f731, %f723;
	fma.rn.f32 	%f748, %f728, %f732, %f724;
	ld.shared.f32 	%f749, [%r232+104];
	ld.shared.f32 	%f750, [%r232+236];
	ld.shared.f32 	%f751, [%r232+368];
	ld.shared.f32 	%f752, [%r232+500];
	ld.shared.f32 	%f753, [%r19+104];
	ld.shared.f32 	%f754, [%r19+236];
	ld.shared.f32 	%f755, [%r19+368];
	ld.shared.f32 	%f756, [%r19+500];
	fma.rn.f32 	%f757, %f749, %f753, %f733;
	fma.rn.f32 	%f758, %f749, %f754, %f734;
	fma.rn.f32 	%f759, %f749, %f755, %f735;
	fma.rn.f32 	%f760, %f749, %f756, %f736;
	fma.rn.f32 	%f761, %f750, %f753, %f737;
	fma.rn.f32 	%f762, %f750, %f754, %f738;
	fma.rn.f32 	%f763, %f750, %f755, %f739;
	fma.rn.f32 	%f764, %f750, %f756, %f740;
	fma.rn.f32 	%f765, %f751, %f753, %f741;
	fma.rn.f32 	%f766, %f751, %f754, %f742;
	fma.rn.f32 	%f767, %f751, %f755, %f743;
	fma.rn.f32 	%f768, %f751, %f756, %f744;
	fma.rn.f32 	%f769, %f752, %f753, %f745;
	fma.rn.f32 	%f770, %f752, %f754, %f746;
	fma.rn.f32 	%f771, %f752, %f755, %f747;
	fma.rn.f32 	%f772, %f752, %f756, %f748;
	ld.shared.f32 	%f773, [%r232+108];
	ld.shared.f32 	%f774, [%r232+240];
	ld.shared.f32 	%f775, [%r232+372];
	ld.shared.f32 	%f776, [%r232+504];
	ld.shared.f32 	%f777, [%r19+108];
	ld.shared.f32 	%f778, [%r19+240];
	ld.shared.f32 	%f779, [%r19+372];
	ld.shared.f32 	%f780, [%r19+504];
	fma.rn.f32 	%f781, %f773, %f777, %f757;
	fma.rn.f32 	%f782, %f773, %f778, %f758;
	fma.rn.f32 	%f783, %f773, %f779, %f759;
	fma.rn.f32 	%f784, %f773, %f780, %f760;
	fma.rn.f32 	%f785, %f774, %f777, %f761;
	fma.rn.f32 	%f786, %f774, %f778, %f762;
	fma.rn.f32 	%f787, %f774, %f779, %f763;
	fma.rn.f32 	%f788, %f774, %f780, %f764;
	fma.rn.f32 	%f789, %f775, %f777, %f765;
	fma.rn.f32 	%f790, %f775, %f778, %f766;
	fma.rn.f32 	%f791, %f775, %f779, %f767;
	fma.rn.f32 	%f792, %f775, %f780, %f768;
	fma.rn.f32 	%f793, %f776, %f777, %f769;
	fma.rn.f32 	%f794, %f776, %f778, %f770;
	fma.rn.f32 	%f795, %f776, %f779, %f771;
	fma.rn.f32 	%f796, %f776, %f780, %f772;
	ld.shared.f32 	%f797, [%r232+112];
	ld.shared.f32 	%f798, [%r232+244];
	ld.shared.f32 	%f799, [%r232+376];
	ld.shared.f32 	%f800, [%r232+508];
	ld.shared.f32 	%f801, [%r19+112];
	ld.shared.f32 	%f802, [%r19+244];
	ld.shared.f32 	%f803, [%r19+376];
	ld.shared.f32 	%f804, [%r19+508];
	fma.rn.f32 	%f805, %f797, %f801, %f781;
	fma.rn.f32 	%f806, %f797, %f802, %f782;
	fma.rn.f32 	%f807, %f797, %f803, %f783;
	fma.rn.f32 	%f808, %f797, %f804, %f784;
	fma.rn.f32 	%f809, %f798, %f801, %f785;
	fma.rn.f32 	%f810, %f798, %f802, %f786;
	fma.rn.f32 	%f811, %f798, %f803, %f787;
	fma.rn.f32 	%f812, %f798, %f804, %f788;
	fma.rn.f32 	%f813, %f799, %f801, %f789;
	fma.rn.f32 	%f814, %f799, %f802, %f790;
	fma.rn.f32 	%f815, %f799, %f803, %f791;
	fma.rn.f32 	%f816, %f799, %f804, %f792;
	fma.rn.f32 	%f817, %f800, %f801, %f793;
	fma.rn.f32 	%f818, %f800, %f802, %f794;
	fma.rn.f32 	%f819, %f800, %f803, %f795;
	fma.rn.f32 	%f820, %f800, %f804, %f796;
	ld.shared.f32 	%f821, [%r232+116];
	ld.shared.f32 	%f822, [%r232+248];
	ld.shared.f32 	%f823, [%r232+380];
	ld.shared.f32 	%f824, [%r232+512];
	ld.shared.f32 	%f825, [%r19+116];
	ld.shared.f32 	%f826, [%r19+248];
	ld.shared.f32 	%f827, [%r19+380];
	ld.shared.f32 	%f828, [%r19+512];
	fma.rn.f32 	%f829, %f821, %f825, %f805;
	fma.rn.f32 	%f830, %f821, %f826, %f806;
	fma.rn.f32 	%f831, %f821, %f827, %f807;
	fma.rn.f32 	%f832, %f821, %f828, %f808;
	fma.rn.f32 	%f833, %f822, %f825, %f809;
	fma.rn.f32 	%f834, %f822, %f826, %f810;
	fma.rn.f32 	%f835, %f822, %f827, %f811;
	fma.rn.f32 	%f836, %f822, %f828, %f812;
	fma.rn.f32 	%f837, %f823, %f825, %f813;
	fma.rn.f32 	%f838, %f823, %f826, %f814;
	fma.rn.f32 	%f839, %f823, %f827, %f815;
	fma.rn.f32 	%f840, %f823, %f828, %f816;
	fma.rn.f32 	%f841, %f824, %f825, %f817;
	fma.rn.f32 	%f842, %f824, %f826, %f818;
	fma.rn.f32 	%f843, %f824, %f827, %f819;
	fma.rn.f32 	%f844, %f824, %f828, %f820;
	ld.shared.f32 	%f845, [%r232+120];
	ld.shared.f32 	%f846, [%r232+252];
	ld.shared.f32 	%f847, [%r232+384];
	ld.shared.f32 	%f848, [%r232+516];
	ld.shared.f32 	%f849, [%r19+120];
	ld.shared.f32 	%f850, [%r19+252];
	ld.shared.f32 	%f851, [%r19+384];
	ld.shared.f32 	%f852, [%r19+516];
	fma.rn.f32 	%f853, %f845, %f849, %f829;
	fma.rn.f32 	%f854, %f845, %f850, %f830;
	fma.rn.f32 	%f855, %f845, %f851, %f831;
	fma.rn.f32 	%f856, %f845, %f852, %f832;
	fma.rn.f32 	%f857, %f846, %f849, %f833;
	fma.rn.f32 	%f858, %f846, %f850, %f834;
	fma.rn.f32 	%f859, %f846, %f851, %f835;
	fma.rn.f32 	%f860, %f846, %f852, %f836;
	fma.rn.f32 	%f861, %f847, %f849, %f837;
	fma.rn.f32 	%f862, %f847, %f850, %f838;
	fma.rn.f32 	%f863, %f847, %f851, %f839;
	fma.rn.f32 	%f864, %f847, %f852, %f840;
	fma.rn.f32 	%f865, %f848, %f849, %f841;
	fma.rn.f32 	%f866, %f848, %f850, %f842;
	fma.rn.f32 	%f867, %f848, %f851, %f843;
	fma.rn.f32 	%f868, %f848, %f852, %f844;
	ld.shared.f32 	%f869, [%r232+124];
	ld.shared.f32 	%f870, [%r232+256];
	ld.shared.f32 	%f871, [%r232+388];
	ld.shared.f32 	%f872, [%r232+520];
	ld.shared.f32 	%f873, [%r19+124];
	ld.shared.f32 	%f874, [%r19+256];
	ld.shared.f32 	%f875, [%r19+388];
	ld.shared.f32 	%f876, [%r19+520];
	fma.rn.f32 	%f948, %f869, %f873, %f853;
	fma.rn.f32 	%f947, %f869, %f874, %f854;
	fma.rn.f32 	%f946, %f869, %f875, %f855;
	fma.rn.f32 	%f945, %f869, %f876, %f856;
	fma.rn.f32 	%f944, %f870, %f873, %f857;
	fma.rn.f32 	%f943, %f870, %f874, %f858;
	fma.rn.f32 	%f942, %f870, %f875, %f859;
	fma.rn.f32 	%f941, %f870, %f876, %f860;
	fma.rn.f32 	%f949, %f871, %f873, %f861;
	fma.rn.f32 	%f950, %f871, %f874, %f862;
	fma.rn.f32 	%f951, %f871, %f875, %f863;
	fma.rn.f32 	%f952, %f871, %f876, %f864;
	fma.rn.f32 	%f953, %f872, %f873, %f865;
	fma.rn.f32 	%f954, %f872, %f874, %f866;
	fma.rn.f32 	%f955, %f872, %f875, %f867;
	fma.rn.f32 	%f956, %f872, %f876, %f868;
	bar.sync 	0;
	add.s32 	%r259, %r259, 32;
	setp.lt.s32 	%p29, %r259, %r52;
	@%p29 bra 	$L__BB4_23;
	bra.uni 	$L__BB4_29;
$L__BB4_75:
	setp.ge.s32 	%p31, %r27, %r16;
	shl.b32 	%r234, %r27, 2;
	mov.u32 	%r235, _ZN10mxfp4_gemm12s_token_listE;
	add.s32 	%r48, %r235, %r234;
	@%p31 bra 	$L__BB4_84;
	cvt.u32.u64 	%r236, %rd7;
	setp.ge.s32 	%p32, %r236, %r51;
	ld.shared.s32 	%rd58, [%r48];
	mad.lo.s64 	%rd59, %rd58, %rd2, %rd7;
	shl.b64 	%rd60, %rd59, 1;
	add.s64 	%rd16, %rd1, %rd60;
	@%p32 bra 	$L__BB4_78;
	// begin inline asm
	{  cvt.rn.f16.f32 %rs44, %f948;}

	// end inline asm
	st.global.u16 	[%rd16], %rs44;
$L__BB4_78:
	setp.ge.s32 	%p33, %r20, %r51;
	@%p33 bra 	$L__BB4_80;
	// begin inline asm
	{  cvt.rn.f16.f32 %rs45, %f947;}

	// end inline asm
	st.global.u16 	[%rd16+2], %rs45;
$L__BB4_80:
	setp.ge.s32 	%p34, %r21, %r51;
	@%p34 bra 	$L__BB4_82;
	// begin inline asm
	{  cvt.rn.f16.f32 %rs46, %f946;}

	// end inline asm
	st.global.u16 	[%rd16+4], %rs46;
$L__BB4_82:
	setp.ge.s32 	%p35, %r22, %r51;
	@%p35 bra 	$L__BB4_84;
	// begin inline asm
	{  cvt.rn.f16.f32 %rs47, %f945;}

	// end inline asm
	st.global.u16 	[%rd16+6], %rs47;
$L__BB4_84:
	add.s32 	%r237, %r27, 1;
	setp.ge.s32 	%p36, %r237, %r16;
	@%p36 bra 	$L__BB4_93;
	cvt.u32.u64 	%r238, %rd7;
	setp.ge.s32 	%p37, %r238, %r51;
	ld.shared.s32 	%rd61, [%r48+4];
	mad.lo.s64 	%rd62, %rd61, %rd2, %rd7;
	shl.b64 	%rd63, %rd62, 1;
	add.s64 	%rd17, %rd1, %rd63;
	@%p37 bra 	$L__BB4_87;
	// begin inline asm
	{  cvt.rn.f16.f32 %rs48, %f944;}

	// end inline asm
	st.global.u16 	[%rd17], %rs48;
$L__BB4_87:
	setp.ge.s32 	%p38, %r20, %r51;
	@%p38 bra 	$L__BB4_89;
	// begin inline asm
	{  cvt.rn.f16.f32 %rs49, %f943;}

	// end inline asm
	st.global.u16 	[%rd17+2], %rs49;
$L__BB4_89:
	setp.ge.s32 	%p39, %r21, %r51;
	@%p39 bra 	$L__BB4_91;
	// begin inline asm
	{  cvt.rn.f16.f32 %rs50, %f942;}

	// end inline asm
	st.global.u16 	[%rd17+4], %rs50;
$L__BB4_91:
	setp.ge.s32 	%p40, %r22, %r51;
	@%p40 bra 	$L__BB4_93;
	// begin inline asm
	{  cvt.rn.f16.f32 %rs51, %f941;}

	// end inline asm
	st.global.u16 	[%rd17+6], %rs51;
$L__BB4_93:
	add.s32 	%r239, %r27, 2;
	setp.ge.s32 	%p41, %r239, %r16;
	@%p41 bra 	$L__BB4_102;
	cvt.u32.u64 	%r240, %rd7;
	setp.ge.s32 	%p42, %r240, %r51;
	ld.shared.s32 	%rd64, [%r48+8];
	mad.lo.s64 	%rd65, %rd64, %rd2, %rd7;
	shl.b64 	%rd66, %rd65, 1;
	add.s64 	%rd18, %rd1, %rd66;
	@%p42 bra 	$L__BB4_96;
	// begin inline asm
	{  cvt.rn.f16.f32 %rs52, %f949;}

	// end inline asm
	st.global.u16 	[%rd18], %rs52;
$L__BB4_96:
	setp.ge.s32 	%p43, %r20, %r51;
	@%p43 bra 	$L__BB4_98;
	// begin inline asm
	{  cvt.rn.f16.f32 %rs53, %f950;}

	// end inline asm
	st.global.u16 	[%rd18+2], %rs53;
$L__BB4_98:
	setp.ge.s32 	%p44, %r21, %r51;
	@%p44 bra 	$L__BB4_100;
	// begin inline asm
	{  cvt.rn.f16.f32 %rs54, %f951;}

	// end inline asm
	st.global.u16 	[%rd18+4], %rs54;
$L__BB4_100:
	setp.ge.s32 	%p45, %r22, %r51;
	@%p45 bra 	$L__BB4_102;
	// begin inline asm
	{  cvt.rn.f16.f32 %rs55, %f952;}

	// end inline asm
	st.global.u16 	[%rd18+6], %rs55;
$L__BB4_102:
	add.s32 	%r241, %r27, 3;
	setp.ge.s32 	%p46, %r241, %r16;
	@%p46 bra 	$L__BB4_111;
	cvt.u32.u64 	%r242, %rd7;
	setp.ge.s32 	%p47, %r242, %r51;
	ld.shared.s32 	%rd67, [%r48+12];
	mad.lo.s64 	%rd68, %rd67, %rd2, %rd7;
	shl.b64 	%rd69, %rd68, 1;
	add.s64 	%rd19, %rd1, %rd69;
	@%p47 bra 	$L__BB4_105;
	// begin inline asm
	{  cvt.rn.f16.f32 %rs56, %f953;}

	// end inline asm
	st.global.u16 	[%rd19], %rs56;
$L__BB4_105:
	setp.ge.s32 	%p48, %r20, %r51;
	@%p48 bra 	$L__BB4_107;
	// begin inline asm
	{  cvt.rn.f16.f32 %rs57, %f954;}

	// end inline asm
	st.global.u16 	[%rd19+2], %rs57;
$L__BB4_107:
	setp.ge.s32 	%p49, %r21, %r51;
	@%p49 bra 	$L__BB4_109;
	// begin inline asm
	{  cvt.rn.f16.f32 %rs58, %f955;}

	// end inline asm
	st.global.u16 	[%rd19+4], %rs58;
$L__BB4_109:
	setp.ge.s32 	%p50, %r22, %r51;
	@%p50 bra 	$L__BB4_111;
	// begin inline asm
	{  cvt.rn.f16.f32 %rs59, %f956;}

	// end inline asm
	st.global.u16 	[%rd19+6], %rs59;
$L__BB4_111:
	add.s32 	%r258, %r258, 1;
	add.s32 	%r252, %r16, 63;
	shr.u32 	%r253, %r252, 6;
	setp.ne.s32 	%p71, %r258, %r253;
	@%p71 bra 	$L__BB4_21;
$L__BB4_112:
	ret;

}
	// .globl	_ZN10mxfp4_gemm28mxfp4_moe_grouped_gemm_tiledI13__nv_bfloat16Li64ELi64ELi32ELi4ELi4EEEvPKT_PKhS6_S4_PKjPS2_iiiiibb
.visible .entry _ZN10mxfp4_gemm28mxfp4_moe_grouped_gemm_tiledI13__nv_bfloat16Li64ELi64ELi32ELi4ELi4EEEvPKT_PKhS6_S4_PKjPS2_iiiiibb(
	.param .u64 .ptr .align 1 _ZN10mxfp4_gemm28mxfp4_moe_grouped_gemm_tiledI13__nv_bfloat16Li64ELi64ELi32ELi4ELi4EEEvPKT_PKhS6_S4_PKjPS2_iiiiibb_param_0,
	.param .u64 .ptr .align 1 _ZN10mxfp4_gemm28mxfp4_moe_grouped_gemm_tiledI13__nv_bfloat16Li64ELi64ELi32ELi4ELi4EEEvPKT_PKhS6_S4_PKjPS2_iiiiibb_param_1,
	.param .u64 .ptr .align 1 _ZN10mxfp4_gemm28mxfp4_moe_grouped_gemm_tiledI13__nv_bfloat16Li64ELi64ELi32ELi4ELi4EEEvPKT_PKhS6_S4_PKjPS2_iiiiibb_param_2,
	.param .u64 .ptr .align 1 _ZN10mxfp4_gemm28mxfp4_moe_grouped_gemm_tiledI13__nv_bfloat16Li64ELi64ELi32ELi4ELi4EEEvPKT_PKhS6_S4_PKjPS2_iiiiibb_param_3,
	.param .u64 .ptr .align 1 _ZN10mxfp4_gemm28mxfp4_moe_grouped_gemm_tiledI13__nv_bfloat16Li64ELi64ELi32ELi4ELi4EEEvPKT_PKhS6_S4_PKjPS2_iiiiibb_param_4,
	.param .u64 .ptr .align 1 _ZN10mxfp4_gemm28mxfp4_moe_grouped_gemm_tiledI13__nv_bfloat16Li64ELi64ELi32ELi4ELi4EEEvPKT_PKhS6_S4_PKjPS2_iiiiibb_param_5,
	.param .u32 _ZN10mxfp4_gemm28mxfp4_moe_grouped_gemm_tiledI13__nv_bfloat16Li64ELi64ELi32ELi4ELi4EEEvPKT_PKhS6_S4_PKjPS2_iiiiibb_param_6,
	.param .u32 _ZN10mxfp4_gemm28mxfp4_moe_grouped_gemm_tiledI13__nv_bfloat16Li64ELi64ELi32ELi4ELi4EEEvPKT_PKhS6_S4_PKjPS2_iiiiibb_param_7,
	.param .u32 _ZN10mxfp4_gemm28mxfp4_moe_grouped_gemm_tiledI13__nv_bfloat16Li64ELi64ELi32ELi4ELi4EEEvPKT_PKhS6_S4_PKjPS2_iiiiibb_param_8,
	.param .u32 _ZN10mxfp4_gemm28mxfp4_moe_grouped_gemm_tiledI13__nv_bfloat16Li64ELi64ELi32ELi4ELi4EEEvPKT_PKhS6_S4_PKjPS2_iiiiibb_param_9,
	.param .u32 _ZN10mxfp4_gemm28mxfp4_moe_grouped_gemm_tiledI13__nv_bfloat16Li64ELi64ELi32ELi4ELi4EEEvPKT_PKhS6_S4_PKjPS2_iiiiibb_param_10,
	.param .u8 _ZN10mxfp4_gemm28mxfp4_moe_grouped_gemm_tiledI13__nv_bfloat16Li64ELi64ELi32ELi4ELi4EEEvPKT_PKhS6_S4_PKjPS2_iiiiibb_param_11,
	.param .u8 _ZN10mxfp4_gemm28mxfp4_moe_grouped_gemm_tiledI13__nv_bfloat16Li64ELi64ELi32ELi4ELi4EEEvPKT_PKhS6_S4_PKjPS2_iiiiibb_param_12
)
{
	.reg .pred 	%p<72>;
	.reg .b16 	%rs<108>;
	.reg .b32 	%r<265>;
	.reg .b32 	%f<959>;
	.reg .b64 	%rd<100>;
	// demoted variable
	.shared .align 4 .b8 _ZZN10mxfp4_gemm28mxfp4_moe_grouped_gemm_tiledI13__nv_bfloat16Li64ELi64ELi32ELi4ELi4EEEvPKT_PKhS6_S4_PKjPS2_iiiiibbE7s_input[8448];
	// demoted variable
	.shared .align 4 .b8 _ZZN10mxfp4_gemm28mxfp4_moe_grouped_gemm_tiledI13__nv_bfloat16Li64ELi64ELi32ELi4ELi4EEEvPKT_PKhS6_S4_PKjPS2_iiiiibbE8s_weight[8448];
	// demoted variable
	.shared .align 4 .u32 _ZZN10mxfp4_gemm28mxfp4_moe_grouped_gemm_tiledI13__nv_bfloat16Li64ELi64ELi32ELi4ELi4EEEvPKT_PKhS6_S4_PKjPS2_iiiiibbE13num_my_tokens;
	ld.param.u64 	%rd20, [_ZN10mxfp4_gemm28mxfp4_moe_grouped_gemm_tiledI13__nv_bfloat16Li64ELi64ELi32ELi4ELi4EEEvPKT_PKhS6_S4_PKjPS2_iiiiibb_param_0];
	ld.param.u64 	%rd23, [_ZN10mxfp4_gemm28mxfp4_moe_grouped_gemm_tiledI13__nv_bfloat16Li64ELi64ELi32ELi4ELi4EEEvPKT_PKhS6_S4_PKjPS2_iiiiibb_param_3];
	ld.param.u64 	%rd24, [_ZN10mxfp4_gemm28mxfp4_moe_grouped_gemm_tiledI13__nv_bfloat16Li64ELi64ELi32ELi4ELi4EEEvPKT_PKhS6_S4_PKjPS2_iiiiibb_param_4];
	ld.param.u64 	%rd25, [_ZN10mxfp4_gemm28mxfp4_moe_grouped_gemm_tiledI13__nv_bfloat16Li64ELi64ELi32ELi4ELi4EEEvPKT_PKhS6_S4_PKjPS2_iiiiibb_param_5];
	ld.param.u32 	%r53, [_ZN10mxfp4_gemm28mxfp4_moe_grouped_gemm_tiledI13__nv_bfloat16Li64ELi64ELi32ELi4ELi4EEEvPKT_PKhS6_S4_PKjPS2_iiiiibb_param_6];
	ld.param.u32 	%r50, [_ZN10mxfp4_gemm28mxfp4_moe_grouped_gemm_tiledI13__nv_bfloat16Li64ELi64ELi32ELi4ELi4EEEvPKT_PKhS6_S4_PKjPS2_iiiiibb_param_7];
	ld.param.u32 	%r51, [_ZN10mxfp4_gemm28mxfp4_moe_grouped_gemm_tiledI13__nv_bfloat16Li64ELi64ELi32ELi4ELi4EEEvPKT_PKhS6_S4_PKjPS2_iiiiibb_param_9];
	ld.param.u32 	%r52, [_ZN10mxfp4_gemm28mxfp4_moe_grouped_gemm_tiledI13__nv_bfloat16Li64ELi64ELi32ELi4ELi4EEEvPKT_PKhS6_S4_PKjPS2_iiiiibb_param_10];
	ld.param.s8 	%rs1, [_ZN10mxfp4_gemm28mxfp4_moe_grouped_gemm_tiledI13__nv_bfloat16Li64ELi64ELi32ELi4ELi4EEEvPKT_PKhS6_S4_PKjPS2_iiiiibb_param_11];
	ld.param.s8 	%rs2, [_ZN10mxfp4_gemm28mxfp4_moe_grouped_gemm_tiledI13__nv_bfloat16Li64ELi64ELi32ELi4ELi4EEEvPKT_PKhS6_S4_PKjPS2_iiiiibb_param_12];
	cvta.to.global.u64 	%rd1, %rd25;
	mov.u32 	%r1, %tid.y;
	shl.b32 	%r2, %r1, 4;
	mov.u32 	%r3, %tid.x;
	add.s32 	%r4, %r2, %r3;
	mov.u32 	%r5, %ctaid.y;
	mul.lo.s32 	%r6, %r50, %r53;
	cvt.s64.s32 	%rd2, %r51;
	setp.ne.s32 	%p2, %r4, 0;
	@%p2 bra 	$L__BB5_2;
	mov.b32 	%r54, 0;
	st.shared.u32 	[_ZZN10mxfp4_gemm28mxfp4_moe_grouped_gemm_tiledI13__nv_bfloat16Li64ELi64ELi32ELi4ELi4EEEvPKT_PKhS6_S4_PKjPS2_iiiiibbE13num_my_tokens], %r54;
$L__BB5_2:
	bar.sync 	0;
	setp.ge.s32 	%p3, %r4, %r6;
	@%p3 bra 	$L__BB5_19;
	add.s32 	%r55, %r4, 256;
	max.u32 	%r56, %r6, %r55;
	not.b32 	%r57, %r3;
	add.s32 	%r58, %r56, %r57;
	sub.s32 	%r7, %r58, %r2;
	and.b32  	%r59, %r7, 768;
	setp.eq.s32 	%p4, %r59, 768;
	mov.u32 	%r256, %r4;
	@%p4 bra 	$L__BB5_8;
	shr.u32 	%r61, %r7, 8;
	add.s32 	%r62, %r61, 1;
	and.b32  	%r8, %r62, 3;
	mov.b32 	%r255, 0;
	mov.u32 	%r256, %r4;
$L__BB5_5:
	.pragma "nounroll";
	mul.wide.u32 	%rd27, %r256, 4;
	add.s64 	%rd26, %rd24, %rd27;
	// begin inline asm
	ld.global.nc.u32 %r63, [%rd26];
	// end inline asm
	setp.ne.s32 	%p5, %r63, %r5;
	@%p5 bra 	$L__BB5_7;
	atom.shared.add.u32 	%r64, [_ZZN10mxfp4_gemm28mxfp4_moe_grouped_gemm_tiledI13__nv_bfloat16Li64ELi64ELi32ELi4ELi4EEEvPKT_PKhS6_S4_PKjPS2_iiiiibbE13num_my_tokens], 1;
	shl.b32 	%r65, %r64, 2;
	mov.u32 	%r66, _ZN10mxfp4_gemm12s_token_listE;
	add.s32 	%r67, %r66, %r65;
	st.shared.u32 	[%r67], %r256;
$L__BB5_7:
	add.s32 	%r256, %r256, 256;
	add.s32 	%r255, %r255, 1;
	setp.ne.s32 	%p6, %r255, %r8;
	@%p6 bra 	$L__BB5_5;
$L__BB5_8:
	setp.lt.u32 	%p7, %r7, 768;
	@%p7 bra 	$L__BB5_19;
	mov.u32 	%r71, _ZN10mxfp4_gemm12s_token_listE;
$L__BB5_10:
	mul.wide.u32 	%rd29, %r256, 4;
	add.s64 	%rd28, %rd24, %rd29;
	// begin inline asm
	ld.global.nc.u32 %r68, [%rd28];
	// end inline asm
	setp.ne.s32 	%p8, %r68, %r5;
	@%p8 bra 	$L__BB5_12;
	atom.shared.add.u32 	%r69, [_ZZN10mxfp4_gemm28mxfp4_moe_grouped_gemm_tiledI13__nv_bfloat16Li64ELi64ELi32ELi4ELi4EEEvPKT_PKhS6_S4_PKjPS2_iiiiibbE13num_my_tokens], 1;
	shl.b32 	%r70, %r69, 2;
	add.s32 	%r72, %r71, %r70;
	st.shared.u32 	[%r72], %r256;
$L__BB5_12:
	add.s64 	%rd30, %rd28, 1024;
	// begin inline asm
	ld.global.nc.u32 %r73, [%rd30];
	// end inline asm
	setp.ne.s32 	%p9, %r73, %r5;
	@%p9 bra 	$L__BB5_14;
	add.s32 	%r74, %r256, 256;
	atom.shared.add.u32 	%r75, [_ZZN10mxfp4_gemm28mxfp4_moe_grouped_gemm_tiledI13__nv_bfloat16Li64ELi64ELi32ELi4ELi4EEEvPKT_PKhS6_S4_PKjPS2_iiiiibbE13num_my_tokens], 1;
	shl.b32 	%r76, %r75, 2;
	add.s32 	%r78, %r71, %r76;
	st.shared.u32 	[%r78], %r74;
$L__BB5_14:
	add.s64 	%rd31, %rd28, 2048;
	// begin inline asm
	ld.global.nc.u32 %r79, [%rd31];
	// end inline asm
	setp.ne.s32 	%p10, %r79, %r5;
	@%p10 bra 	$L__BB5_16;
	add.s32 	%r80, %r256, 512;
	atom.shared.add.u32 	%r81, [_ZZN10mxfp4_gemm28mxfp4_moe_grouped_gemm_tiledI13__nv_bfloat16Li64ELi64ELi32ELi4ELi4EEEvPKT_PKhS6_S4_PKjPS2_iiiiibbE13num_my_tokens], 1;
	shl.b32 	%r82, %r81, 2;
	add.s32 	%r84, %r71, %r82;
	st.shared.u32 	[%r84], %r80;
$L__BB5_16:
	add.s64 	%rd32, %rd28, 3072;
	// begin inline asm
	ld.global.nc.u32 %r85, [%rd32];
	// end inline asm
	setp.ne.s32 	%p11, %r85, %r5;
	@%p11 bra 	$L__BB5_18;
	add.s32 	%r86, %r256, 768;
	atom.shared.add.u32 	%r87, [_ZZN10mxfp4_gemm28mxfp4_moe_grouped_gemm_tiledI13__nv_bfloat16Li64ELi64ELi32ELi4ELi4EEEvPKT_PKhS6_S4_PKjPS2_iiiiibbE13num_my_tokens], 1;
	shl.b32 	%r88, %r87, 2;
	add.s32 	%r90, %r71, %r88;
	st.shared.u32 	[%r90], %r86;
$L__BB5_18:
	add.s32 	%r256, %r256, 1024;
	setp.lt.s32 	%p12, %r256, %r6;
	@%p12 bra 	$L__BB5_10;
$L__BB5_19:
	bar.sync 	0;
	ld.shared.u32 	%r16, [_ZZN10mxfp4_gemm28mxfp4_moe_grouped_gemm_tiledI13__nv_bfloat16Li64ELi64ELi32ELi4ELi4EEEvPKT_PKhS6_S4_PKjPS2_iiiiibbE13num_my_tokens];
	setp.lt.s32 	%p13, %r16, 1;
	@%p13 bra 	$L__BB5_112;
	mov.u32 	%r92, %ctaid.x;
	shl.b32 	%r93, %r92, 6;
	cvt.u64.u32 	%rd33, %r5;
	mul.lo.s64 	%rd34, %rd2, %rd33;
	cvt.u64.u32 	%rd4, %r52;
	add.s32 	%r17, %r4, %r93;
	cvt.s64.s32 	%rd35, %r17;
	add.s64 	%rd36, %rd34, %rd35;
	shr.u32 	%r94, %r52, 31;
	add.s32 	%r95, %r52, %r94;
	shr.s32 	%r96, %r95, 1;
	cvt.s64.s32 	%rd37, %r96;
	mul.lo.s64 	%rd5, %rd36, %rd37;
	add.s32 	%r97, %r52, 31;
	shr.s32 	%r98, %r97, 31;
	shr.u32 	%r99, %r98, 27;
	add.s32 	%r100, %r97, %r99;
	shr.s32 	%r101, %r100, 5;
	cvt.s64.s32 	%rd38, %r101;
	mul.lo.s64 	%rd6, %rd36, %rd38;
	shl.b32 	%r18, %r1, 2;
	shl.b32 	%r102, %r3, 2;
	add.s32 	%r103, %r93, %r102;
	setp.ne.s16 	%p14, %rs1, 0;
	setp.ne.s64 	%p15, %rd23, 0;
	and.pred  	%p1, %p15, %p14;
	mov.u32 	%r104, _ZZN10mxfp4_gemm28mxfp4_moe_grouped_gemm_tiledI13__nv_bfloat16Li64ELi64ELi32ELi4ELi4EEEvPKT_PKhS6_S4_PKjPS2_iiiiibbE8s_weight;
	mad.lo.s32 	%r19, %r3, 528, %r104;
	cvt.s64.s32 	%rd7, %r103;
	or.b32  	%r20, %r103, 1;
	or.b32  	%r21, %r103, 2;
	or.b32  	%r22, %r103, 3;
	add.s64 	%rd39, %rd34, %rd7;
	shl.b64 	%rd40, %rd39, 1;
	add.s64 	%rd8, %rd23, %rd40;
	add.s64 	%rd9, %rd8, 2;
	add.s64 	%rd10, %rd8, 6;
	shr.u32 	%r23, %r4, 5;
	cvt.u16.u32 	%rs3, %r3;
	cvt.u16.u32 	%rs4, %r1;
	shl.b16 	%rs5, %rs4, 4;
	add.s16 	%rs6, %rs5, %rs3;
	and.b16  	%rs7, %rs6, 31;
	mul.wide.u16 	%r105, %rs7, 4;
	mad.lo.s32 	%r106, %r23, 132, %r105;
	mov.u32 	%r107, _ZZN10mxfp4_gemm28mxfp4_moe_grouped_gemm_tiledI13__nv_bfloat16Li64ELi64ELi32ELi4ELi4EEEvPKT_PKhS6_S4_PKjPS2_iiiiibbE7s_input;
	add.s32 	%r24, %r107, %r106;
	mov.b32 	%r258, 0;
	not.pred 	%p30, %p1;
$L__BB5_21:
	setp.lt.s32 	%p16, %r52, 1;
	mov.f32 	%f941, 0f00000000;
	mov.f32 	%f942, %f941;
	mov.f32 	%f943, %f941;
	mov.f32 	%f944, %f941;
	mov.f32 	%f945, %f941;
	mov.f32 	%f946, %f941;
	mov.f32 	%f947, %f941;
	mov.f32 	%f948, %f941;
	mov.f32 	%f949, %f941;
	mov.f32 	%f950, %f941;
	mov.f32 	%f951, %f941;
	mov.f32 	%f952, %f941;
	mov.f32 	%f953, %f941;
	mov.f32 	%f954, %f941;
	mov.f32 	%f955, %f941;
	mov.f32 	%f956, %f941;
	@%p16 bra 	$L__BB5_29;
	shl.b32 	%r26, %r258, 6;
	mov.b32 	%r259, 0;
	mov.f32 	%f941, 0f00000000;
$L__BB5_23:
	setp.gt.u32 	%p17, %r4, 2047;
	@%p17 bra 	$L__BB5_70;
	setp.eq.s16 	%p18, %rs2, 0;
	@%p18 bra 	$L__BB5_66;
	shl.b32 	%r109, %r23, 2;
	mov.u32 	%r110, _ZN10mxfp4_gemm12s_token_listE;
	add.s32 	%r111, %r110, %r109;
	shl.b32 	%r112, %r258, 8;
	add.s32 	%r262, %r111, %r112;
	add.s32 	%r261, %r23, %r26;
	mov.u32 	%r263, %r24;
	mov.u32 	%r264, %r4;
$L__BB5_26:
	and.b32  	%r113, %r264, 31;
	add.s32 	%r42, %r113, %r259;
	setp.ge.s32 	%p19, %r261, %r16;
	setp.ge.s32 	%p20, %r42, %r52;
	mov.f32 	%f958, 0f00000000;
	or.pred  	%p21, %p19, %p20;
	@%p21 bra 	$L__BB5_28;
	ld.shared.s32 	%rd42, [%r262];
	cvt.u64.u32 	%rd43, %r42;
	mad.lo.s64 	%rd44, %rd42, %rd4, %rd43;
	shl.b64 	%rd45, %rd44, 1;
	add.s64 	%rd41, %rd20, %rd45;
	// begin inline asm
	ld.global.nc.b16 %rs8, [%rd41];
	// end inline asm
	// begin inline asm
	{ cvt.f32.bf16 %f958, %rs8;}

	// end inline asm
$L__BB5_28:
	st.shared.f32 	[%r263], %f958;
	add.s32 	%r43, %r264, 256;
	add.s32 	%r263, %r263, 1056;
	add.s32 	%r262, %r262, 32;
	add.s32 	%r261, %r261, 8;
	setp.lt.u32 	%p22, %r264, 1792;
	mov.u32 	%r264, %r43;
	@%p22 bra 	$L__BB5_26;
	bra.uni 	$L__BB5_70;
$L__BB5_29:
	shl.b32 	%r233, %r258, 6;
	add.s32 	%r27, %r233, %r18;
	@%p30 bra 	$L__BB5_75;
	setp.ge.s32 	%p51, %r27, %r16;
	shl.b32 	%r243, %r27, 2;
	mov.u32 	%r244, _ZN10mxfp4_gemm12s_token_listE;
	add.s32 	%r28, %r244, %r243;
	@%p51 bra 	$L__BB5_38;
	cvt.u32.u64 	%r245, %rd7;
	setp.lt.s32 	%p52, %r245, %r51;
	ld.shared.s32 	%rd70, [%r28];
	mad.lo.s64 	%rd71, %rd70, %rd2, %rd7;
	shl.b64 	%rd72, %rd71, 1;
	add.s64 	%rd11, %rd1, %rd72;
	@%p52 bra 	$L__BB5_32;
	bra.uni 	$L__BB5_33;
$L__BB5_32:
	// begin inline asm
	ld.global.nc.b16 %rs60, [%rd8];
	// end inline asm
	// begin inline asm
	{ cvt.f32.bf16 %f893, %rs60;}

	// end inline asm
	add.f32 	%f894, %f948, %f893;
	// begin inline asm
	{  cvt.rn.bf16.f32 %rs62, %f894;}

	// end inline asm
	st.global.u16 	[%rd11], %rs62;
$L__BB5_33:
	setp.ge.s32 	%p53, %r20, %r51;
	@%p53 bra 	$L__BB5_35;
	// begin inline asm
	ld.global.nc.b16 %rs63, [%rd9];
	// end inline asm
	// begin inline asm
	{ cvt.f32.bf16 %f895, %rs63;}

	// end inline asm
	add.f32 	%f896, %f947, %f895;
	// begin inline asm
	{  cvt.rn.bf16.f32 %rs65, %f896;}

	// end inline asm
	st.global.u16 	[%rd11+2], %rs65;
$L__BB5_35:
	setp.ge.s32 	%p54, %r21, %r51;
	@%p54 bra 	$L__BB5_37;
	add.s64 	%rd75, %rd8, 4;
	// begin inline asm
	ld.global.nc.b16 %rs66, [%rd75];
	// end inline asm
	// begin inline asm
	{ cvt.f32.bf16 %f897, %rs66;}

	// end inline asm
	add.f32 	%f898, %f946, %f897;
	// begin inline asm
	{  cvt.rn.bf16.f32 %rs68, %f898;}

	// end inline asm
	st.global.u16 	[%rd11+4], %rs68;
$L__BB5_37:
	setp.ge.s32 	%p55, %r22, %r51;
	@%p55 bra 	$L__BB5_38;
	bra.uni 	$L__BB5_65;
$L__BB5_38:
	add.s64 	%rd12, %rd8, 4;
	add.s32 	%r246, %r27, 1;
	setp.ge.s32 	%p56, %r246, %r16;
	@%p56 bra 	$L__BB5_47;
	cvt.u32.u64 	%r247, %rd7;
	setp.ge.s32 	%p57, %r247, %r51;
	ld.shared.s32 	%rd77, [%r28+4];
	mad.lo.s64 	%rd78, %rd77, %rd2, %rd7;
	shl.b64 	%rd79, %rd78, 1;
	add.s64 	%rd13, %rd1, %rd79;
	@%p57 bra 	$L__BB5_41;
	// begin inline asm
	ld.global.nc.b16 %rs72, [%rd8];
	// end inline asm
	// begin inline asm
	{ cvt.f32.bf16 %f901, %rs72;}

	// end inline asm
	add.f32 	%f902, %f944, %f901;
	// begin inline asm
	{  cvt.rn.bf16.f32 %rs74, %f902;}

	// end inline asm
	st.global.u16 	[%rd13], %rs74;
$L__BB5_41:
	setp.ge.s32 	%p58, %r20, %r51;
	@%p58 bra 	$L__BB5_43;
	// begin inline asm
	ld.global.nc.b16 %rs75, [%rd9];
	// end inline asm
	// begin inline asm
	{ cvt.f32.bf16 %f903, %rs75;}

	// end inline asm
	add.f32 	%f904, %f943, %f903;
	// begin inline asm
	{  cvt.rn.bf16.f32 %rs77, %f904;}

	// end inline asm
	st.global.u16 	[%rd13+2], %rs77;
$L__BB5_43:
	setp.ge.s32 	%p59, %r21, %r51;
	@%p59 bra 	$L__BB5_45;
	// begin inline asm
	ld.global.nc.b16 %rs78, [%rd12];
	// end inline asm
	// begin inline asm
	{ cvt.f32.bf16 %f905, %rs78;}

	// end inline asm
	add.f32 	%f906, %f942, %f905;
	// begin inline asm
	{  cvt.rn.bf16.f32 %rs80, %f906;}

	// end inline asm
	st.global.u16 	[%rd13+4], %rs80;
$L__BB5_45:
	setp.ge.s32 	%p60, %r22, %r51;
	@%p60 bra 	$L__BB5_47;
	// begin inline asm
	ld.global.nc.b16 %rs81, [%rd10];
	// end inline asm
	// begin inline asm
	{ cvt.f32.bf16 %f907, %rs81;}

	// end inline asm
	add.f32 	%f908, %f941, %f907;
	// begin inline asm
	{  cvt.rn.bf16.f32 %rs83, %f908;}

	// end inline asm
	st.global.u16 	[%rd13+6], %rs83;
$L__BB5_47:
	add.s32 	%r248, %r27, 2;
	setp.ge.s32 	%p61, %r248, %r16;
	@%p61 bra 	$L__BB5_56;
	cvt.u32.u64 	%r249, %rd7;
	setp.ge.s32 	%p62, %r249, %r51;
	ld.shared.s32 	%rd84, [%r28+8];
	mad.lo.s64 	%rd85, %rd84, %rd2, %rd7;
	shl.b64 	%rd86, %rd85, 1;
	add.s64 	%rd14, %rd1, %rd86;
	@%p62 bra 	$L__BB5_50;
	// begin inline asm
	ld.global.nc.b16 %rs84, [%rd8];
	// end inline asm
	// begin inline asm
	{ cvt.f32.bf16 %f909, %rs84;}

	// end inline asm
	add.f32 	%f910, %f949, %f909;
	// begin inline asm
	{  cvt.rn.bf16.f32 %rs86, %f910;}

	// end inline asm
	st.global.u16 	[%rd14], %rs86;
$L__BB5_50:
	setp.ge.s32 	%p63, %r20, %r51;
	@%p63 bra 	$L__BB5_52;
	// begin inline asm
	ld.global.nc.b16 %rs87, [%rd9];
	// end inline asm
	// begin inline asm
	{ cvt.f32.bf16 %f911, %rs87;}

	// end inline asm
	add.f32 	%f912, %f950, %f911;
	// begin inline asm
	{  cvt.rn.bf16.f32 %rs89, %f912;}

	// end inline asm
	st.global.u16 	[%rd14+2], %rs89;
$L__BB5_52:
	setp.ge.s32 	%p64, %r21, %r51;
	@%p64 bra 	$L__BB5_54;
	// begin inline asm
	ld.global.nc.b16 %rs90, [%rd12];
	// end inline asm
	// begin inline asm
	{ cvt.f32.bf16 %f913, %rs90;}

	// end inline asm
	add.f32 	%f914, %f951, %f913;
	// begin inline asm
	{  cvt.rn.bf16.f32 %rs92, %f914;}

	// end inline asm
	st.global.u16 	[%rd14+4], %rs92;
$L__BB5_54:
	setp.ge.s32 	%p65, %r22, %r51;
	@%p65 bra 	$L__BB5_56;
	// begin inline asm
	ld.global.nc.b16 %rs93, [%rd10];
	// end inline asm
	// begin inline asm
	{ cvt.f32.bf16 %f915, %rs93;}

	// end inline asm
	add.f32 	%f916, %f952, %f915;
	// begin inline asm
	{  cvt.rn.bf16.f32 %rs95, %f916;}

	// end inline asm
	st.global.u16 	[%rd14+6], %rs95;
$L__BB5_56:
	add.s32 	%r250, %r27, 3;
	setp.ge.s32 	%p66, %r250, %r16;
	@%p66 bra 	$L__BB5_111;
	cvt.u32.u64 	%r251, %rd7;
	setp.ge.s32 	%p67, %r251, %r51;
	ld.shared.s32 	%rd91, [%r28+12];
	mad.lo.s64 	%rd92, %rd91, %rd2, %rd7;
	shl.b64 	%rd93, %rd92, 1;
	add.s64 	%rd15, %rd1, %rd93;
	@%p67 bra 	$L__BB5_59;
	// begin inline asm
	ld.global.nc.b16 %rs96, [%rd8];
	// end inline asm
	// begin inline asm
	{ cvt.f32.bf16 %f917, %rs96;}

	// end inline asm
	add.f32 	%f918, %f953, %f917;
	// begin inline asm
	{  cvt.rn.bf16.f32 %rs98, %f918;}

	// end inline asm
	st.global.u16 	[%rd15], %rs98;
$L__BB5_59:
	setp.ge.s32 	%p68, %r20, %r51;
	@%p68 bra 	$L__BB5_61;
	// begin inline asm
	ld.global.nc.b16 %rs99, [%rd9];
	// end inline asm
	// begin inline asm
	{ cvt.f32.bf16 %f919, %rs99;}

	// end inline asm
	add.f32 	%f920, %f954, %f919;
	// begin inline asm
	{  cvt.rn.bf16.f32 %rs101, %f920;}

	// end inline asm
	st.global.u16 	[%rd15+2], %rs101;
$L__BB5_61:
	setp.ge.s32 	%p69, %r21, %r51;
	@%p69 bra 	$L__BB5_63;
	// begin inline asm
	ld.global.nc.b16 %rs102, [%rd12];
	// end inline asm
	// begin inline asm
	{ cvt.f32.bf16 %f921, %rs102;}

	// end inline asm
	add.f32 	%f922, %f955, %f921;
	// begin inline asm
	{  cvt.rn.bf16.f32 %rs104, %f922;}

	// end inline asm
	st.global.u16 	[%rd15+4], %rs104;
$L__BB5_63:
	setp.ge.s32 	%p70, %r22, %r51;
	@%p70 bra 	$L__BB5_111;
	// begin inline asm
	ld.global.nc.b16 %rs105, [%rd10];
	// end inline asm
	// begin inline asm
	{ cvt.f32.bf16 %f923, %rs105;}

	// end inline asm
	add.f32 	%f924, %f956, %f923;
	// begin inline asm
	{  cvt.rn.bf16.f32 %rs107, %f924;}

	// end inline asm
	st.global.u16 	[%rd15+6], %rs107;
	bra.uni 	$L__BB5_111;
$L__BB5_65:
	// begin inline asm
	ld.global.nc.b16 %rs69, [%rd10];
	// end inline asm
	// begin inline asm
	{ cvt.f32.bf16 %f899, %rs69;}

	// end inline asm
	add.f32 	%f900, %f945, %f899;
	// begin inline asm
	{  cvt.rn.bf16.f32 %rs71, %f900;}

	// end inline asm
	st.global.u16 	[%rd11+6], %rs71;
	bra.uni 	$L__BB5_38;
$L__BB5_66:
	mov.u32 	%r260, %r4;
$L__BB5_67:
	shr.u32 	%r33, %r260, 5;
	and.b32  	%r34, %r260, 31;
	add.s32 	%r35, %r33, %r26;
	add.s32 	%r36, %r34, %r259;
	setp.ge.s32 	%p23, %r35, %r16;
	setp.ge.s32 	%p24, %r36, %r52;
	mov.f32 	%f957, 0f00000000;
	or.pred  	%p25, %p23, %p24;
	@%p25 bra 	$L__BB5_69;
	shl.b32 	%r114, %r35, 2;
	mov.u32 	%r115, _ZN10mxfp4_gemm12s_token_listE;
	add.s32 	%r116, %r115, %r114;
	ld.shared.u32 	%r117, [%r116];
	div.s32 	%r118, %r117, %r50;
	cvt.s64.s32 	%rd47, %r118;
	cvt.u64.u32 	%rd48, %r36;
	mad.lo.s64 	%rd49, %rd47, %rd4, %rd48;
	shl.b64 	%rd50, %rd49, 1;
	add.s64 	%rd46, %rd20, %rd50;
	// begin inline asm
	ld.global.nc.b16 %rs10, [%rd46];
	// end inline asm
	// begin inline asm
	{ cvt.f32.bf16 %f957, %rs10;}

	// end inline asm
$L__BB5_69:
	mov.u32 	%r119, _ZZN10mxfp4_gemm28mxfp4_moe_grouped_gemm_tiledI13__nv_bfloat16Li64ELi64ELi32ELi4ELi4EEEvPKT_PKhS6_S4_PKjPS2_iiiiibbE7s_input;
	mad.lo.s32 	%r120, %r33, 132, %r119;
	shl.b32 	%r121, %r34, 2;
	add.s32 	%r122, %r120, %r121;
	st.shared.f32 	[%r122], %f957;
	add.s32 	%r37, %r260, 256;
	setp.lt.u32 	%p26, %r260, 1792;
	mov.u32 	%r260, %r37;
	@%p26 bra 	$L__BB5_67;
$L__BB5_70:
	setp.lt.u32 	%p27, %r4, 64;
	@%p27 bra 	$L__BB5_71;
	bra.uni 	$L__BB5_74;
$L__BB5_71:
	setp.ge.s32 	%p28, %r17, %r51;
	@%p28 bra 	$L__BB5_73;
	ld.param.u64 	%rd99, [_ZN10mxfp4_gemm28mxfp4_moe_grouped_gemm_tiledI13__nv_bfloat16Li64ELi64ELi32ELi4ELi4EEEvPKT_PKhS6_S4_PKjPS2_iiiiibb_param_2];
	ld.param.u64 	%rd98, [_ZN10mxfp4_gemm28mxfp4_moe_grouped_gemm_tiledI13__nv_bfloat16Li64ELi64ELi32ELi4ELi4EEEvPKT_PKhS6_S4_PKjPS2_iiiiibb_param_1];
	shr.u32 	%r127, %r259, 1;
	cvt.u64.u32 	%rd52, %r127;
	add.s64 	%rd53, %rd5, %rd52;
	cvta.to.global.u64 	%rd54, %rd98;
	add.s64 	%rd55, %rd54, %rd53;
	ld.global.nc.v4.u32 	{%r128, %r129, %r130, %r131}, [%rd55];
	shr.u32 	%r132, %r259, 5;
	cvt.u64.u32 	%rd56, %r132;
	add.s64 	%rd57, %rd6, %rd56;
	add.s64 	%rd51, %rd99, %rd57;
	// begin inline asm
	ld.global.nc.u8 %r126, [%rd51];
	// end inline asm
	shl.b32 	%r133, %r126, 23;
	and.b32  	%r134, %r133, 2139095040;
	mov.b32 	%f59, %r134;
	mul.f32 	%f60, %f59, 0f3F000000;
	shr.u32 	%r135, %r128, 1;
	and.b32  	%r136, %r135, 1145324612;
	or.b32  	%r137, %r136, 839922192;
	and.b32  	%r138, %r128, 30583;
	mov.b32 	%r139, 201852420;
	mov.b32 	%r140, 50462976;
	prmt.b32 	%r141, %r140, %r139, %r138;
	mov.b32 	%r142, -185009412;
	mov.b32 	%r143, -33620224;
	prmt.b32 	%r144, %r143, %r142, %r138;
	and.b32  	%r145, %r137, 30292;
	prmt.b32 	%r146, %r141, %r144, %r145;
	shr.u32 	%r147, %r128, 16;
	and.b32  	%r148, %r147, 30583;
	prmt.b32 	%r149, %r140, %r139, %r148;
	prmt.b32 	%r150, %r143, %r142, %r148;
	shr.u32 	%r151, %r137, 16;
	prmt.b32 	%r152, %r149, %r150, %r151;
	mov.b32 	%r153, 25632;
	prmt.b32 	%r154, %r146, %r152, %r153;
	mov.b32 	%r155, 30001;
	prmt.b32 	%r156, %r146, %r152, %r155;
	cvt.s8.s32 	%rs12, %r154;
	cvt.rn.f32.s16 	%f61, %rs12;
	mul.f32 	%f62, %f60, %f61;
	mov.u32 	%r157, _ZZN10mxfp4_gemm28mxfp4_moe_grouped_gemm_tiledI13__nv_bfloat16Li64ELi64ELi32ELi4ELi4EEEvPKT_PKhS6_S4_PKjPS2_iiiiibbE8s_weight;
	mad.lo.s32 	%r158, %r4, 132, %r157;
	st.shared.f32 	[%r158], %f62;
	cvt.s8.s32 	%rs13, %r156;
	cvt.rn.f32.s16 	%f63, %rs13;
	mul.f32 	%f64, %f60, %f63;
	st.shared.f32 	[%r158+4], %f64;
	bfe.s32 	%r159, %r154, 8, 8;
	cvt.s8.s32 	%rs14, %r159;
	cvt.rn.f32.s16 	%f65, %rs14;
	mul.f32 	%f66, %f60, %f65;
	st.shared.f32 	[%r158+8], %f66;
	bfe.s32 	%r160, %r156, 8, 8;
	cvt.s8.s32 	%rs15, %r160;
	cvt.rn.f32.s16 	%f67, %rs15;
	mul.f32 	%f68, %f60, %f67;
	st.shared.f32 	[%r158+12], %f68;
	bfe.s32 	%r161, %r154, 16, 8;
	cvt.s8.s32 	%rs16, %r161;
	cvt.rn.f32.s16 	%f69, %rs16;
	mul.f32 	%f70, %f60, %f69;
	st.shared.f32 	[%r158+16], %f70;
	bfe.s32 	%r162, %r156, 16, 8;
	cvt.s8.s32 	%rs17, %r162;
	cvt.rn.f32.s16 	%f71, %rs17;
	mul.f32 	%f72, %f60, %f71;
	st.shared.f32 	[%r158+20], %f72;
	bfe.s32 	%r163, %r154, 24, 8;
	cvt.s8.s32 	%rs18, %r163;
	cvt.rn.f32.s16 	%f73, %rs18;
	mul.f32 	%f74, %f60, %f73;
	st.shared.f32 	[%r158+24], %f74;
	bfe.s32 	%r164, %r156, 24, 8;
	cvt.s8.s32 	%rs19, %r164;
	cvt.rn.f32.s16 	%f75, %rs19;
	mul.f32 	%f76, %f60, %f75;
	st.shared.f32 	[%r158+28], %f76;
	shr.u32 	%r165, %r129, 1;
	and.b32  	%r166, %r165, 1145324612;
	or.b32  	%r167, %r166, 839922192;
	and.b32  	%r168, %r129, 30583;
	prmt.b32 	%r169, %r140, %r139, %r168;
	prmt.b32 	%r170, %r143, %r142, %r168;
	and.b32  	%r171, %r167, 30292;
	prmt.b32 	%r172, %r169, %r170, %r171;
	shr.u32 	%r173, %r129, 16;
	and.b32  	%r174, %r173, 30583;
	prmt.b32 	%r175, %r140, %r139, %r174;
	prmt.b32 	%r176, %r143, %r142, %r174;
	shr.u32 	%r177, %r167, 16;
	prmt.b32 	%r178, %r175, %r176, %r177;
	prmt.b32 	%r179, %r172, %r178, %r153;
	prmt.b32 	%r180, %r172, %r178, %r155;
	cvt.s8.s32 	%rs20, %r179;
	cvt.rn.f32.s16 	%f77, %rs20;
	mul.f32 	%f78, %f60, %f77;
	st.shared.f32 	[%r158+32], %f78;
	cvt.s8.s32 	%rs21, %r180;
	cvt.rn.f32.s16 	%f79, %rs21;
	mul.f32 	%f80, %f60, %f79;
	st.shared.f32 	[%r158+36], %f80;
	bfe.s32 	%r181, %r179, 8, 8;
	cvt.s8.s32 	%rs22, %r181;
	cvt.rn.f32.s16 	%f81, %rs22;
	mul.f32 	%f82, %f60, %f81;
	st.shared.f32 	[%r158+40], %f82;
	bfe.s32 	%r182, %r180, 8, 8;
	cvt.s8.s32 	%rs23, %r182;
	cvt.rn.f32.s16 	%f83, %rs23;
	mul.f32 	%f84, %f60, %f83;
	st.shared.f32 	[%r158+44], %f84;
	bfe.s32 	%r183, %r179, 16, 8;
	cvt.s8.s32 	%rs24, %r183;
	cvt.rn.f32.s16 	%f85, %rs24;
	mul.f32 	%f86, %f60, %f85;
	st.shared.f32 	[%r158+48], %f86;
	bfe.s32 	%r184, %r180, 16, 8;
	cvt.s8.s32 	%rs25, %r184;
	cvt.rn.f32.s16 	%f87, %rs25;
	mul.f32 	%f88, %f60, %f87;
	st.shared.f32 	[%r158+52], %f88;
	bfe.s32 	%r185, %r179, 24, 8;
	cvt.s8.s32 	%rs26, %r185;
	cvt.rn.f32.s16 	%f89, %rs26;
	mul.f32 	%f90, %f60, %f89;
	st.shared.f32 	[%r158+56], %f90;
	bfe.s32 	%r186, %r180, 24, 8;
	cvt.s8.s32 	%rs27, %r186;
	cvt.rn.f32.s16 	%f91, %rs27;
	mul.f32 	%f92, %f60, %f91;
	st.shared.f32 	[%r158+60], %f92;
	shr.u32 	%r187, %r130, 1;
	and.b32  	%r188, %r187, 1145324612;
	or.b32  	%r189, %r188, 839922192;
	and.b32  	%r190, %r130, 30583;
	prmt.b32 	%r191, %r140, %r139, %r190;
	prmt.b32 	%r192, %r143, %r142, %r190;
	and.b32  	%r193, %r189, 30292;
	prmt.b32 	%r194, %r191, %r192, %r193;
	shr.u32 	%r195, %r130, 16;
	and.b32  	%r196, %r195, 30583;
	prmt.b32 	%r197, %r140, %r139, %r196;
	prmt.b32 	%r198, %r143, %r142, %r196;
	shr.u32 	%r199, %r189, 16;
	prmt.b32 	%r200, %r197, %r198, %r199;
	prmt.b32 	%r201, %r194, %r200, %r153;
	prmt.b32 	%r202, %r194, %r200, %r155;
	cvt.s8.s32 	%rs28, %r201;
	cvt.rn.f32.s16 	%f93, %rs28;
	mul.f32 	%f94, %f60, %f93;
	st.shared.f32 	[%r158+64], %f94;
	cvt.s8.s32 	%rs29, %r202;
	cvt.rn.f32.s16 	%f95, %rs29;
	mul.f32 	%f96, %f60, %f95;
	st.shared.f32 	[%r158+68], %f96;
	bfe.s32 	%r203, %r201, 8, 8;
	cvt.s8.s32 	%rs30, %r203;
	cvt.rn.f32.s16 	%f97, %rs30;
	mul.f32 	%f98, %f60, %f97;
	st.shared.f32 	[%r158+72], %f98;
	bfe.s32 	%r204, %r202, 8, 8;
	cvt.s8.s32 	%rs31, %r204;
	cvt.rn.f32.s16 	%f99, %rs31;
	mul.f32 	%f100, %f60, %f99;
	st.shared.f32 	[%r158+76], %f100;
	bfe.s32 	%r205, %r201, 16, 8;
	cvt.s8.s32 	%rs32, %r205;
	cvt.rn.f32.s16 	%f101, %rs32;
	mul.f32 	%f102, %f60, %f101;
	st.shared.f32 	[%r158+80], %f102;
	bfe.s32 	%r206, %r202, 16, 8;
	cvt.s8.s32 	%rs33, %r206;
	cvt.rn.f32.s16 	%f103, %rs33;
	mul.f32 	%f104, %f60, %f103;
	st.shared.f32 	[%r158+84], %f104;
	bfe.s32 	%r207, %r201, 24, 8;
	cvt.s8.s32 	%rs34, %r207;
	cvt.rn.f32.s16 	%f105, %rs34;
	mul.f32 	%f106, %f60, %f105;
	st.shared.f32 	[%r158+88], %f106;
	bfe.s32 	%r208, %r202, 24, 8;
	cvt.s8.s32 	%rs35, %r208;
	cvt.rn.f32.s16 	%f107, %rs35;
	mul.f32 	%f108, %f60, %f107;
	st.shared.f32 	[%r158+92], %f108;
	shr.u32 	%r209, %r131, 1;
	and.b32  	%r210, %r209, 1145324612;
	or.b32  	%r211, %r210, 839922192;
	and.b32  	%r212, %r131, 30583;
	prmt.b32 	%r213, %r140, %r139, %r212;
	prmt.b32 	%r214, %r143, %r142, %r212;
	and.b32  	%r215, %r211, 30292;
	prmt.b32 	%r216, %r213, %r214, %r215;
	shr.u32 	%r217, %r131, 16;
	and.b32  	%r218, %r217, 30583;
	prmt.b32 	%r219, %r140, %r139, %r218;
	prmt.b32 	%r220, %r143, %r142, %r218;
	shr.u32 	%r221, %r211, 16;
	prmt.b32 	%r222, %r219, %r220, %r221;
	prmt.b32 	%r223, %r216, %r222, %r153;
	prmt.b32 	%r224, %r216, %r222, %r155;
	cvt.s8.s32 	%rs36, %r223;
	cvt.rn.f32.s16 	%f109, %rs36;
	mul.f32 	%f110, %f60, %f109;
	st.shared.f32 	[%r158+96], %f110;
	cvt.s8.s32 	%rs37, %r224;
	cvt.rn.f32.s16 	%f111, %rs37;
	mul.f32 	%f112, %f60, %f111;
	st.shared.f32 	[%r158+100], %f112;
	bfe.s32 	%r225, %r223, 8, 8;
	cvt.s8.s32 	%rs38, %r225;
	cvt.rn.f32.s16 	%f113, %rs38;
	mul.f32 	%f114, %f60, %f113;
	st.shared.f32 	[%r158+104], %f114;
	bfe.s32 	%r226, %r224, 8, 8;
	cvt.s8.s32 	%rs39, %r226;
	cvt.rn.f32.s16 	%f115, %rs39;
	mul.f32 	%f116, %f60, %f115;
	st.shared.f32 	[%r158+108], %f116;
	bfe.s32 	%r227, %r223, 16, 8;
	cvt.s8.s32 	%rs40, %r227;
	cvt.rn.f32.s16 	%f117, %rs40;
	mul.f32 	%f118, %f60, %f117;
	st.shared.f32 	[%r158+112], %f118;
	bfe.s32 	%r228, %r224, 16, 8;
	cvt.s8.s32 	%rs41, %r228;
	cvt.rn.f32.s16 	%f119, %rs41;
	mul.f32 	%f120, %f60, %f119;
	st.shared.f32 	[%r158+116], %f120;
	bfe.s32 	%r229, %r223, 24, 8;
	cvt.s8.s32 	%rs42, %r229;
	cvt.rn.f32.s16 	%f121, %rs42;
	mul.f32 	%f122, %f60, %f121;
	st.shared.f32 	[%r158+120], %f122;
	bfe.s32 	%r230, %r224, 24, 8;
	cvt.s8.s32 	%rs43, %r230;
	cvt.rn.f32.s16 	%f123, %rs43;
	mul.f32 	%f124, %f60, %f123;
	st.shared.f32 	[%r158+124], %f124;
	bra.uni 	$L__BB5_74;
$L__BB5_73:
	mov.u32 	%r123, _ZZN10mxfp4_gemm28mxfp4_moe_grouped_gemm_tiledI13__nv_bfloat16Li64ELi64ELi32ELi4ELi4EEEvPKT_PKhS6_S4_PKjPS2_iiiiibbE8s_weight;
	mad.lo.s32 	%r124, %r4, 132, %r123;
	mov.b32 	%r125, 0;
	st.shared.u32 	[%r124], %r125;
	st.shared.u32 	[%r124+4], %r125;
	st.shared.u32 	[%r124+8], %r125;
	st.shared.u32 	[%r124+12], %r125;
	st.shared.u32 	[%r124+16], %r125;
	st.shared.u32 	[%r124+20], %r125;
	st.shared.u32 	[%r124+24], %r125;
	st.shared.u32 	[%r124+28], %r125;
	st.shared.u32 	[%r124+32], %r125;
	st.shared.u32 	[%r124+36], %r125;
	st.shared.u32 	[%r124+40], %r125;
	st.shared.u32 	[%r124+44], %r125;
	st.shared.u32 	[%r124+48], %r125;
	st.shared.u32 	[%r124+52], %r125;
	st.shared.u32 	[%r124+56], %r125;
	st.shared.u32 	[%r124+60], %r125;
	st.shared.u32 	[%r124+64], %r125;
	st.shared.u32 	[%r124+68], %r125;
	st.shared.u32 	[%r124+72], %r125;
	st.shared.u32 	[%r124+76], %r125;
	st.shared.u32 	[%r124+80], %r125;
	st.shared.u32 	[%r124+84], %r125;
	st.shared.u32 	[%r124+88], %r125;
	st.shared.u32 	[%r124+92], %r125;
	st.shared.u32 	[%r124+96], %r125;
	st.shared.u32 	[%r124+100], %r125;
	st.shared.u32 	[%r124+104], %r125;
	st.shared.u32 	[%r124+108], %r125;
	st.shared.u32 	[%r124+112], %r125;
	st.shared.u32 	[%r124+116], %r125;
	st.shared.u32 	[%r124+120], %r125;
	st.shared.u32 	[%r124+124], %r125;
$L__BB5_74:
	bar.sync 	0;
	mov.u32 	%r231, _ZZN10mxfp4_gemm28mxfp4_moe_grouped_gemm_tiledI13__nv_bfloat16Li64ELi64ELi32ELi4ELi4EEEvPKT_PKhS6_S4_PKjPS2_iiiiibbE7s_input;
	mad.lo.s32 	%r232, %r18, 132, %r231;
	ld.shared.f32 	%f125, [%r232];
	ld.shared.f32 	%f126, [%r232+132];
	ld.shared.f32 	%f127, [%r232+264];
	ld.shared.f32 	%f128, [%r232+396];
	ld.shared.f32 	%f129, [%r19];
	ld.shared.f32 	%f130, [%r19+132];
	ld.shared.f32 	%f131, [%r19+264];
	ld.shared.f32 	%f132, [%r19+396];
	fma.rn.f32 	%f133, %f125, %f129, %f948;
	fma.rn.f32 	%f134, %f125, %f130, %f947;
	fma.rn.f32 	%f135, %f125, %f131, %f946;
	fma.rn.f32 	%f136, %f125, %f132, %f945;
	fma.rn.f32 	%f137, %f126, %f129, %f944;
	fma.rn.f32 	%f138, %f126, %f130, %f943;
	fma.rn.f32 	%f139, %f126, %f131, %f942;
	fma.rn.f32 	%f140, %f126, %f132, %f941;
	fma.rn.f32 	%f141, %f127, %f129, %f949;
	fma.rn.f32 	%f142, %f127, %f130, %f950;
	fma.rn.f32 	%f143, %f127, %f131, %f951;
	fma.rn.f32 	%f144, %f127, %f132, %f952;
	fma.rn.f32 	%f145, %f128, %f129, %f953;
	fma.rn.f32 	%f146, %f128, %f130, %f954;
	fma.rn.f32 	%f147, %f128, %f131, %f955;
	fma.rn.f32 	%f148, %f128, %f132, %f956;
	ld.shared.f32 	%f149, [%r232+4];
	ld.shared.f32 	%f150, [%r232+136];
	ld.shared.f32 	%f151, [%r232+268];
	ld.shared.f32 	%f152, [%r232+400];
	ld.shared.f32 	%f153, [%r19+4];
	ld.shared.f32 	%f154, [%r19+136];
	ld.shared.f32 	%f155, [%r19+268];
	ld.shared.f32 	%f156, [%r19+400];
	fma.rn.f32 	%f157, %f149, %f153, %f133;
	fma.rn.f32 	%f158, %f149, %f154, %f134;
	fma.rn.f32 	%f159, %f149, %f155, %f135;
	fma.rn.f32 	%f160, %f149, %f156, %f136;
	fma.rn.f32 	%f161, %f150, %f153, %f137;
	fma.rn.f32 	%f162, %f150, %f154, %f138;
	fma.rn.f32 	%f163, %f150, %f155, %f139;
	fma.rn.f32 	%f164, %f150, %f156, %f140;
	fma.rn.f32 	%f165, %f151, %f153, %f141;
	fma.rn.f32 	%f166, %f151, %f154, %f142;
	fma.rn.f32 	%f167, %f151, %f155, %f143;
	fma.rn.f32 	%f168, %f151, %f156, %f144;
	fma.rn.f32 	%f169, %f152, %f153, %f145;
	fma.rn.f32 	%f170, %f152, %f154, %f146;
	fma.rn.f32 	%f171, %f152, %f155, %f147;
	fma.rn.f32 	%f172, %f152, %f156, %f148;
	ld.shared.f32 	%f173, [%r232+8];
	ld.shared.f32 	%f174, [%r232+140];
	ld.shared.f32 	%f175, [%r232+272];
	ld.shared.f32 	%f176, [%r232+404];
	ld.shared.f32 	%f177, [%r19+8];
	ld.shared.f32 	%f178, [%r19+140];
	ld.shared.f32 	%f179, [%r19+272];
	ld.shared.f32 	%f180, [%r19+404];
	fma.rn.f32 	%f181, %f173, %f177, %f157;
	fma.rn.f32 	%f182, %f173, %f178, %f158;
	fma.rn.f32 	%f183, %f173, %f179, %f159;
	fma.rn.f32 	%f184, %f173, %f180, %f160;
	fma.rn.f32 	%f185, %f174, %f177, %f161;
	fma.rn.f32 	%f186, %f174, %f178, %f162;
	fma.rn.f32 	%f187, %f174, %f179, %f163;
	fma.rn.f32 	%f188, %f174, %f180, %f164;
	fma.rn.f32 	%f189, %f175, %f177, %f165;
	fma.rn.f32 	%f190, %f175, %f178, %f166;
	fma.rn.f32 	%f191, %f175, %f179, %f167;
	fma.rn.f32 	%f192, %f175, %f180, %f168;
	fma.rn.f32 	%f193, %f176, %f177, %f169;
	fma.rn.f32 	%f194, %f176, %f178, %f170;
	fma.rn.f32 	%f195, %f176, %f179, %f171;
	fma.rn.f32 	%f196, %f176, %f180, %f172;
	ld.shared.f32 	%f197, [%r232+12];
	ld.shared.f32 	%f198, [%r232+144];
	ld.shared.f32 	%f199, [%r232+276];
	ld.shared.f32 	%f200, [%r232+408];
	ld.shared.f32 	%f201, [%r19+12];
	ld.shared.f32 	%f202, [%r19+144];
	ld.shared.f32 	%f203, [%r19+276];
	ld.shared.f32 	%f204, [%r19+408];
	fma.rn.f32 	%f205, %f197, %f201, %f181;
	fma.rn.f32 	%f206, %f197, %f202, %f182;
	fma.rn.f32 	%f207, %f197, %f203, %f183;
	fma.rn.f32 	%f208, %f197, %f204, %f184;
	fma.rn.f32 	%f209, %f198, %f201, %f185;
	fma.rn.f32 	%f210, %f198, %f202, %f186;
	fma.rn.f32 	%f211, %f198, %f203, %f187;
	fma.rn.f32 	%f212, %f198, %f204, %f188;
	fma.rn.f32 	%f213, %f199, %f201, %f189;
	fma.rn.f32 	%f214, %f199, %f202, %f190;
	fma.rn.f32 	%f215, %f199, %f203, %f191;
	fma.rn.f32 	%f216, %f199, %f204, %f192;
	fma.rn.f32 	%f217, %f200, %f201, %f193;
	fma.rn.f32 	%f218, %f200, %f202, %f194;
	fma.rn.f32 	%f219, %f200, %f203, %f195;
	fma.rn.f32 	%f220, %f200, %f204, %f196;
	ld.shared.f32 	%f221, [%r232+16];
	ld.shared.f32 	%f222, [%r232+148];
	ld.shared.f32 	%f223, [%r232+280];
	ld.shared.f32 	%f224, [%r232+412];
	ld.shared.f32 	%f225, [%r19+16];
	ld.shared.f32 	%f226, [%r19+148];
	ld.shared.f32 	%f227, [%r19+280];
	ld.shared.f32 	%f228, [%r19+412];
	fma.rn.f32 	%f229, %f221, %f225, %f205;
	fma.rn.f32 	%f230, %f221, %f226, %f206;
	fma.rn.f32 	%f231, %f221, %f227, %f207;
	fma.rn.f32 	%f232, %f221, %f228, %f208;
	fma.rn.f32 	%f233, %f222, %f225, %f209;
	fma.rn.f32 	%f234, %f222, %f226, %f210;
	fma.rn.f32 	%f235, %f222, %f227, %f211;
	fma.rn.f32 	%f236, %f222, %f228, %f212;
	fma.rn.f32 	%f237, %f223, %f225, %f213;
	fma.rn.f32 	%f238, %f223, %f226, %f214;
	fma.rn.f32 	%f239, %f223, %f227, %f215;
	fma.rn.f32 	%f240, %f223, %f228, %f216;
	fma.rn.f32 	%f241, %f224, %f225, %f217;
	fma.rn.f32 	%f242, %f224, %f226, %f218;
	fma.rn.f32 	%f243, %f224, %f227, %f219;
	fma.rn.f32 	%f244, %f224, %f228, %f220;
	ld.shared.f32 	%f245, [%r232+20];
	ld.shared.f32 	%f246, [%r232+152];
	ld.shared.f32 	%f247, [%r232+284];
	ld.shared.f32 	%f248, [%r232+416];
	ld.shared.f32 	%f249, [%r19+20];
	ld.shared.f32 	%f250, [%r19+152];
	ld.shared.f32 	%f251, [%r19+284];
	ld.shared.f32 	%f252, [%r19+416];
	fma.rn.f32 	%f253, %f245, %f249, %f229;
	fma.rn.f32 	%f254, %f245, %f250, %f230;
	fma.rn.f32 	%f255, %f245, %f251, %f231;
	fma.rn.f32 	%f256, %f245, %f252, %f232;
	fma.rn.f32 	%f257, %f246, %f249, %f233;
	fma.rn.f32 	%f258, %f246, %f250, %f234;
	fma.rn.f32 	%f259, %f246, %f251, %f235;
	fma.rn.f32 	%f260, %f246, %f252, %f236;
	fma.rn.f32 	%f261, %f247, %f249, %f237;
	fma.rn.f32 	%f262, %f247, %f250, %f238;
	fma.rn.f32 	%f263, %f247, %f251, %f239;
	fma.rn.f32 	%f264, %f247, %f252, %f240;
	fma.rn.f32 	%f265, %f248, %f249, %f241;
	fma.rn.f32 	%f266, %f248, %f250, %f242;
	fma.rn.f32 	%f267, %f248, %f251, %f243;
	fma.rn.f32 	%f268, %f248, %f252, %f244;
	ld.shared.f32 	%f269, [%r232+24];
	ld.shared.f32 	%f270, [%r232+156];
	ld.shared.f32 	%f271, [%r232+288];
	ld.shared.f32 	%f272, [%r232+420];
	ld.shared.f32 	%f273, [%r19+24];
	ld.shared.f32 	%f274, [%r19+156];
	ld.shared.f32 	%f275, [%r19+288];
	ld.shared.f32 	%f276, [%r19+420];
	fma.rn.f32 	%f277, %f269, %f273, %f253;
	fma.rn.f32 	%f278, %f269, %f274, %f254;
	fma.rn.f32 	%f279, %f269, %f275, %f255;
	fma.rn.f32 	%f280, %f269, %f276, %f256;
	fma.rn.f32 	%f281, %f270, %f273, %f257;
	fma.rn.f32 	%f282, %f270, %f274, %f258;
	fma.rn.f32 	%f283, %f270, %f275, %f259;
	fma.rn.f32 	%f284, %f270, %f276, %f260;
	fma.rn.f32 	%f285, %f271, %f273, %f261;
	fma.rn.f32 	%f286, %f271, %f274, %f262;
	fma.rn.f32 	%f287, %f271, %f275, %f263;
	fma.rn.f32 	%f288, %f271, %f276, %f264;
	fma.rn.f32 	%f289, %f272, %f273, %f265;
	fma.rn.f32 	%f290, %f272, %f274, %f266;
	fma.rn.f32 	%f291, %f272, %f275, %f267;
	fma.rn.f32 	%f292, %f272, %f276, %f268;
	ld.shared.f32 	%f293, [%r232+28];
	ld.shared.f32 	%f294, [%r232+160];
	ld.shared.f32 	%f295, [%r232+292];
	ld.shared.f32 	%f296, [%r232+424];
	ld.shared.f32 	%f297, [%r19+28];
	ld.shared.f32 	%f298, [%r19+160];
	ld.shared.f32 	%f299, [%r19+292];
	ld.shared.f32 	%f300, [%r19+424];
	fma.rn.f32 	%f301, %f293, %f297, %f277;
	fma.rn.f32 	%f302, %f293, %f298, %f278;
	fma.rn.f32 	%f303, %f293, %f299, %f279;
	fma.rn.f32 	%f304, %f293, %f300, %f280;
	fma.rn.f32 	%f305, %f294, %f297, %f281;
	fma.rn.f32 	%f306, %f294, %f298, %f282;
	fma.rn.f32 	%f307, %f294, %f299, %f283;
	fma.rn.f32 	%f308, %f294, %f300, %f284;
	fma.rn.f32 	%f309, %f295, %f297, %f285;
	fma.rn.f32 	%f310, %f295, %f298, %f286;
	fma.rn.f32 	%f311, %f295, %f299, %f287;
	fma.rn.f32 	%f312, %f295, %f300, %f288;
	fma.rn.f32 	%f313, %f296, %f297, %f289;
	fma.rn.f32 	%f314, %f296, %f298, %f290;
	fma.rn.f32 	%f315, %f296, %f299, %f291;
	fma.rn.f32 	%f316, %f296, %f300, %f292;
	ld.shared.f32 	%f317, [%r232+32];
	ld.shared.f32 	%f318, [%r232+164];
	ld.shared.f32 	%f319, [%r232+296];
	ld.shared.f32 	%f320, [%r232+428];
	ld.shared.f32 	%f321, [%r19+32];
	ld.shared.f32 	%f322, [%r19+164];
	ld.shared.f32 	%f323, [%r19+296];
	ld.shared.f32 	%f324, [%r19+428];
	fma.rn.f32 	%f325, %f317, %f321, %f301;
	fma.rn.f32 	%f326, %f317, %f322, %f302;
	fma.rn.f32 	%f327, %f317, %f323, %f303;
	fma.rn.f32 	%f328, %f317, %f324, %f304;
	fma.rn.f32 	%f329, %f318, %f321, %f305;
	fma.rn.f32 	%f330, %f318, %f322, %f306;
	fma.rn.f32 	%f331, %f318, %f323, %f307;
	fma.rn.f32 	%f332, %f318, %f324, %f308;
	fma.rn.f32 	%f333, %f319, %f321, %f309;
	fma.rn.f32 	%f334, %f319, %f322, %f310;
	fma.rn.f32 	%f335, %f319, %f323, %f311;
	fma.rn.f32 	%f336, %f319, %f324, %f312;
	fma.rn.f32 	%f337, %f320, %f321, %f313;
	fma.rn.f32 	%f338, %f320, %f322, %f314;
	fma.rn.f32 	%f339, %f320, %f323, %f315;
	fma.rn.f32 	%f340, %f320, %f324, %f316;
	ld.shared.f32 	%f341, [%r232+36];
	ld.shared.f32 	%f342, [%r232+168];
	ld.shared.f32 	%f343, [%r232+300];
	ld.shared.f32 	%f344, [%r232+432];
	ld.shared.f32 	%f345, [%r19+36];
	ld.shared.f32 	%f346, [%r19+168];
	ld.shared.f32 	%f347, [%r19+300];
	ld.shared.f32 	%f348, [%r19+432];
	fma.rn.f32 	%f349, %f341, %f345, %f325;
	fma.rn.f32 	%f350, %f341, %f346, %f326;
	fma.rn.f32 	%f351, %f341, %f347, %f327;
	fma.rn.f32 	%f352, %f341, %f348, %f328;
	fma.rn.f32 	%f353, %f342, %f345, %f329;
	fma.rn.f32 	%f354, %f342, %f346, %f330;
	fma.rn.f32 	%f355, %f342, %f347, %f331;
	fma.rn.f32 	%f356, %f342, %f348, %f332;
	fma.rn.f32 	%f357, %f343, %f345, %f333;
	fma.rn.f32 	%f358, %f343, %f346, %f334;
	fma.rn.f32 	%f359, %f343, %f347, %f335;
	fma.rn.f32 	%f360, %f343, %f348, %f336;
	fma.rn.f32 	%f361, %f344, %f345, %f337;
	fma.rn.f32 	%f362, %f344, %f346, %f338;
	fma.rn.f32 	%f363, %f344, %f347, %f339;
	fma.rn.f32 	%f364, %f344, %f348, %f340;
	ld.shared.f32 	%f365, [%r232+40];
	ld.shared.f32 	%f366, [%r232+172];
	ld.shared.f32 	%f367, [%r232+304];
	ld.shared.f32 	%f368, [%r232+436];
	ld.shared.f32 	%f369, [%r19+40];
	ld.shared.f32 	%f370, [%r19+172];
	ld.shared.f32 	%f371, [%r19+304];
	ld.shared.f32 	%f372, [%r19+436];
	fma.rn.f32 	%f373, %f365, %f369, %f349;
	fma.rn.f32 	%f374, %f365, %f370, %f350;
	fma.rn.f32 	%f375, %f365, %f371, %f351;
	fma.rn.f32 	%f376, %f365, %f372, %f352;
	fma.rn.f32 	%f377, %f366, %f369, %f353;
	fma.rn.f32 	%f378, %f366, %f370, %f354;
	fma.rn.f32 	%f379, %f366, %f371, %f355;
	fma.rn.f32 	%f380, %f366, %f372, %f356;
	fma.rn.f32 	%f381, %f367, %f369, %f357;
	fma.rn.f32 	%f382, %f367, %f370, %f358;
	fma.rn.f32 	%f383, %f367, %f371, %f359;
	fma.rn.f32 	%f384, %f367, %f372, %f360;
	fma.rn.f32 	%f385, %f368, %f369, %f361;
	fma.rn.f32 	%f386, %f368, %f370, %f362;
	fma.rn.f32 	%f387, %f368, %f371, %f363;
	fma.rn.f32 	%f388, %f368, %f372, %f364;
	ld.shared.f32 	%f389, [%r232+44];
	ld.shared.f32 	%f390, [%r232+176];
	ld.shared.f32 	%f391, [%r232+308];
	ld.shared.f32 	%f392, [%r232+440];
	ld.shared.f32 	%f393, [%r19+44];
	ld.shared.f32 	%f394, [%r19+176];
	ld.shared.f32 	%f395, [%r19+308];
	ld.shared.f32 	%f396, [%r19+440];
	fma.rn.f32 	%f397, %f389, %f393, %f373;
	fma.rn.f32 	%f398, %f389, %f394, %f374;
	fma.rn.f32 	%f399, %f389, %f395, %f375;
	fma.rn.f32 	%f400, %f389, %f396, %f376;
	fma.rn.f32 	%f401, %f390, %f393, %f377;
	fma.rn.f32 	%f402, %f390, %f394, %f378;
	fma.rn.f32 	%f403, %f390, %f395, %f379;
	fma.rn.f32 	%f404, %f390, %f396, %f380;
	fma.rn.f32 	%f405, %f391, %f393, %f381;
	fma.rn.f32 	%f406, %f391, %f394, %f382;
	fma.rn.f32 	%f407, %f391, %f395, %f383;
	fma.rn.f32 	%f408, %f391, %f396, %f384;
	fma.rn.f32 	%f409, %f392, %f393, %f385;
	fma.rn.f32 	%f410, %f392, %f394, %f386;
	fma.rn.f32 	%f411, %f392, %f395, %f387;
	fma.rn.f32 	%f412, %f392, %f396, %f388;
	ld.shared.f32 	%f413, [%r232+48];
	ld.shared.f32 	%f414, [%r232+180];
	ld.shared.f32 	%f415, [%r232+312];
	ld.shared.f32 	%f416, [%r232+444];
	ld.shared.f32 	%f417, [%r19+48];
	ld.shared.f32 	%f418, [%r19+180];
	ld.shared.f32 	%f419, [%r19+312];
	ld.shared.f32 	%f420, [%r19+444];
	fma.rn.f32 	%f421, %f413, %f417, %f397;
	fma.rn.f32 	%f422, %f413, %f418, %f398;
	fma.rn.f32 	%f423, %f413, %f419, %f399;
	fma.rn.f32 	%f424, %f413, %f420, %f400;
	fma.rn.f32 	%f425, %f414, %f417, %f401;
	fma.rn.f32 	%f426, %f414, %f418, %f402;
	fma.rn.f32 	%f427, %f414, %f419, %f403;
	fma.rn.f32 	%f428, %f414, %f420, %f404;
	fma.rn.f32 	%f429, %f415, %f417, %f405;
	fma.rn.f32 	%f430, %f415, %f418, %f406;
	fma.rn.f32 	%f431, %f415, %f419, %f407;
	fma.rn.f32 	%f432, %f415, %f420, %f408;
	fma.rn.f32 	%f433, %f416, %f417, %f409;
	fma.rn.f32 	%f434, %f416, %f418, %f410;
	fma.rn.f32 	%f435, %f416, %f419, %f411;
	fma.rn.f32 	%f436, %f416, %f420, %f412;
	ld.shared.f32 	%f437, [%r232+52];
	ld.shared.f32 	%f438, [%r232+184];
	ld.shared.f32 	%f439, [%r232+316];
	ld.shared.f32 	%f440, [%r232+448];
	ld.shared.f32 	%f441, [%r19+52];
	ld.shared.f32 	%f442, [%r19+184];
	ld.shared.f32 	%f443, [%r19+316];
	ld.shared.f32 	%f444, [%r19+448];
	fma.rn.f32 	%f445, %f437, %f441, %f421;
	fma.rn.f32 	%f446, %f437, %f442, %f422;
	fma.rn.f32 	%f447, %f437, %f443, %f423;
	fma.rn.f32 	%f448, %f437, %f444, %f424;
	fma.rn.f32 	%f449, %f438, %f441, %f425;
	fma.rn.f32 	%f450, %f438, %f442, %f426;
	fma.rn.f32 	%f451, %f438, %f443, %f427;
	fma.rn.f32 	%f452, %f438, %f444, %f428;
	fma.rn.f32 	%f453, %f439, %f441, %f429;
	fma.rn.f32 	%f454, %f439, %f442, %f430;
	fma.rn.f32 	%f455, %f439, %f443, %f431;
	fma.rn.f32 	%f456, %f439, %f444, %f432;
	fma.rn.f32 	%f457, %f440, %f441, %f433;
	fma.rn.f32 	%f458, %f440, %f442, %f434;
	fma.rn.f32 	%f459, %f440, %f443, %f435;
	fma.rn.f32 	%f460, %f440, %f444, %f436;
	ld.shared.f32 	%f461, [%r232+56];
	ld.shared.f32 	%f462, [%r232+188];
	ld.shared.f32 	%f463, [%r232+320];
	ld.shared.f32 	%f464, [%r232+452];
	ld.shared.f32 	%f465, [%r19+56];
	ld.shared.f32 	%f466, [%r19+188];
	ld.shared.f32 	%f467, [%r19+320];
	ld.shared.f32 	%f468, [%r19+452];
	fma.rn.f32 	%f469, %f461, %f465, %f445;
	fma.rn.f32 	%f470, %f461, %f466, %f446;
	fma.rn.f32 	%f471, %f461, %f467, %f447;
	fma.rn.f32 	%f472, %f461, %f468, %f448;
	fma.rn.f32 	%f473, %f462, %f465, %f449;
	fma.rn.f32 	%f474, %f462, %f466, %f450;
	fma.rn.f32 	%f475, %f462, %f467, %f451;
	fma.rn.f32 	%f476, %f462, %f468, %f452;
	fma.rn.f32 	%f477, %f463, %f465, %f453;
	fma.rn.f32 	%f478, %f463, %f466, %f454;
	fma.rn.f32 	%f479, %f463, %f467, %f455;
	fma.rn.f32 	%f480, %f463, %f468, %f456;
	fma.rn.f32 	%f481, %f464, %f465, %f457;
	fma.rn.f32 	%f482, %f464, %f466, %f458;
	fma.rn.f32 	%f483, %f464, %f467, %f459;
	fma.rn.f32 	%f484, %f464, %f468, %f460;
	ld.shared.f32 	%f485, [%r232+60];
	ld.shared.f32 	%f486, [%r232+192];
	ld.shared.f32 	%f487, [%r232+324];
	ld.shared.f32 	%f488, [%r232+456];
	ld.shared.f32 	%f489, [%r19+60];
	ld.shared.f32 	%f490, [%r19+192];
	ld.shared.f32 	%f491, [%r19+324];
	ld.shared.f32 	%f492, [%r19+456];
	fma.rn.f32 	%f493, %f485, %f489, %f469;
	fma.rn.f32 	%f494, %f485, %f490, %f470;
	fma.rn.f32 	%f495, %f485, %f491, %f471;
	fma.rn.f32 	%f496, %f485, %f492, %f472;
	fma.rn.f32 	%f497, %f486, %f489, %f473;
	fma.rn.f32 	%f498, %f486, %f490, %f474;
	fma.rn.f32 	%f499, %f486, %f491, %f475;
	fma.rn.f32 	%f500, %f486, %f492, %f476;
	fma.rn.f32 	%f501, %f487, %f489, %f477;
	fma.rn.f32 	%f502, %f487, %f490, %f478;
	fma.rn.f32 	%f503, %f487, %f491, %f479;
	fma.rn.f32 	%f504, %f487, %f492, %f480;
	fma.rn.f32 	%f505, %f488, %f489, %f481;
	fma.rn.f32 	%f506, %f488, %f490, %f482;
	fma.rn.f32 	%f507, %f488, %f491, %f483;
	fma.rn.f32 	%f508, %f488, %f492, %f484;
	ld.shared.f32 	%f509, [%r232+64];
	ld.shared.f32 	%f510, [%r232+196];
	ld.shared.f32 	%f511, [%r232+328];
	ld.shared.f32 	%f512, [%r232+460];
	ld.shared.f32 	%f513, [%r19+64];
	ld.shared.f32 	%f514, [%r19+196];
	ld.shared.f32 	%f515, [%r19+328];
	ld.shared.f32 	%f516, [%r19+460];
	fma.rn.f32 	%f517, %f509, %f513, %f493;
	fma.rn.f32 	%f518, %f509, %f514, %f494;
	fma.rn.f32 	%f519, %f509, %f515, %f495;
	fma.rn.f32 	%f520, %f509, %f516, %f496;
	fma.rn.f32 	%f521, %f510, %f513, %f497;
	fma.rn.f32 	%f522, %f510, %f514, %f498;
	fma.rn.f32 	%f523, %f510, %f515, %f499;
	fma.rn.f32 	%f524, %f510, %f516, %f500;
	fma.rn.f32 	%f525, %f511, %f513, %f501;
	fma.rn.f32 	%f526, %f511, %f514, %f502;
	fma.rn.f32 	%f527, %f511, %f515, %f503;
	fma.rn.f32 	%f528, %f511, %f516, %f504;
	fma.rn.f32 	%f529, %f512, %f513, %f505;
	fma.rn.f32 	%f530, %f512, %f514, %f506;
	fma.rn.f32 	%f531, %f512, %f515, %f507;
	fma.rn.f32 	%f532, %f512, %f516, %f508;
	ld.shared.f32 	%f533, [%r232+68];
	ld.shared.f32 	%f534, [%r232+200];
	ld.shared.f32 	%f535, [%r232+332];
	ld.shared.f32 	%f536, [%r232+464];
	ld.shared.f32 	%f537, [%r19+68];
	ld.shared.f32 	%f538, [%r19+200];
	ld.shared.f32 	%f539, [%r19+332];
	ld.shared.f32 	%f540, [%r19+464];
	fma.rn.f32 	%f541, %f533, %f537, %f517;
	fma.rn.f32 	%f542, %f533, %f538, %f518;
	fma.rn.f32 	%f543, %f533, %f539, %f519;
	fma.rn.f32 	%f544, %f533, %f540, %f520;
	fma.rn.f32 	%f545, %f534, %f537, %f521;
	fma.rn.f32 	%f546, %f534, %f538, %f522;
	fma.rn.f32 	%f547, %f534, %f539, %f523;
	fma.rn.f32 	%f548, %f534, %f540, %f524;
	fma.rn.f32 	%f549, %f535, %f537, %f525;
	fma.rn.f32 	%f550, %f535, %f538, %f526;
	fma.rn.f32 	%f551, %f535, %f539, %f527;
	fma.rn.f32 	%f552, %f535, %f540, %f528;
	fma.rn.f32 	%f553, %f536, %f537, %f529;
	fma.rn.f32 	%f554, %f536, %f538, %f530;
	fma.rn.f32 	%f555, %f536, %f539, %f531;
	fma.rn.f32 	%f556, %f536, %f540, %f532;
	ld.shared.f32 	%f557, [%r232+72];
	ld.shared.f32 	%f558, [%r232+204];
	ld.shared.f32 	%f559, [%r232+336];
	ld.shared.f32 	%f560, [%r232+468];
	ld.shared.f32 	%f561, [%r19+72];
	ld.shared.f32 	%f562, [%r19+204];
	ld.shared.f32 	%f563, [%r19+336];
	ld.shared.f32 	%f564, [%r19+468];
	fma.rn.f32 	%f565, %f557, %f561, %f541;
	fma.rn.f32 	%f566, %f557, %f562, %f542;
	fma.rn.f32 	%f567, %f557, %f563, %f543;
	fma.rn.f32 	%f568, %f557, %f564, %f544;
	fma.rn.f32 	%f569, %f558, %f561, %f545;
	fma.rn.f32 	%f570, %f558, %f562, %f546;
	fma.rn.f32 	%f571, %f558, %f563, %f547;
	fma.rn.f32 	%f572, %f558, %f564, %f548;
	fma.rn.f32 	%f573, %f559, %f561, %f549;
	fma.rn.f32 	%f574, %f559, %f562, %f550;
	fma.rn.f32 	%f575, %f559, %f563, %f551;
	fma.rn.f32 	%f576, %f559, %f564, %f552;
	fma.rn.f32 	%f577, %f560, %f561, %f553;
	fma.rn.f32 	%f578, %f560, %f562, %f554;
	fma.rn.f32 	%f579, %f560, %f563, %f555;
	fma.rn.f32 	%f580, %f560, %f564, %f556;
	ld.shared.f32 	%f581, [%r232+76];
	ld.shared.f32 	%f582, [%r232+208];
	ld.shared.f32 	%f583, [%r232+340];
	ld.shared.f32 	%f584, [%r232+472];
	ld.shared.f32 	%f585, [%r19+76];
	ld.shared.f32 	%f586, [%r19+208];
	ld.shared.f32 	%f587, [%r19+340];
	ld.shared.f32 	%f588, [%r19+472];
	fma.rn.f32 	%f589, %f581, %f585, %f565;
	fma.rn.f32 	%f590, %f581, %f586, %f566;
	fma.rn.f32 	%f591, %f581, %f587, %f567;
	fma.rn.f32 	%f592, %f581, %f588, %f568;
	fma.rn.f32 	%f593, %f582, %f585, %f569;
	fma.rn.f32 	%f594, %f582, %f586, %f570;
	fma.rn.f32 	%f595, %f582, %f587, %f571;
	fma.rn.f32 	%f596, %f582, %f588, %f572;
	fma.rn.f32 	%f597, %f583, %f585, %f573;
	fma.rn.f32 	%f598, %f583, %f586, %f574;
	fma.rn.f32 	%f599, %f583, %f587, %f575;
	fma.rn.f32 	%f600, %f583, %f588, %f576;
	fma.rn.f32 	%f601, %f584, %f585, %f577;
	fma.rn.f32 	%f602, %f584, %f586, %f578;
	fma.rn.f32 	%f603, %f584, %f587, %f579;
	fma.rn.f32 	%f604, %f584, %f588, %f580;
	ld.shared.f32 	%f605, [%r232+80];
	ld.shared.f32 	%f606, [%r232+212];
	ld.shared.f32 	%f607, [%r232+344];
	ld.shared.f32 	%f608, [%r232+476];
	ld.shared.f32 	%f609, [%r19+80];
	ld.shared.f32 	%f610, [%r19+212];
	ld.shared.f32 	%f611, [%r19+344];
	ld.shared.f32 	%f612, [%r19+476];
	fma.rn.f32 	%f613, %f605, %f609, %f589;
	fma.rn.f32 	%f614, %f605, %f610, %f590;
	fma.rn.f32 	%f615, %f605, %f611, %f591;
	fma.rn.f32 	%f616, %f605, %f612, %f592;
	fma.rn.f32 	%f617, %f606, %f609, %f593;
	fma.rn.f32 	%f618, %f606, %f610, %f594;
	fma.rn.f32 	%f619, %f606, %f611, %f595;
	fma.rn.f32 	%f620, %f606, %f612, %f596;
	fma.rn.f32 	%f621, %f607, %f609, %f597;
	fma.rn.f32 	%f622, %f607, %f610, %f598;
	fma.rn.f32 	%f623, %f607, %f611, %f599;
	fma.rn.f32 	%f624, %f607, %f612, %f600;
	fma.rn.f32 	%f625, %f608, %f609, %f601;
	fma.rn.f32 	%f626, %f608, %f610, %f602;
	fma.rn.f32 	%f627, %f608, %f611, %f603;
	fma.rn.f32 	%f628, %f608, %f612, %f604;
	ld.shared.f32 	%f629, [%r232+84];
	ld.shared.f32 	%f630, [%r232+216];
	ld.shared.f32 	%f631, [%r232+348];
	ld.shared.f32 	%f632, [%r232+480];
	ld.shared.f32 	%f633, [%r19+84];
	ld.shared.f32 	%f634, [%r19+216];
	ld.shared.f32 	%f635, [%r19+348];
	ld.shared.f32 	%f636, [%r19+480];
	fma.rn.f32 	%f637, %f629, %f633, %f613;
	fma.rn.f32 	%f638, %f629, %f634, %f614;
	fma.rn.f32 	%f639, %f629, %f635, %f615;
	fma.rn.f32 	%f640, %f629, %f636, %f616;
	fma.rn.f32 	%f641, %f630, %f633, %f617;
	fma.rn.f32 	%f642, %f630, %f634, %f618;
	fma.rn.f32 	%f643, %f630, %f635, %f619;
	fma.rn.f32 	%f644, %f630, %f636, %f620;
	fma.rn.f32 	%f645, %f631, %f633, %f621;
	fma.rn.f32 	%f646, %f631, %f634, %f622;
	fma.rn.f32 	%f647, %f631, %f635, %f623;
	fma.rn.f32 	%f648, %f631, %f636, %f624;
	fma.rn.f32 	%f649, %f632, %f633, %f625;
	fma.rn.f32 	%f650, %f632, %f634, %f626;
	fma.rn.f32 	%f651, %f632, %f635, %f627;
	fma.rn.f32 	%f652, %f632, %f636, %f628;
	ld.shared.f32 	%f653, [%r232+88];
	ld.shared.f32 	%f654, [%r232+220];
	ld.shared.f32 	%f655, [%r232+352];
	ld.shared.f32 	%f656, [%r232+484];
	ld.shared.f32 	%f657, [%r19+88];
	ld.shared.f32 	%f658, [%r19+220];
	ld.shared.f32 	%f659, [%r19+352];
	ld.shared.f32 	%f660, [%r19+484];
	fma.rn.f32 	%f661, %f653, %f657, %f637;
	fma.rn.f32 	%f662, %f653, %f658, %f638;
	fma.rn.f32 	%f663, %f653, %f659, %f639;
	fma.rn.f32 	%f664, %f653, %f660, %f640;
	fma.rn.f32 	%f665, %f654, %f657, %f641;
	fma.rn.f32 	%f666, %f654, %f658, %f642;
	fma.rn.f32 	%f667, %f654, %f659, %f643;
	fma.rn.f32 	%f668, %f654, %f660, %f644;
	fma.rn.f32 	%f669, %f655, %f657, %f645;
	fma.rn.f32 	%f670, %f655, %f658, %f646;
	fma.rn.f32 	%f671, %f655, %f659, %f647;
	fma.rn.f32 	%f672, %f655, %f660, %f648;
	fma.rn.f32 	%f673, %f656, %f657, %f649;
	fma.rn.f32 	%f674, %f656, %f658, %f650;
	fma.rn.f32 	%f675, %f656, %f659, %f651;
	fma.rn.f32 	%f676, %f656, %f660, %f652;
	ld.shared.f32 	%f677, [%r232+92];
	ld.shared.f32 	%f678, [%r232+224];
	ld.shared.f32 	%f679, [%r232+356];
	ld.shared.f32 	%f680, [%r232+488];
	ld.shared.f32 	%f681, [%r19+92];
	ld.shared.f32 	%f682, [%r19+224];
	ld.shared.f32 	%f683, [%r19+356];
	ld.shared.f32 	%f684, [%r19+488];
	fma.rn.f32 	%f685, %f677, %f681, %f661;
	fma.rn.f32 	%f686, %f677, %f682, %f662;
	fma.rn.f32 	%f687, %f677, %f683, %f663;
	fma.rn.f32 	%f688, %f677, %f684, %f664;
	fma.rn.f32 	%f689, %f678, %f681, %f665;
	fma.rn.f32 	%f690, %f678, %f682, %f666;
	fma.rn.f32 	%f691, %f678, %f683, %f667;
	fma.rn.f32 	%f692, %f678, %f684, %f668;
	fma.rn.f32 	%f693, %f679, %f681, %f669;
	fma.rn.f32 	%f694, %f679, %f682, %f670;
	fma.rn.f32 	%f695, %f679, %f683, %f671;
	fma.rn.f32 	%f696, %f679, %f684, %f672;
	fma.rn.f32 	%f697, %f680, %f681, %f673;
	fma.rn.f32 	%f698, %f680, %f682, %f674;
	fma.rn.f32 	%f699, %f680, %f683, %f675;
	fma.rn.f32 	%f700, %f680, %f684, %f676;
	ld.shared.f32 	%f701, [%r232+96];
	ld.shared.f32 	%f702, [%r232+228];
	ld.shared.f32 	%f703, [%r232+360];
	ld.shared.f32 	%f704, [%r232+492];
	ld.shared.f32 	%f705, [%r19+96];
	ld.shared.f32 	%f706, [%r19+228];
	ld.shared.f32 	%f707, [%r19+360];
	ld.shared.f32 	%f708, [%r19+492];
	fma.rn.f32 	%f709, %f701, %f705, %f685;
	fma.rn.f32 	%f710, %f701, %f706, %f686;
	fma.rn.f32 	%f711, %f701, %f707, %f687;
	fma.rn.f32 	%f712, %f701, %f708, %f688;
	fma.rn.f32 	%f713, %f702, %f705, %f689;
	fma.rn.f32 	%f714, %f702, %f706, %f690;
	fma.rn.f32 	%f715, %f702, %f707, %f691;
	fma.rn.f32 	%f716, %f702, %f708, %f692;
	fma.rn.f32 	%f717, %f703, %f705, %f693;
	fma.rn.f32 	%f718, %f703, %f706, %f694;
	fma.rn.f32 	%f719, %f703, %f707, %f695;
	fma.rn.f32 	%f720, %f703, %f708, %f696;
	fma.rn.f32 	%f721, %f704, %f705, %f697;
	fma.rn.f32 	%f722, %f704, %f706, %f698;
	fma.rn.f32 	%f723, %f704, %f707, %f699;
	fma.rn.f32 	%f724, %f704, %f708, %f700;
	ld.shared.f32 	%f725, [%r232+100];
	ld.shared.f32 	%f726, [%r232+232];
	ld.shared.f32 	%f727, [%r232+364];
	ld.shared.f32 	%f728, [%r232+496];
	ld.shared.f32 	%f729, [%r19+100];
	ld.shared.f32 	%f730, [%r19+232];
	ld.shared.f32 	%f731, [%r19+364];
	ld.shared.f32 	%f732, [%r19+496];
	fma.rn.f32 	%f733, %f725, %f729, %f709;
	fma.rn.f32 	%f734, %f725, %f730, %f710;
	fma.rn.f32 	%f735, %f725, %f731, %f711;
	fma.rn.f32 	%f736, %f725, %f732, %f712;
	fma.rn.f32 	%f737, %f726, %f729, %f713;
	fma.rn.f32 	%f738, %f726, %f730, %f714;
	fma.rn.f32 	%f739, %f726, %f731, %f715;
	fma.rn.f32 	%f740, %f726, %f732, %f716;
	fma.rn.f32 	%f741, %f727, %f729, %f717;
	fma.rn.f32 	%f742, %f727, %f730, %f718;
	fma.rn.f32 	%f743, %f727, %f731, %f719;
	fma.rn.f32 	%f744, %f727, %f732, %f720;
	fma.rn.f32 	%f745, %f728, %f729, %f721;
	fma.rn.f32 	%f746, %f728, %f730, %f722;
	fma.rn.f32 	%f747, %f728, %f731, %f723;
	fma.rn.f32 	%f748, %f728, %f732, %f724;
	ld.shared.f32 	%f749, [%r232+104];
	ld.shared.f32 	%f750, [%r232+236];
	ld.shared.f32 	%f751, [%r232+368];
	ld.shared.f32 	%f752, [%r232+500];
	ld.shared.f32 	%f753, [%r19+104];
	ld.shared.f32 	%f754, [%r19+236];
	ld.shared.f32 	%f755, [%r19+368];
	ld.shared.f32 	%f756, [%r19+500];
	fma.rn.f32 	%f757, %f749, %f753, %f733;
	fma.rn.f32 	%f758, %f749, %f754, %f734;
	fma.rn.f32 	%f759, %f749, %f755, %f735;
	fma.rn.f32 	%f760, %f749, %f756, %f736;
	fma.rn.f32 	%f761, %f750, %f753, %f737;
	fma.rn.f32 	%f762, %f750, %f754, %f738;
	fma.rn.f32 	%f763, %f750, %f755, %f739;
	fma.rn.f32 	%f764, %f750, %f756, %f740;
	fma.rn.f32 	%f765, %f751, %f753, %f741;
	fma.rn.f32 	%f766, %f751, %f754, %f742;
	fma.rn.f32 	%f767, %f751, %f755, %f743;
	fma.rn.f32 	%f768, %f751, %f756, %f744;
	fma.rn.f32 	%f769, %f752, %f753, %f745;
	fma.rn.f32 	%f770, %f752, %f754, %f746;
	fma.rn.f32 	%f771, %f752, %f755, %f747;
	fma.rn.f32 	%f772, %f752, %f756, %f748;
	ld.shared.f32 	%f773, [%r232+108];
	ld.shared.f32 	%f774, [%r232+240];
	ld.shared.f32 	%f775, [%r232+372];
	ld.shared.f32 	%f776, [%r232+504];
	ld.shared.f32 	%f777, [%r19+108];
	ld.shared.f32 	%f778, [%r19+240];
	ld.shared.f32 	%f779, [%r19+372];
	ld.shared.f32 	%f780, [%r19+504];
	fma.rn.f32 	%f781, %f773, %f777, %f757;
	fma.rn.f32 	%f782, %f773, %f778, %f758;
	fma.rn.f32 	%f783, %f773, %f779, %f759;
	fma.rn.f32 	%f784, %f773, %f780, %f760;
	fma.rn.f32 	%f785, %f774, %f777, %f761;
	fma.rn.f32 	%f786, %f774, %f778, %f762;
	fma.rn.f32 	%f787, %f774, %f779, %f763;
	fma.rn.f32 	%f788, %f774, %f780, %f764;
	fma.rn.f32 	%f789, %f775, %f777, %f765;
	fma.rn.f32 	%f790, %f775, %f778, %f766;
	fma.rn.f32 	%f791, %f775, %f779, %f767;
	fma.rn.f32 	%f792, %f775, %f780, %f768;
	fma.rn.f32 	%f793, %f776, %f777, %f769;
	fma.rn.f32 	%f794, %f776, %f778, %f770;
	fma.rn.f32 	%f795, %f776, %f779, %f771;
	fma.rn.f32 	%f796, %f776, %f780, %f772;
	ld.shared.f32 	%f797, [%r232+112];
	ld.shared.f32 	%f798, [%r232+244];
	ld.shared.f32 	%f799, [%r232+376];
	ld.shared.f32 	%f800, [%r232+508];
	ld.shared.f32 	%f801, [%r19+112];
	ld.shared.f32 	%f802, [%r19+244];
	ld.shared.f32 	%f803, [%r19+376];
	ld.shared.f32 	%f804, [%r19+508];
	fma.rn.f32 	%f805, %f797, %f801, %f781;
	fma.rn.f32 	%f806, %f797, %f802, %f782;
	fma.rn.f32 	%f807, %f797, %f803, %f783;
	fma.rn.f32 	%f808, %f797, %f804, %f784;
	fma.rn.f32 	%f809, %f798, %f801, %f785;
	fma.rn.f32 	%f810, %f798, %f802, %f786;
	fma.rn.f32 	%f811, %f798, %f803, %f787;
	fma.rn.f32 	%f812, %f798, %f804, %f788;
	fma.rn.f32 	%f813, %f799, %f801, %f789;
	fma.rn.f32 	%f814, %f799, %f802, %f790;
	fma.rn.f32 	%f815, %f799, %f803, %f791;
	fma.rn.f32 	%f816, %f799, %f804, %f792;
	fma.rn.f32 	%f817, %f800, %f801, %f793;
	fma.rn.f32 	%f818, %f800, %f802, %f794;
	fma.rn.f32 	%f819, %f800, %f803, %f795;
	fma.rn.f32 	%f820, %f800, %f804, %f796;
	ld.shared.f32 	%f821, [%r232+116];
	ld.shared.f32 	%f822, [%r232+248];
	ld.shared.f32 	%f823, [%r232+380];
	ld.shared.f32 	%f824, [%r232+512];
	ld.shared.f32 	%f825, [%r19+116];
	ld.shared.f32 	%f826, [%r19+248];
	ld.shared.f32 	%f827, [%r19+380];
	ld.shared.f32 	%f828, [%r19+512];
	fma.rn.f32 	%f829, %f821, %f825, %f805;
	fma.rn.f32 	%f830, %f821, %f826, %f806;
	fma.rn.f32 	%f831, %f821, %f827, %f807;
	fma.rn.f32 	%f832, %f821, %f828, %f808;
	fma.rn.f32 	%f833, %f822, %f825, %f809;
	fma.rn.f32 	%f834, %f822, %f826, %f810;
	fma.rn.f32 	%f835, %f822, %f827, %f811;
	fma.rn.f32 	%f836, %f822, %f828, %f812;
	fma.rn.f32 	%f837, %f823, %f825, %f813;
	fma.rn.f32 	%f838, %f823, %f826, %f814;
	fma.rn.f32 	%f839, %f823, %f827, %f815;
	fma.rn.f32 	%f840, %f823, %f828, %f816;
	fma.rn.f32 	%f841, %f824, %f825, %f817;
	fma.rn.f32 	%f842, %f824, %f826, %f818;
	fma.rn.f32 	%f843, %f824, %f827, %f819;
	fma.rn.f32 	%f844, %f824, %f828, %f820;
	ld.shared.f32 	%f845, [%r232+120];
	ld.shared.f32 	%f846, [%r232+252];
	ld.shared.f32 	%f847, [%r232+384];
	ld.shared.f32 	%f848, [%r232+516];
	ld.shared.f32 	%f849, [%r19+120];
	ld.shared.f32 	%f850, [%r19+252];
	ld.shared.f32 	%f851, [%r19+384];
	ld.shared.f32 	%f852, [%r19+516];
	fma.rn.f32 	%f853, %f845, %f849, %f829;
	fma.rn.f32 	%f854, %f845, %f850, %f830;
	fma.rn.f32 	%f855, %f845, %f851, %f831;
	fma.rn.f32 	%f856, %f845, %f852, %f832;
	fma.rn.f32 	%f857, %f846, %f849, %f833;
	fma.rn.f32 	%f858, %f846, %f850, %f834;
	fma.rn.f32 	%f859, %f846, %f851, %f835;
	fma.rn.f32 	%f860, %f846, %f852, %f836;
	fma.rn.f32 	%f861, %f847, %f849, %f837;
	fma.rn.f32 	%f862, %f847, %f850, %f838;
	fma.rn.f32 	%f863, %f847, %f851, %f839;
	fma.rn.f32 	%f864, %f847, %f852, %f840;
	fma.rn.f32 	%f865, %f848, %f849, %f841;
	fma.rn.f32 	%f866, %f848, %f850, %f842;
	fma.rn.f32 	%f867, %f848, %f851, %f843;
	fma.rn.f32 	%f868, %f848, %f852, %f844;
	ld.shared.f32 	%f869, [%r232+124];
	ld.shared.f32 	%f870, [%r232+256];
	ld.shared.f32 	%f871, [%r232+388];
	ld.shared.f32 	%f872, [%r232+520];
	ld.shared.f32 	%f873, [%r19+124];
	ld.shared.f32 	%f874, [%r19+256];
	ld.shared.f32 	%f875, [%r19+388];
	ld.shared.f32 	%f876, [%r19+520];
	fma.rn.f32 	%f948, %f869, %f873, %f853;
	fma.rn.f32 	%f947, %f869, %f874, %f854;
	fma.rn.f32 	%f946, %f869, %f875, %f855;
	fma.rn.f32 	%f945, %f869, %f876, %f856;
	fma.rn.f32 	%f944, %f870, %f873, %f857;
	fma.rn.f32 	%f943, %f870, %f874, %f858;
	fma.rn.f32 	%f942, %f870, %f875, %f859;
	fma.rn.f32 	%f941, %f870, %f876, %f860;
	fma.rn.f32 	%f949, %f871, %f873, %f861;
	fma.rn.f32 	%f950, %f871, %f874, %f862;
	fma.rn.f32 	%f951, %f871, %f875, %f863;
	fma.rn.f32 	%f952, %f871, %f876, %f864;
	fma.rn.f32 	%f953, %f872, %f873, %f865;
	fma.rn.f32 	%f954, %f872, %f874, %f866;
	fma.rn.f32 	%f955, %f872, %f875, %f867;
	fma.rn.f32 	%f956, %f872, %f876, %f868;
	bar.sync 	0;
	add.s32 	%r259, %r259, 32;
	setp.lt.s32 	%p29, %r259, %r52;
	@%p29 bra 	$L__BB5_23;
	bra.uni 	$L__BB5_29;
$L__BB5_75:
	setp.ge.s32 	%p31, %r27, %r16;
	shl.b32 	%r234, %r27, 2;
	mov.u32 	%r235, _ZN10mxfp4_gemm12s_token_listE;
	add.s32 	%r48, %r235, %r234;
	@%p31 bra 	$L__BB5_84;
	cvt.u32.u64 	%r236, %rd7;
	setp.ge.s32 	%p32, %r236, %r51;
	ld.shared.s32 	%rd58, [%r48];
	mad.lo.s64 	%rd59, %rd58, %rd2, %rd7;
	shl.b64 	%rd60, %rd59, 1;
	add.s64 	%rd16, %rd1, %rd60;
	@%p32 bra 	$L__BB5_78;
	// begin inline asm
	{  cvt.rn.bf16.f32 %rs44, %f948;}

	// end inline asm
	st.global.u16 	[%rd16], %rs44;
$L__BB5_78:
	setp.ge.s32 	%p33, %r20, %r51;
	@%p33 bra 	$L__BB5_80;
	// begin inline asm
	{  cvt.rn.bf16.f32 %rs45, %f947;}

	// end inline asm
	st.global.u16 	[%rd16+2], %rs45;
$L__BB5_80:
	setp.ge.s32 	%p34, %r21, %r51;
	@%p34 bra 	$L__BB5_82;
	// begin inline asm
	{  cvt.rn.bf16.f32 %rs46, %f946;}

	// end inline asm
	st.global.u16 	[%rd16+4], %rs46;
$L__BB5_82:
	setp.ge.s32 	%p35, %r22, %r51;
	@%p35 bra 	$L__BB5_84;
	// begin inline asm
	{  cvt.rn.bf16.f32 %rs47, %f945;}

	// end inline asm
	st.global.u16 	[%rd16+6], %rs47;
$L__BB5_84:
	add.s32 	%r237, %r27, 1;
	setp.ge.s32 	%p36, %r237, %r16;
	@%p36 bra 	$L__BB5_93;
	cvt.u32.u64 	%r238, %rd7;
	setp.ge.s32 	%p37, %r238, %r51;
	ld.shared.s32 	%rd61, [%r48+4];
	mad.lo.s64 	%rd62, %rd61, %rd2, %rd7;
	shl.b64 	%rd63, %rd62, 1;
	add.s64 	%rd17, %rd1, %rd63;
	@%p37 bra 	$L__BB5_87;
	// begin inline asm
	{  cvt.rn.bf16.f32 %rs48, %f944;}

	// end inline asm
	st.global.u16 	[%rd17], %rs48;
$L__BB5_87:
	setp.ge.s32 	%p38, %r20, %r51;
	@%p38 bra 	$L__BB5_89;
	// begin inline asm
	{  cvt.rn.bf16.f32 %rs49, %f943;}

	// end inline asm
	st.global.u16 	[%rd17+2], %rs49;
$L__BB5_89:
	setp.ge.s32 	%p39, %r21, %r51;
	@%p39 bra 	$L__BB5_91;
	// begin inline asm
	{  cvt.rn.bf16.f32 %rs50, %f942;}

	// end inline asm
	st.global.u16 	[%rd17+4], %rs50;
$L__BB5_91:
	setp.ge.s32 	%p40, %r22, %r51;
	@%p40 bra 	$L__BB5_93;
	// begin inline asm
	{  cvt.rn.bf16.f32 %rs51, %f941;}

	// end inline asm
	st.global.u16 	[%rd17+6], %rs51;
$L__BB5_93:
	add.s32 	%r239, %r27, 2;
	setp.ge.s32 	%p41, %r239, %r16;
	@%p41 bra 	$L__BB5_102;
	cvt.u32.u64 	%r240, %rd7;
	setp.ge.s32 	%p42, %r240, %r51;
	ld.shared.s32 	%rd64, [%r48+8];
	mad.lo.s64 	%rd65, %rd64, %rd2, %rd7;
	shl.b64 	%rd66, %rd65, 1;
	add.s64 	%rd18, %rd1, %rd66;
	@%p42 bra 	$L__BB5_96;
	// begin inline asm
	{  cvt.rn.bf16.f32 %rs52, %f949;}

	// end inline asm
	st.global.u16 	[%rd18], %rs52;
$L__BB5_96:
	setp.ge.s32 	%p43, %r20, %r51;
	@%p43 bra 	$L__BB5_98;
	// begin inline asm
	{  cvt.rn.bf16.f32 %rs53, %f950;}

	// end inline asm
	st.global.u16 	[%rd18+2], %rs53;
$L__BB5_98:
	setp.ge.s32 	%p44, %r21, %r51;
	@%p44 bra 	$L__BB5_100;
	// begin inline asm
	{  cvt.rn.bf16.f32 %rs54, %f951;}

	// end inline asm
	st.global.u16 	[%rd18+4], %rs54;
$L__BB5_100:
	setp.ge.s32 	%p45, %r22, %r51;
	@%p45 bra 	$L__BB5_102;
	// begin inline asm
	{  cvt.rn.bf16.f32 %rs55, %f952;}

	// end inline asm
	st.global.u16 	[%rd18+6], %rs55;
$L__BB5_102:
	add.s32 	%r241, %r27, 3;
	setp.ge.s32 	%p46, %r241, %r16;
	@%p46 bra 	$L__BB5_111;
	cvt.u32.u64 	%r242, %rd7;
	setp.ge.s32 	%p47, %r242, %r51;
	ld.shared.s32 	%rd67, [%r48+12];
	mad.lo.s64 	%rd68, %rd67, %rd2, %rd7;
	shl.b64 	%rd69, %rd68, 1;
	add.s64 	%rd19, %rd1, %rd69;
	@%p47 bra 	$L__BB5_105;
	// begin inline asm
	{  cvt.rn.bf16.f32 %rs56, %f953;}

	// end inline asm
	st.global.u16 	[%rd19], %rs56;
$L__BB5_105:
	setp.ge.s32 	%p48, %r20, %r51;
	@%p48 bra 	$L__BB5_107;
	// begin inline asm
	{  cvt.rn.bf16.f32 %rs57, %f954;}

	// end inline asm
	st.global.u16 	[%rd19+2], %rs57;
$L__BB5_107:
	setp.ge.s32 	%p49, %r21, %r51;
	@%p49 bra 	$L__BB5_109;
	// begin inline asm
	{  cvt.rn.bf16.f32 %rs58, %f955;}

	// end inline asm
	st.global.u16 	[%rd19+4], %rs58;
$L__BB5_109:
	setp.ge.s32 	%p50, %r22, %r51;
	@%p50 bra 	$L__BB5_111;
	// begin inline asm
	{  cvt.rn.bf16.f32 %rs59, %f956;}

	// end inline asm
	st.global.u16 	[%rd19+6], %rs59;
$L__BB5_111:
	add.s32 	%r258, %r258, 1;
	add.s32 	%r252, %r16, 63;
	shr.u32 	%r253, %r252, 6;
	setp.ne.s32 	%p71, %r258, %r253;
	@%p71 bra 	$L__BB5_21;
$L__BB5_112:
	ret;

}


// ===== COMPILED SASS (sm_100) =====

	.target	sm_100

	.elftype	@"ET_EXEC"


//--------------------- .note.nv.tkinfo           --------------------------
	.section	.note.nv.tkinfo,"",@"SHT_NOTE"
	.sectionflags	@"SHF_NOTE_NV_TKINFO"
	.tkinfo
        /*0018*/ 	.word	0x00000002
        /*0030*/ 	.string	""
        /*0030*/ 	.string	"ptxas"
        /*0030*/ 	.string	"Cuda compilation tools, release 13.0, V13.0.88"
        /*0030*/ 	.string	"Build cuda_13.0.r13.0/compiler.36424714_0"
        /*0030*/ 	.string	"-arch sm_100 -m 64 "



//--------------------- .note.nv.cuinfo           --------------------------
	.section	.note.nv.cuinfo,"",@"SHT_NOTE"
	.sectionflags	@"SHF_NOTE_NV_CUINFO"
        /*0018*/ 	.short	0x0002
        /*001a*/ 	.short	0x0064
        /*001c*/ 	.short	0x0082
	.zero		2


//--------------------- .nv.info                  --------------------------
	.section	.nv.info,"",@"SHT_CUDA_INFO"
	.align	4


	//----- nvinfo : EIATTR_REGCOUNT
	.align		4
        /*0000*/ 	.byte	0x04, 0x2f
        /*0002*/ 	.short	(.L_2 - .L_1)
	.align		4
.L_1:
        /*0004*/ 	.word	index@(_ZN10mxfp4_gemm18mxfp4_matmul_tiledI6__halfLi64ELi64ELi32ELi4ELi4EEEvPKT_PKhS6_S4_PS2_iiib)
        /*0008*/ 	.word	0x00000048


	//----- nvinfo : EIATTR_FRAME_SIZE
	.align		4
.L_2:
        /*000c*/ 	.byte	0x04, 0x11
        /*000e*/ 	.short	(.L_4 - .L_3)
	.align		4
.L_3:
        /*0010*/ 	.word	index@(_ZN10mxfp4_gemm18mxfp4_matmul_tiledI6__halfLi64ELi64ELi32ELi4ELi4EEEvPKT_PKhS6_S4_PS2_iiib)
        /*0014*/ 	.word	0x00000000


	//----- nvinfo : EIATTR_REGCOUNT
	.align		4
.L_4:
        /*0018*/ 	.byte	0x04, 0x2f
        /*001a*/ 	.short	(.L_6 - .L_5)
	.align		4
.L_5:
        /*001c*/ 	.word	index@(_ZN10mxfp4_gemm18mxfp4_matmul_tiledI13__nv_bfloat16Li64ELi64ELi32ELi4ELi4EEEvPKT_PKhS6_S4_PS2_iiib)
        /*0020*/ 	.word	0x00000048


	//----- nvinfo : EIATTR_FRAME_SIZE
	.align		4
.L_6:
        /*0024*/ 	.byte	0x04, 0x11
        /*0026*/ 	.short	(.L_8 - .L_7)
	.align		4
.L_7:
        /*0028*/ 	.word	index@(_ZN10mxfp4_gemm18mxfp4_matmul_tiledI13__nv_bfloat16Li64ELi64ELi32ELi4ELi4EEEvPKT_PKhS6_S4_PS2_iiib)
        /*002c*/ 	.word	0x00000000


	//----- nvinfo : EIATTR_REGCOUNT
	.align		4
.L_8:
        /*0030*/ 	.byte	0x04, 0x2f
        /*0032*/ 	.short	(.L_10 - .L_9)
	.align		4
.L_9:
        /*0034*/ 	.word	index@(_ZN10mxfp4_gemm14mxfp4_moe_gemmI6__halfEEvPKT_PKhS6_S4_PKjPS2_iiiiibb)
        /*0038*/ 	.word	0x00000020


	//----- nvinfo : EIATTR_FRAME_SIZE
	.align		4
.L_10:
        /*003c*/ 	.byte	0x04, 0x11
        /*003e*/ 	.short	(.L_12 - .L_11)
	.align		4
.L_11:
        /*0040*/ 	.word	index@(_ZN10mxfp4_gemm14mxfp4_moe_gemmI6__halfEEvPKT_PKhS6_S4_PKjPS2_iiiiibb)
        /*0044*/ 	.word	0x00000000


	//----- nvinfo : EIATTR_REGCOUNT
	.align		4
.L_12:
        /*0048*/ 	.byte	0x04, 0x2f
        /*004a*/ 	.short	(.L_14 - .L_13)
	.align		4
.L_13:
        /*004c*/ 	.word	index@(_ZN10mxfp4_gemm14mxfp4_moe_gemmI13__nv_bfloat16EEvPKT_PKhS6_S4_PKjPS2_iiiiibb)
        /*0050*/ 	.word	0x00000020


	//----- nvinfo : EIATTR_FRAME_SIZE
	.align		4
.L_14:
        /*0054*/ 	.byte	0x04, 0x11
        /*0056*/ 	.short	(.L_16 - .L_15)
	.align		4
.L_15:
        /*0058*/ 	.word	index@(_ZN10mxfp4_gemm14mxfp4_moe_gemmI13__nv_bfloat16EEvPKT_PKhS6_S4_PKjPS2_iiiiibb)
        /*005c*/ 	.word	0x00000000


	//----- nvinfo : EIATTR_REGCOUNT
	.align		4
.L_16:
        /*0060*/ 	.byte	0x04, 0x2f
        /*0062*/ 	.short	(.L_18 - .L_17)
	.align		4
.L_17:
        /*0064*/ 	.word	index@(_ZN10mxfp4_gemm28mxfp4_moe_grouped_gemm_tiledI6__halfLi64ELi64ELi32ELi4ELi4EEEvPKT_PKhS6_S4_PKjPS2_iiiiibb)
        /*0068*/ 	.word	0x00000048


	//----- nvinfo : EIATTR_FRAME_SIZE
	.align		4
.L_18:
        /*006c*/ 	.byte	0x04, 0x11
        /*006e*/ 	.short	(.L_20 - .L_19)
	.align		4
.L_19:
        /*0070*/ 	.word	index@(_ZN10mxfp4_gemm28mxfp4_moe_grouped_gemm_tiledI6__halfLi64ELi64ELi32ELi4ELi4EEEvPKT_PKhS6_S4_PKjPS2_iiiiibb)
        /*0074*/ 	.word	0x00000000


	//----- nvinfo : EIATTR_REGCOUNT
	.align		4
.L_20:
        /*0078*/ 	.byte	0x04, 0x2f
        /*007a*/ 	.short	(.L_22 - .L_21)
	.align		4
.L_21:
        /*007c*/ 	.word	index@(_ZN10mxfp4_gemm28mxfp4_moe_grouped_gemm_tiledI13__nv_bfloat16Li64ELi64ELi32ELi4ELi4EEEvPKT_PKhS6_S4_PKjPS2_iiiiibb)
        /*0080*/ 	.word	0x00000048


	//----- nvinfo : EIATTR_FRAME_SIZE
	.align		4
.L_22:
        /*0084*/ 	.byte	0x04, 0x11
        /*0086*/ 	.short	(.L_24 - .L_23)
	.align		4
.L_23:
        /*0088*/ 	.word	index@(_ZN10mxfp4_gemm28mxfp4_moe_grouped_gemm_tiledI13__nv_bfloat16Li64ELi64ELi32ELi4ELi4EEEvPKT_PKhS6_S4_PKjPS2_iiiiibb)
        /*008c*/ 	.word	0x00000000


	//----- nvinfo : EIATTR_MIN_STACK_SIZE
	.align		4
.L_24:
        /*0090*/ 	.byte	0x04, 0x12
        /*0092*/ 	.short	(.L_26 - .L_25)
	.align		4
.L_25:
        /*0094*/ 	.word	index@(_ZN10mxfp4_gemm28mxfp4_moe_grouped_gemm_tiledI13__nv_bfloat16Li64ELi64ELi32ELi4ELi4EEEvPKT_PKhS6_S4_PKjPS2_iiiiibb)
        /*0098*/ 	.word	0x00000000


	//----- nvinfo : EIATTR_MIN_STACK_SIZE
	.align		4
.L_26:
        /*009c*/ 	.byte	0x04, 0x12
        /*009e*/ 	.short	(.L_28 - .L_27)
	.align		4
.L_27:
        /*00a0*/ 	.word	index@(_ZN10mxfp4_gemm28mxfp4_moe_grouped_gemm_tiledI6__halfLi64ELi64ELi32ELi4ELi4EEEvPKT_PKhS6_S4_PKjPS2_iiiiibb)
        /*00a4*/ 	.word	0x00000000


	//----- nvinfo : EIATTR_MIN_STACK_SIZE
	.align		4
.L_28:
        /*00a8*/ 	.byte	0x04, 0x12
        /*00aa*/ 	.short	(.L_30 - .L_29)
	.align		4
.L_29:
        /*00ac*/ 	.word	index@(_ZN10mxfp4_gemm14mxfp4_moe_gemmI13__nv_bfloat16EEvPKT_PKhS6_S4_PKjPS2_iiiiibb)
        /*00b0*/ 	.word	0x00000000


	//----- nvinfo : EIATTR_MIN_STACK_SIZE
	.align		4
.L_30:
        /*00b4*/ 	.byte	0x04, 0x12
        /*00b6*/ 	.short	(.L_32 - .L_31)
	.align		4
.L_31:
        /*00b8*/ 	.word	index@(_ZN10mxfp4_gemm14mxfp4_moe_gemmI6__halfEEvPKT_PKhS6_S4_PKjPS2_iiiiibb)
        /*00bc*/ 	.word	0x00000000


	//----- nvinfo : EIATTR_MIN_STACK_SIZE
	.align		4
.L_32:
        /*00c0*/ 	.byte	0x04, 0x12
        /*00c2*/ 	.short	(.L_34 - .L_33)
	.align		4
.L_33:
        /*00c4*/ 	.word	index@(_ZN10mxfp4_gemm18mxfp4_matmul_tiledI13__nv_bfloat16Li64ELi64ELi32ELi4ELi4EEEvPKT_PKhS6_S4_PS2_iiib)
        /*00c8*/ 	.word	0x00000000


	//----- nvinfo : EIATTR_MIN_STACK_SIZE
	.align		4
.L_34:
        /*00cc*/ 	.byte	0x04, 0x12
        /*00ce*/ 	.short	(.L_36 - .L_35)
	.align		4
.L_35:
        /*00d0*/ 	.word	index@(_ZN10mxfp4_gemm18mxfp4_matmul_tiledI6__halfLi64ELi64ELi32ELi4ELi4EEEvPKT_PKhS6_S4_PS2_iiib)
        /*00d4*/ 	.word	0x00000000
.L_36:


//--------------------- .nv.compat                --------------------------
	.section	.nv.compat,"",@"SHT_CUDA_COMPAT_INFO"
	.align	4
        /*0000*/ 	.byte	0x02, 0x09, 0x00, 0x00, 0x02, 0x02, 0x01, 0x00, 0x02, 0x05, 0x05, 0x00, 0x03, 0x07, 0x01, 0x01
        /*0010*/ 	.byte	0x02, 0x03, 0x00, 0x00, 0x02, 0x06, 0x01, 0x00, 0x04, 0x0b, 0x08, 0x00, 0x09, 0x00, 0x00, 0x00
        /*0020*/ 	.byte	0x00, 0x00, 0x00, 0x00


//--------------------- .nv.info._ZN10mxfp4_gemm28mxfp4_moe_grouped_gemm_tiledI13__nv_bfloat16Li64ELi64ELi32ELi4ELi4EEEvPKT_PKhS6_S4_PKjPS2_iiiiibb --------------------------
	.section	.nv.info._ZN10mxfp4_gemm28mxfp4_moe_grouped_gemm_tiledI13__nv_bfloat16Li64ELi64ELi32ELi4ELi4EEEvPKT_PKhS6_S4_PKjPS2_iiiiibb,"",@"SHT_CUDA_INFO"
	.sectionflags	@""
	.align	4


	//----- nvinfo : EIATTR_CUDA_API_VERSION
	.align		4
        /*0000*/ 	.byte	0x04, 0x37
        /*0002*/ 	.short	(.L_38 - .L_37)
.L_37:
        /*0004*/ 	.word	0x00000082


	//----- nvinfo : EIATTR_KPARAM_INFO
	.align		4
.L_38:
        /*0008*/ 	.byte	0x04, 0x17
        /*000a*/ 	.short	(.L_40 - .L_39)
.L_39:
        /*000c*/ 	.word	0x00000000
        /*0010*/ 	.short	0x000c
        /*0012*/ 	.short	0x0045
        /*0014*/ 	.byte	0x00, 0xf0, 0x05, 0x00


	//----- nvinfo : EIATTR_KPARAM_INFO
	.align		4
.L_40:
        /*0018*/ 	.byte	0x04, 0x17
        /*001a*/ 	.short	(.L_42 - .L_41)
.L_41:
        /*001c*/ 	.word	0x00000000
        /*0020*/ 	.short	0x000b
        /*0022*/ 	.short	0x0044
        /*0024*/ 	.byte	0x00, 0xf0, 0x05, 0x00


	//----- nvinfo : EIATTR_KPARAM_INFO
	.align		4
.L_42:
        /*0028*/ 	.byte	0x04, 0x17
        /*002a*/ 	.short	(.L_44 - .L_43)
.L_43:
        /*002c*/ 	.word	0x00000000
        /*0030*/ 	.short	0x000a
        /*0032*/ 	.short	0x0040
        /*0034*/ 	.byte	0x00, 0xf0, 0x11, 0x00


	//----- nvinfo : EIATTR_KPARAM_INFO
	.align		4
.L_44:
        /*0038*/ 	.byte	0x04, 0x17
        /*003a*/ 	.short	(.L_46 - .L_45)
.L_45:
        /*003c*/ 	.word	0x00000000
        /*0040*/ 	.short	0x0009
        /*0042*/ 	.short	0x003c
        /*0044*/ 	.byte	0x00, 0xf0, 0x11, 0x00


	//----- nvinfo : EIATTR_KPARAM_INFO
	.align		4
.L_46:
        /*0048*/ 	.byte	0x04, 0x17
        /*004a*/ 	.short	(.L_48 - .L_47)
.L_47:
        /*004c*/ 	.word	0x00000000
        /*0050*/ 	.short	0x0008
        /*0052*/ 	.short	0x0038
        /*0054*/ 	.byte	0x00, 0xf0, 0x11, 0x00


	//----- nvinfo : EIATTR_KPARAM_INFO
	.align		4
.L_48:
        /*0058*/ 	.byte	0x04, 0x17
        /*005a*/ 	.short	(.L_50 - .L_49)
.L_49:
        /*005c*/ 	.word	0x00000000
        /*0060*/ 	.short	0x0007
        /*0062*/ 	.short	0x0034
        /*0064*/ 	.byte	0x00, 0xf0, 0x11, 0x00


	//----- nvinfo : EIATTR_KPARAM_INFO
	.align		4
.L_50:
        /*0068*/ 	.byte	0x04, 0x17
        /*006a*/ 	.short	(.L_52 - .L_51)
.L_51:
        /*006c*/ 	.word	0x00000000
        /*0070*/ 	.short	0x0006
        /*0072*/ 	.short	0x0030
        /*0074*/ 	.byte	0x00, 0xf0, 0x11, 0x00


	//----- nvinfo : EIATTR_KPARAM_INFO
	.align		4
.L_52:
        /*0078*/ 	.byte	0x04, 0x17
        /*007a*/ 	.short	(.L_54 - .L_53)
.L_53:
        /*007c*/ 	.word	0x00000000
        /*0080*/ 	.short	0x0005
        /*0082*/ 	.short	0x0028
        /*0084*/ 	.byte	0x00, 0xf5, 0x21, 0x00


	//----- nvinfo : EIATTR_KPARAM_INFO
	.align		4
.L_54:
        /*0088*/ 	.byte	0x04, 0x17
        /*008a*/ 	.short	(.L_56 - .L_55)
.L_55:
        /*008c*/ 	.word	0x00000000
        /*0090*/ 	.short	0x0004
        /*0092*/ 	.short	0x0020
        /*0094*/ 	.byte	0x00, 0xf5, 0x21, 0x00


	//----- nvinfo : EIATTR_KPARAM_INFO
	.align		4
.L_56:
        /*0098*/ 	.byte	0x04, 0x17
        /*009a*/ 	.short	(.L_58 - .L_57)
.L_57:
        /*009c*/ 	.word	0x00000000
        /*00a0*/ 	.short	0x0003
        /*00a2*/ 	.short	0x0018
        /*00a4*/ 	.byte	0x00, 0xf5, 0x21, 0x00


	//----- nvinfo : EIATTR_KPARAM_INFO
	.align		4
.L_58:
        /*00a8*/ 	.byte	0x04, 0x17
        /*00aa*/ 	.short	(.L_60 - .L_59)
.L_59:
        /*00ac*/ 	.word	0x00000000
        /*00b0*/ 	.short	0x0002
        /*00b2*/ 	.short	0x0010
        /*00b4*/ 	.byte	0x00, 0xf5, 0x21, 0x00


	//----- nvinfo : EIATTR_KPARAM_INFO
	.align		4
.L_60:
        /*00b8*/ 	.byte	0x04, 0x17
        /*00ba*/ 	.short	(.L_62 - .L_61)
.L_61:
        /*00bc*/ 	.word	0x00000000
        /*00c0*/ 	.short	0x0001
        /*00c2*/ 	.short	0x0008
        /*00c4*/ 	.byte	0x00, 0xf5, 0x21, 0x00


	//----- nvinfo : EIATTR_KPARAM_INFO
	.align		4
.L_62:
        /*00c8*/ 	.byte	0x04, 0x17
        /*00ca*/ 	.short	(.L_64 - .L_63)
.L_63:
        /*00cc*/ 	.word	0x00000000
        /*00d0*/ 	.short	0x0000
        /*00d2*/ 	.short	0x0000
        /*00d4*/ 	.byte	0x00, 0xf5, 0x21, 0x00


	//----- nvinfo : EIATTR_SPARSE_MMA_MASK
	.align		4
.L_64:
        /*00d8*/ 	.byte	0x03, 0x50
        /*00da*/ 	.short	0x0000


	//----- nvinfo : EIATTR_MAXREG_COUNT
	.align		4
        /*00dc*/ 	.byte	0x03, 0x1b
        /*00de*/ 	.short	0x00ff


	//----- nvinfo : EIATTR_NUM_BARRIERS
	.align		4
        /*00e0*/ 	.byte	0x02, 0x4c
        /*00e2*/ 	.byte	0x01
	.zero		1


	//----- nvinfo : EIATTR_MERCURY_ISA_VERSION
	.align		4
        /*00e4*/ 	.byte	0x03, 0x5f
        /*00e6*/ 	.short	0x0101


	//----- nvinfo : EIATTR_UNUSED_LOAD_BYTE_OFFSET
	.align		4
        /*00e8*/ 	.byte	0x04, 0x44
        /*00ea*/ 	.short	(.L_66 - .L_65)


	//   ....[0]....
.L_65:
        /*00ec*/ 	.word	0x00002500
        /*00f0*/ 	.word	0x0000fff0


	//   ....[1]....
        /*00f4*/ 	.word	0x00002520
        /*00f8*/ 	.word	0x0000ff0f


	//   ....[2]....
        /*00fc*/ 	.word	0x00002540
        /*0100*/ 	.word	0x0000f0ff


	//   ....[3]....
        /*0104*/ 	.word	0x00002550
        /*0108*/ 	.word	0x0000fff0


	//   ....[4]....
        /*010c*/ 	.word	0x00002580
        /*0110*/ 	.word	0x0000f0ff


	//   ....[5]....
        /*0114*/ 	.word	0x00002590
        /*0118*/ 	.word	0x0000ff0f


	//   ....[6]....
        /*011c*/ 	.word	0x00004570
        /*0120*/ 	.word	0x00000fff


	//   ....[7]....
        /*0124*/ 	.word	0x00004610
        /*0128*/ 	.word	0x00000fff


	//----- nvinfo : EIATTR_INT_WARP_WIDE_INSTR_OFFSETS
	.align		4
.L_66:
        /*012c*/ 	.byte	0x04, 0x31
        /*012e*/ 	.short	(.L_68 - .L_67)


	//   ....[0]....
.L_67:
        /*0130*/ 	.word	0x00000280


	//   ....[1]....
        /*0134*/ 	.word	0x00000350


	//   ....[2]....
        /*0138*/ 	.word	0x00000510


	//   ....[3]....
        /*013c*/ 	.word	0x000005c0


	//   ....[4]....
        /*0140*/ 	.word	0x00000650


	//   ....[5]....
        /*0144*/ 	.word	0x00000710


	//   ....[6]....
        /*0148*/ 	.word	0x000007a0


	//   ....[7]....
        /*014c*/ 	.word	0x00000860


	//   ....[8]....
        /*0150*/ 	.word	0x000008f0


	//   ....[9]....
        /*0154*/ 	.word	0x000009b0


	//----- nvinfo : EIATTR_VRC_CTA_INIT_COUNT
	.align		4
.L_68:
        /*0158*/ 	.byte	0x02, 0x4a
	.zero		1
	.zero		1


	//----- nvinfo : EIATTR_EXIT_INSTR_OFFSETS
	.align		4
        /*015c*/ 	.byte	0x04, 0x1c
        /*015e*/ 	.short	(.L_70 - .L_69)


	//   ....[0]....
.L_69:
        /*0160*/ 	.word	0x00000ac0


	//   ....[1]....
        /*0164*/ 	.word	0x00005cd0


	//----- nvinfo : EIATTR_CRS_STACK_SIZE
	.align		4
.L_70:
        /*0168*/ 	.byte	0x04, 0x1e
        /*016a*/ 	.short	(.L_72 - .L_71)
.L_71:
        /*016c*/ 	.word	0x00000000


	//----- nvinfo : EIATTR_CBANK_PARAM_SIZE
	.align		4
.L_72:
        /*0170*/ 	.byte	0x03, 0x19
        /*0172*/ 	.short	0x0046


	//----- nvinfo : EIATTR_PARAM_CBANK
	.align		4
        /*0174*/ 	.byte	0x04, 0x0a
        /*0176*/ 	.short	(.L_74 - .L_73)
	.align		4
.L_73:
        /*0178*/ 	.word	index@(.nv.constant0._ZN10mxfp4_gemm28mxfp4_moe_grouped_gemm_tiledI13__nv_bfloat16Li64ELi64ELi32ELi4ELi4EEEvPKT_PKhS6_S4_PKjPS2_iiiiibb)
        /*017c*/ 	.short	0x0380
        /*017e*/ 	.short	0x0046


	//----- nvinfo : EIATTR_SW_WAR
	.align		4
.L_74:
        /*0180*/ 	.byte	0x04, 0x36
        /*0182*/ 	.short	(.L_76 - .L_75)
.L_75:
        /*0184*/ 	.word	0x00000008
.L_76:


//--------------------- .nv.info._ZN10mxfp4_gemm28mxfp4_moe_grouped_gemm_tiledI6__halfLi64ELi64ELi32ELi4ELi4EEEvPKT_PKhS6_S4_PKjPS2_iiiiibb --------------------------
	.section	.nv.info._ZN10mxfp4_gemm28mxfp4_moe_grouped_gemm_tiledI6__halfLi64ELi64ELi32ELi4ELi4EEEvPKT_PKhS6_S4_PKjPS2_iiiiibb,"",@"SHT_CUDA_INFO"
	.sectionflags	@""
	.align	4


	//----- nvinfo : EIATTR_CUDA_API_VERSION
	.align		4
        /*0000*/ 	.byte	0x04, 0x37
        /*0002*/ 	.short	(.L_78 - .L_77)
.L_77:
        /*0004*/ 	.word	0x00000082


	//----- nvinfo : EIATTR_KPARAM_INFO
	.align		4
.L_78:
        /*0008*/ 	.byte	0x04, 0x17
        /*000a*/ 	.short	(.L_80 - .L_79)
.L_79:
        /*000c*/ 	.word	0x00000000
        /*0010*/ 	.short	0x000c
        /*0012*/ 	.short	0x0045
        /*0014*/ 	.byte	0x00, 0xf0, 0x05, 0x00


	//----- nvinfo : EIATTR_KPARAM_INFO
	.align		4
.L_80:
        /*0018*/ 	.byte	0x04, 0x17
        /*001a*/ 	.short	(.L_82 - .L_81)
.L_81:
        /*001c*/ 	.word	0x00000000
        /*0020*/ 	.short	0x000b
        /*0022*/ 	.short	0x0044
        /*0024*/ 	.byte	0x00, 0xf0, 0x05, 0x00


	//----- nvinfo : EIATTR_KPARAM_INFO
	.align		4
.L_82:
        /*0028*/ 	.byte	0x04, 0x17
        /*002a*/ 	.short	(.L_84 - .L_83)
.L_83:
        /*002c*/ 	.word	0x00000000
        /*0030*/ 	.short	0x000a
        /*0032*/ 	.short	0x0040
        /*0034*/ 	.byte	0x00, 0xf0, 0x11, 0x00


	//----- nvinfo : EIATTR_KPARAM_INFO
	.align		4
.L_84:
        /*0038*/ 	.byte	0x04, 0x17
        /*003a*/ 	.short	(.L_86 - .L_85)
.L_85:
        /*003c*/ 	.word	0x00000000
        /*0040*/ 	.short	0x0009
        /*0042*/ 	.short	0x003c
        /*0044*/ 	.byte	0x00, 0xf0, 0x11, 0x00


	//----- nvinfo : EIATTR_KPARAM_INFO
	.align		4
.L_86:
        /*0048*/ 	.byte	0x04, 0x17
        /*004a*/ 	.short	(.L_88 - .L_87)
.L_87:
        /*004c*/ 	.word	0x00000000
        /*0050*/ 	.short	0x0008
        /*0052*/ 	.short	0x0038
        /*0054*/ 	.byte	0x00, 0xf0, 0x11, 0x00


	//----- nvinfo : EIATTR_KPARAM_INFO
	.align		4
.L_88:
        /*0058*/ 	.byte	0x04, 0x17
        /*005a*/ 	.short	(.L_90 - .L_89)
.L_89:
        /*005c*/ 	.word	0x00000000
        /*0060*/ 	.short	0x0007
        /*0062*/ 	.short	0x0034
        /*0064*/ 	.byte	0x00, 0xf0, 0x11, 0x00


	//----- nvinfo : EIATTR_KPARAM_INFO
	.align		4
.L_90:
        /*0068*/ 	.byte	0x04, 0x17
        /*006a*/ 	.short	(.L_92 - .L_91)
.L_91:
        /*006c*/ 	.word	0x00000000
        /*0070*/ 	.short	0x0006
        /*0072*/ 	.short	0x0030
        /*0074*/ 	.byte	0x00, 0xf0, 0x11, 0x00


	//----- nvinfo : EIATTR_KPARAM_INFO
	.align		4
.L_92:
        /*0078*/ 	.byte	0x04, 0x17
        /*007a*/ 	.short	(.L_94 - .L_93)
.L_93:
        /*007c*/ 	.word	0x00000000
        /*0080*/ 	.short	0x0005
        /*0082*/ 	.short	0x0028
        /*0084*/ 	.byte	0x00, 0xf5, 0x21, 0x00


	//----- nvinfo : EIATTR_KPARAM_INFO
	.align		4
.L_94:
        /*0088*/ 	.byte	0x04, 0x17
        /*008a*/ 	.short	(.L_96 - .L_95)
.L_95:
        /*008c*/ 	.word	0x00000000
        /*0090*/ 	.short	0x0004
        /*0092*/ 	.short	0x0020
        /*0094*/ 	.byte	0x00, 0xf5, 0x21, 0x00


	//----- nvinfo : EIATTR_KPARAM_INFO
	.align		4
.L_96:
        /*0098*/ 	.byte	0x04, 0x17
        /*009a*/ 	.short	(.L_98 - .L_97)
.L_97:
        /*009c*/ 	.word	0x00000000
        /*00a0*/ 	.short	0x0003
        /*00a2*/ 	.short	0x0018
        /*00a4*/ 	.byte	0x00, 0xf5, 0x21, 0x00


	//----- nvinfo : EIATTR_KPARAM_INFO
	.align		4
.L_98:
        /*00a8*/ 	.byte	0x04, 0x17
        /*00aa*/ 	.short	(.L_100 - .L_99)
.L_99:
        /*00ac*/ 	.word	0x00000000
        /*00b0*/ 	.short	0x0002
        /*00b2*/ 	.short	0x0010
        /*00b4*/ 	.byte	0x00, 0xf5, 0x21, 0x00


	//----- nvinfo : EIATTR_KPARAM_INFO
	.align		4
.L_100:
        /*00b8*/ 	.byte	0x04, 0x17
        /*00ba*/ 	.short	(.L_102 - .L_101)
.L_101:
        /*00bc*/ 	.word	0x00000000
        /*00c0*/ 	.short	0x0001
        /*00c2*/ 	.short	0x0008
        /*00c4*/ 	.byte	0x00, 0xf5, 0x21, 0x00


	//----- nvinfo : EIATTR_KPARAM_INFO
	.align		4
.L_102:
        /*00c8*/ 	.byte	0x04, 0x17
        /*00ca*/ 	.short	(.L_104 - .L_103)
.L_103:
        /*00cc*/ 	.word	0x00000000
        /*00d0*/ 	.short	0x0000
        /*00d2*/ 	.short	0x0000
        /*00d4*/ 	.byte	0x00, 0xf5, 0x21, 0x00


	//----- nvinfo : EIATTR_SPARSE_MMA_MASK
	.align		4
.L_104:
        /*00d8*/ 	.byte	0x03, 0x50
        /*00da*/ 	.short	0x0000


	//----- nvinfo : EIATTR_MAXREG_COUNT
	.align		4
        /*00dc*/ 	.byte	0x03, 0x1b
        /*00de*/ 	.short	0x00ff


	//----- nvinfo : EIATTR_NUM_BARRIERS
	.align		4
        /*00e0*/ 	.byte	0x02, 0x4c
        /*00e2*/ 	.byte	0x01
	.zero		1


	//----- nvinfo : EIATTR_MERCURY_ISA_VERSION
	.align		4
        /*00e4*/ 	.byte	0x03, 0x5f
        /*00e6*/ 	.short	0x0101


	//----- nvinfo : EIATTR_UNUSED_LOAD_BYTE_OFFSET
	.align		4
        /*00e8*/ 	.byte	0x04, 0x44
        /*00ea*/ 	.short	(.L_106 - .L_105)


	//   ....[0]....
.L_105:
        /*00ec*/ 	.word	0x00002500
        /*00f0*/ 	.word	0x0000fff0


	//   ....[1]....
        /*00f4*/ 	.word	0x00002520
        /*00f8*/ 	.word	0x0000ff0f


	//   ....[2]....
        /*00fc*/ 	.word	0x00002540
        /*0100*/ 	.word	0x0000f0ff


	//   ....[3]....
        /*0104*/ 	.word	0x00002550
        /*0108*/ 	.word	0x0000fff0


	//   ....[4]....
        /*010c*/ 	.word	0x00002580
        /*0110*/ 	.word	0x0000f0ff


	//   ....[5]....
        /*0114*/ 	.word	0x00002590
        /*0118*/ 	.word	0x0000ff0f


	//   ....[6]....
        /*011c*/ 	.word	0x00004570
        /*0120*/ 	.word	0x00000fff


	//   ....[7]....
        /*0124*/ 	.word	0x00004610
        /*0128*/ 	.word	0x00000fff


	//----- nvinfo : EIATTR_INT_WARP_WIDE_INSTR_OFFSETS
	.align		4
.L_106:
        /*012c*/ 	.byte	0x04, 0x31
        /*012e*/ 	.short	(.L_108 - .L_107)


	//   ....[0]....
.L_107:
        /*0130*/ 	.word	0x00000280


	//   ....[1]....
        /*0134*/ 	.word	0x00000350


	//   ....[2]....
        /*0138*/ 	.word	0x00000510


	//   ....[3]....
        /*013c*/ 	.word	0x000005c0


	//   ....[4]....
        /*0140*/ 	.word	0x00000650


	//   ....[5]....
        /*0144*/ 	.word	0x00000710


	//   ....[6]....
        /*0148*/ 	.word	0x000007a0


	//   ....[7]....
        /*014c*/ 	.word	0x00000860


	//   ....[8]....
        /*0150*/ 	.word	0x000008f0


	//   ....[9]....
        /*0154*/ 	.word	0x000009b0


	//----- nvinfo : EIATTR_VRC_CTA_INIT_COUNT
	.align		4
.L_108:
        /*0158*/ 	.byte	0x02, 0x4a
	.zero		1
	.zero		1


	//----- nvinfo : EIATTR_EXIT_INSTR_OFFSETS
	.align		4
        /*015c*/ 	.byte	0x04, 0x1c
        /*015e*/ 	.short	(.L_110 - .L_109)


	//   ....[0]....
.L_109:
        /*0160*/ 	.word	0x00000ac0


	//   ....[1]....
        /*0164*/ 	.word	0x00005cd0


	//----- nvinfo : EIATTR_CRS_STACK_SIZE
	.align		4
.L_110:
        /*0168*/ 	.byte	0x04, 0x1e
        /*016a*/ 	.short	(.L_112 - .L_111)
.L_111:
        /*016c*/ 	.word	0x00000000


	//----- nvinfo : EIATTR_CBANK_PARAM_SIZE
	.align		4
.L_112:
        /*0170*/ 	.byte	0x03, 0x19
        /*0172*/ 	.short	0x0046


	//----- nvinfo : EIATTR_PARAM_CBANK
	.align		4
        /*0174*/ 	.byte	0x04, 0x0a
        /*0176*/ 	.short	(.L_114 - .L_113)
	.align		4
.L_113:
        /*0178*/ 	.word	index@(.nv.constant0._ZN10mxfp4_gemm28mxfp4_moe_grouped_gemm_tiledI6__halfLi64ELi64ELi32ELi4ELi4EEEvPKT_PKhS6_S4_PKjPS2_iiiiibb)
        /*017c*/ 	.short	0x0380
        /*017e*/ 	.short	0x0046


	//----- nvinfo : EIATTR_SW_WAR
	.align		4
.L_114:
        /*0180*/ 	.byte	0x04, 0x36
        /*0182*/ 	.short	(.L_116 - .L_115)
.L_115:
        /*0184*/ 	.word	0x00000008
.L_116:


//--------------------- .nv.info._ZN10mxfp4_gemm14mxfp4_moe_gemmI13__nv_bfloat16EEvPKT_PKhS6_S4_PKjPS2_iiiiibb --------------------------
	.section	.nv.info._ZN10mxfp4_gemm14mxfp4_moe_gemmI13__nv_bfloat16EEvPKT_PKhS6_S4_PKjPS2_iiiiibb,"",@"SHT_CUDA_INFO"
	.sectionflags	@""
	.align	4


	//----- nvinfo : EIATTR_CUDA_API_VERSION
	.align		4
        /*0000*/ 	.byte	0x04, 0x37
        /*0002*/ 	.short	(.L_118 - .L_117)
.L_117:
        /*0004*/ 	.word	0x00000082


	//----- nvinfo : EIATTR_KPARAM_INFO
	.align		4
.L_118:
        /*0008*/ 	.byte	0x04, 0x17
        /*000a*/ 	.short	(.L_120 - .L_119)
.L_119:
        /*000c*/ 	.word	0x00000000
        /*0010*/ 	.short	0x000c
        /*0012*/ 	.short	0x0045
        /*0014*/ 	.byte	0x00, 0xf0, 0x05, 0x00


	//----- nvinfo : EIATTR_KPARAM_INFO
	.align		4
.L_120:
        /*0018*/ 	.byte	0x04, 0x17
        /*001a*/ 	.short	(.L_122 - .L_121)
.L_121:
        /*001c*/ 	.word	0x00000000
        /*0020*/ 	.short	0x000b
        /*0022*/ 	.short	0x0044
        /*0024*/ 	.byte	0x00, 0xf0, 0x05, 0x00


	//----- nvinfo : EIATTR_KPARAM_INFO
	.align		4
.L_122:
        /*0028*/ 	.byte	0x04, 0x17
        /*002a*/ 	.short	(.L_124 - .L_123)
.L_123:
        /*002c*/ 	.word	0x00000000
        /*0030*/ 	.short	0x000a
        /*0032*/ 	.short	0x0040
        /*0034*/ 	.byte	0x00, 0xf0, 0x11, 0x00


	//----- nvinfo : EIATTR_KPARAM_INFO
	.align		4
.L_124:
        /*0038*/ 	.byte	0x04, 0x17
        /*003a*/ 	.short	(.L_126 - .L_125)
.L_125:
        /*003c*/ 	.word	0x00000000
        /*0040*/ 	.short	0x0009
        /*0042*/ 	.short	0x003c
        /*0044*/ 	.byte	0x00, 0xf0, 0x11, 0x00


	//----- nvinfo : EIATTR_KPARAM_INFO
	.align		4
.L_126:
        /*0048*/ 	.byte	0x04, 0x17
        /*004a*/ 	.short	(.L_128 - .L_127)
.L_127:
        /*004c*/ 	.word	0x00000000
        /*0050*/ 	.short	0x0008
        /*0052*/ 	.short	0x0038
        /*0054*/ 	.byte	0x00, 0xf0, 0x11, 0x00


	//----- nvinfo : EIATTR_KPARAM_INFO
	.align		4
.L_128:
        /*0058*/ 	.byte	0x04, 0x17
        /*005a*/ 	.short	(.L_130 - .L_129)
.L_129:
        /*005c*/ 	.word	0x00000000
        /*0060*/ 	.short	0x0007
        /*0062*/ 	.short	0x0034
        /*0064*/ 	.byte	0x00, 0xf0, 0x11, 0x00


	//----- nvinfo : EIATTR_KPARAM_INFO
	.align		4
.L_130:
        /*0068*/ 	.byte	0x04, 0x17
        /*006a*/ 	.short	(.L_132 - .L_131)
.L_131:
        /*006c*/ 	.word	0x00000000
        /*0070*/ 	.short	0x0006
        /*0072*/ 	.short	0x0030
        /*0074*/ 	.byte	0x00, 0xf0, 0x11, 0x00


	//----- nvinfo : EIATTR_KPARAM_INFO
	.align		4
.L_132:
        /*0078*/ 	.byte	0x04, 0x17
        /*007a*/ 	.short	(.L_134 - .L_133)
.L_133:
        /*007c*/ 	.word	0x00000000
        /*0080*/ 	.short	0x0005
        /*0082*/ 	.short	0x0028
        /*0084*/ 	.byte	0x00, 0xf5, 0x21, 0x00


	//----- nvinfo : EIATTR_KPARAM_INFO
	.align		4
.L_134:
        /*0088*/ 	.byte	0x04, 0x17
        /*008a*/ 	.short	(.L_136 - .L_135)
.L_135:
        /*008c*/ 	.word	0x00000000
        /*0090*/ 	.short	0x0004
        /*0092*/ 	.short	0x0020
        /*0094*/ 	.byte	0x00, 0xf5, 0x21, 0x00


	//----- nvinfo : EIATTR_KPARAM_INFO
	.align		4
.L_136:
        /*0098*/ 	.byte	0x04, 0x17
        /*009a*/ 	.short	(.L_138 - .L_137)
.L_137:
        /*009c*/ 	.word	0x00000000
        /*00a0*/ 	.short	0x0003
        /*00a2*/ 	.short	0x0018
        /*00a4*/ 	.byte	0x00, 0xf5, 0x21, 0x00


	//----- nvinfo : EIATTR_KPARAM_INFO
	.align		4
.L_138:
        /*00a8*/ 	.byte	0x04, 0x17
        /*00aa*/ 	.short	(.L_140 - .L_139)
.L_139:
        /*00ac*/ 	.word	0x00000000
        /*00b0*/ 	.short	0x0002
        /*00b2*/ 	.short	0x0010
        /*00b4*/ 	.byte	0x00, 0xf5, 0x21, 0x00


	//----- nvinfo : EIATTR_KPARAM_INFO
	.align		4
.L_140:
        /*00b8*/ 	.byte	0x04, 0x17
        /*00ba*/ 	.short	(.L_142 - .L_141)
.L_141:
        /*00bc*/ 	.word	0x00000000
        /*00c0*/ 	.short	0x0001
        /*00c2*/ 	.short	0x0008
        /*00c4*/ 	.byte	0x00, 0xf5, 0x21, 0x00


	//----- nvinfo : EIATTR_KPARAM_INFO
	.align		4
.L_142:
        /*00c8*/ 	.byte	0x04, 0x17
        /*00ca*/ 	.short	(.L_144 - .L_143)
.L_143:
        /*00cc*/ 	.word	0x00000000
        /*00d0*/ 	.short	0x0000
        /*00d2*/ 	.short	0x0000
        /*00d4*/ 	.byte	0x00, 0xf5, 0x21, 0x00


	//----- nvinfo : EIATTR_SPARSE_MMA_MASK
	.align		4
.L_144:
        /*00d8*/ 	.byte	0x03, 0x50
        /*00da*/ 	.short	0x0000


	//----- nvinfo : EIATTR_MAXREG_COUNT
	.align		4
        /*00dc*/ 	.byte	0x03, 0x1b
        /*00de*/ 	.short	0x00ff


	//----- nvinfo : EIATTR_NUM_BARRIERS
	.align		4
        /*00e0*/ 	.byte	0x02, 0x4c
        /*00e2*/ 	.byte	0x01
	.zero		1


	//----- nvinfo : EIATTR_MERCURY_ISA_VERSION
	.align		4
        /*00e4*/ 	.byte	0x03, 0x5f
        /*00e6*/ 	.short	0x0101


	//----- nvinfo : EIATTR_COOP_GROUP_MASK_REGIDS
	.align		4
        /*00e8*/ 	.byte	0x04, 0x29
        /*00ea*/ 	.short	(.L_146 - .L_145)


	//   ....[0]....
.L_145:
        /*00ec*/ 	.word	0xffffffff


	//   ....[1]....
        /*00f0*/ 	.word	0xffffffff


	//   ....[2]....
        /*00f4*/ 	.word	0xffffffff


	//   ....[3]....
        /*00f8*/ 	.word	0xffffffff


	//   ....[4]....
        /*00fc*/ 	.word	0xffffffff


	//----- nvinfo : EIATTR_COOP_GROUP_INSTR_OFFSETS
	.align		4
.L_146:
        /*0100*/ 	.byte	0x04, 0x28
        /*0102*/ 	.short	(.L_148 - .L_147)


	//   ....[0]....
.L_147:
        /*0104*/ 	.word	0x00001ed0


	//   ....[1]....
        /*0108*/ 	.word	0x00001f10


	//   ....[2]....
        /*010c*/ 	.word	0x00001f30


	//   ....[3]....
        /*0110*/ 	.word	0x00001f50


	//   ....[4]....
        /*0114*/ 	.word	0x00001f70


	//----- nvinfo : EIATTR_VRC_CTA_INIT_COUNT
	.align		4
.L_148:
        /*0118*/ 	.byte	0x02, 0x4a
	.zero		1
	.zero		1


	//----- nvinfo : EIATTR_EXIT_INSTR_OFFSETS
	.align		4
        /*011c*/ 	.byte	0x04, 0x1c
        /*011e*/ 	.short	(.L_150 - .L_149)


	//   ....[0]....
.L_149:
        /*0120*/ 	.word	0x000005a0


	//   ....[1]....
        /*0124*/ 	.word	0x000005f0


	//   ....[2]....
        /*0128*/ 	.word	0x00000d70


	//   ....[3]....
        /*012c*/ 	.word	0x00002120


	//----- nvinfo : EIATTR_MAX_THREADS
	.align		4
.L_150:
        /*0130*/ 	.byte	0x04, 0x05
        /*0132*/ 	.short	(.L_152 - .L_151)
.L_151:
        /*0134*/ 	.word	0x00000100
        /*0138*/ 	.word	0x00000001
        /*013c*/ 	.word	0x00000001


	//----- nvinfo : EIATTR_CRS_STACK_SIZE
	.align		4
.L_152:
        /*0140*/ 	.byte	0x04, 0x1e
        /*0142*/ 	.short	(.L_154 - .L_153)
.L_153:
        /*0144*/ 	.word	0x00000000


	//----- nvinfo : EIATTR_CBANK_PARAM_SIZE
	.align		4
.L_154:
        /*0148*/ 	.byte	0x03, 0x19
        /*014a*/ 	.short	0x0046


	//----- nvinfo : EIATTR_PARAM_CBANK
	.align		4
        /*014c*/ 	.byte	0x04, 0x0a
        /*014e*/ 	.short	(.L_156 - .L_155)
	.align		4
.L_155:
        /*0150*/ 	.word	index@(.nv.constant0._ZN10mxfp4_gemm14mxfp4_moe_gemmI13__nv_bfloat16EEvPKT_PKhS6_S4_PKjPS2_iiiiibb)
        /*0154*/ 	.short	0x0380
        /*0156*/ 	.short	0x0046


	//----- nvinfo : EIATTR_SW_WAR
	.align		4
.L_156:
        /*0158*/ 	.byte	0x04, 0x36
        /*015a*/ 	.short	(.L_158 - .L_157)
.L_157:
        /*015c*/ 	.word	0x00000008
.L_158:


//--------------------- .nv.info._ZN10mxfp4_gemm14mxfp4_moe_gemmI6__halfEEvPKT_PKhS6_S4_PKjPS2_iiiiibb --------------------------
	.section	.nv.info._ZN10mxfp4_gemm14mxfp4_moe_gemmI6__halfEEvPKT_PKhS6_S4_PKjPS2_iiiiibb,"",@"SHT_CUDA_INFO"
	.sectionflags	@""
	.align	4


	//----- nvinfo : EIATTR_CUDA_API_VERSION
	.align		4
        /*0000*/ 	.byte	0x04, 0x37
        /*0002*/ 	.short	(.L_160 - .L_159)
.L_159:
        /*0004*/ 	.word	0x00000082


	//----- nvinfo : EIATTR_KPARAM_INFO
	.align		4
.L_160:
        /*0008*/ 	.byte	0x04, 0x17
        /*000a*/ 	.short	(.L_162 - .L_161)
.L_161:
        /*000c*/ 	.word	0x00000000
        /*0010*/ 	.short	0x000c
        /*0012*/ 	.short	0x0045
        /*0014*/ 	.byte	0x00, 0xf0, 0x05, 0x00


	//----- nvinfo : EIATTR_KPARAM_INFO
	.align		4
.L_162:
        /*0018*/ 	.byte	0x04, 0x17
        /*001a*/ 	.short	(.L_164 - .L_163)
.L_163:
        /*001c*/ 	.word	0x00000000
        /*0020*/ 	.short	0x000b
        /*0022*/ 	.short	0x0044
        /*0024*/ 	.byte	0x00, 0xf0, 0x05, 0x00


	//----- nvinfo : EIATTR_KPARAM_INFO
	.align		4
.L_164:
        /*0028*/ 	.byte	0x04, 0x17
        /*002a*/ 	.short	(.L_166 - .L_165)
.L_165:
        /*002c*/ 	.word	0x00000000
        /*0030*/ 	.short	0x000a
        /*0032*/ 	.short	0x0040
        /*0034*/ 	.byte	0x00, 0xf0, 0x11, 0x00


	//----- nvinfo : EIATTR_KPARAM_INFO
	.align		4
.L_166:
        /*0038*/ 	.byte	0x04, 0x17
        /*003a*/ 	.short	(.L_168 - .L_167)
.L_167:
        /*003c*/ 	.word	0x00000000
        /*0040*/ 	.short	0x0009
        /*0042*/ 	.short	0x003c
        /*0044*/ 	.byte	0x00, 0xf0, 0x11, 0x00


	//----- nvinfo : EIATTR_KPARAM_INFO
	.align		4
.L_168:
        /*0048*/ 	.byte	0x04, 0x17
        /*004a*/ 	.short	(.L_170 - .L_169)
.L_169:
        /*004c*/ 	.word	0x00000000
        /*0050*/ 	.short	0x0008
        /*0052*/ 	.short	0x0038
        /*0054*/ 	.byte	0x00, 0xf0, 0x11, 0x00


	//----- nvinfo : EIATTR_KPARAM_INFO
	.align		4
.L_170:
        /*0058*/ 	.byte	0x04, 0x17
        /*005a*/ 	.short	(.L_172 - .L_171)
.L_171:
        /*005c*/ 	.word	0x00000000
        /*0060*/ 	.short	0x0007
        /*0062*/ 	.short	0x0034
        /*0064*/ 	.byte	0x00, 0xf0, 0x11, 0x00


	//----- nvinfo : EIATTR_KPARAM_INFO
	.align		4
.L_172:
        /*0068*/ 	.byte	0x04, 0x17
        /*006a*/ 	.short	(.L_174 - .L_173)
.L_173:
        /*006c*/ 	.word	0x00000000
        /*0070*/ 	.short	0x0006
        /*0072*/ 	.short	0x0030
        /*0074*/ 	.byte	0x00, 0xf0, 0x11, 0x00


	//----- nvinfo : EIATTR_KPARAM_INFO
	.align		4
.L_174:
        /*0078*/ 	.byte	0x04, 0x17
        /*007a*/ 	.short	(.L_176 - .L_175)
.L_175:
        /*007c*/ 	.word	0x00000000
        /*0080*/ 	.short	0x0005
        /*0082*/ 	.short	0x0028
        /*0084*/ 	.byte	0x00, 0xf5, 0x21, 0x00


	//----- nvinfo : EIATTR_KPARAM_INFO
	.align		4
.L_176:
        /*0088*/ 	.byte	0x04, 0x17
        /*008a*/ 	.short	(.L_178 - .L_177)
.L_177:
        /*008c*/ 	.word	0x00000000
        /*0090*/ 	.short	0x0004
        /*0092*/ 	.short	0x0020
        /*0094*/ 	.byte	0x00, 0xf5, 0x21, 0x00


	//----- nvinfo : EIATTR_KPARAM_INFO
	.align		4
.L_178:
        /*0098*/ 	.byte	0x04, 0x17
        /*009a*/ 	.short	(.L_180 - .L_179)
.L_179:
        /*009c*/ 	.word	0x00000000
        /*00a0*/ 	.short	0x0003
        /*00a2*/ 	.short	0x0018
        /*00a4*/ 	.byte	0x00, 0xf5, 0x21, 0x00


	//----- nvinfo : EIATTR_KPARAM_INFO
	.align		4
.L_180:
        /*00a8*/ 	.byte	0x04, 0x17
        /*00aa*/ 	.short	(.L_182 - .L_181)
.L_181:
        /*00ac*/ 	.word	0x00000000
        /*00b0*/ 	.short	0x0002
        /*00b2*/ 	.short	0x0010
        /*00b4*/ 	.byte	0x00, 0xf5, 0x21, 0x00


	//----- nvinfo : EIATTR_KPARAM_INFO
	.align		4
.L_182:
        /*00b8*/ 	.byte	0x04, 0x17
        /*00ba*/ 	.short	(.L_184 - .L_183)
.L_183:
        /*00bc*/ 	.word	0x00000000
        /*00c0*/ 	.short	0x0001
        /*00c2*/ 	.short	0x0008
        /*00c4*/ 	.byte	0x00, 0xf5, 0x21, 0x00


	//----- nvinfo : EIATTR_KPARAM_INFO
	.align		4
.L_184:
        /*00c8*/ 	.byte	0x04, 0x17
        /*00ca*/ 	.short	(.L_186 - .L_185)
.L_185:
        /*00cc*/ 	.word	0x00000000
        /*00d0*/ 	.short	0x0000
        /*00d2*/ 	.short	0x0000
        /*00d4*/ 	.byte	0x00, 0xf5, 0x21, 0x00


	//----- nvinfo : EIATTR_SPARSE_MMA_MASK
	.align		4
.L_186:
        /*00d8*/ 	.byte	0x03, 0x50
        /*00da*/ 	.short	0x0000


	//----- nvinfo : EIATTR_MAXREG_COUNT
	.align		4
        /*00dc*/ 	.byte	0x03, 0x1b
        /*00de*/ 	.short	0x00ff


	//----- nvinfo : EIATTR_NUM_BARRIERS
	.align		4
        /*00e0*/ 	.byte	0x02, 0x4c
        /*00e2*/ 	.byte	0x01
	.zero		1


	//----- nvinfo : EIATTR_MERCURY_ISA_VERSION
	.align		4
        /*00e4*/ 	.byte	0x03, 0x5f
        /*00e6*/ 	.short	0x0101


	//----- nvinfo : EIATTR_COOP_GROUP_MASK_REGIDS
	.align		4
        /*00e8*/ 	.byte	0x04, 0x29
        /*00ea*/ 	.short	(.L_188 - .L_187)


	//   ....[0]....
.L_187:
        /*00ec*/ 	.word	0xffffffff


	//   ....[1]....
        /*00f0*/ 	.word	0xffffffff


	//   ....[2]....
        /*00f4*/ 	.word	0xffffffff


	//   ....[3]....
        /*00f8*/ 	.word	0xffffffff


	//   ....[4]....
        /*00fc*/ 	.word	0xffffffff


	//----- nvinfo : EIATTR_COOP_GROUP_INSTR_OFFSETS
	.align		4
.L_188:
        /*0100*/ 	.byte	0x04, 0x28
        /*0102*/ 	.short	(.L_190 - .L_189)


	//   ....[0]....
.L_189:
        /*0104*/ 	.word	0x00001ed0


	//   ....[1]....
        /*0108*/ 	.word	0x00001f10


	//   ....[2]....
        /*010c*/ 	.word	0x00001f30


	//   ....[3]....
        /*0110*/ 	.word	0x00001f50


	//   ....[4]....
        /*0114*/ 	.word	0x00001f70


	//----- nvinfo : EIATTR_VRC_CTA_INIT_COUNT
	.align		4
.L_190:
        /*0118*/ 	.byte	0x02, 0x4a
	.zero		1
	.zero		1


	//----- nvinfo : EIATTR_EXIT_INSTR_OFFSETS
	.align		4
        /*011c*/ 	.byte	0x04, 0x1c
        /*011e*/ 	.short	(.L_192 - .L_191)


	//   ....[0]....
.L_191:
        /*0120*/ 	.word	0x000005a0


	//   ....[1]....
        /*0124*/ 	.word	0x000005f0


	//   ....[2]....
        /*0128*/ 	.word	0x00000d70


	//   ....[3]....
        /*012c*/ 	.word	0x00002120


	//----- nvinfo : EIATTR_MAX_THREADS
	.align		4
.L_192:
        /*0130*/ 	.byte	0x04, 0x05
        /*0132*/ 	.short	(.L_194 - .L_193)
.L_193:
        /*0134*/ 	.word	0x00000100
        /*0138*/ 	.word	0x00000001
        /*013c*/ 	.word	0x00000001


	//----- nvinfo : EIATTR_CRS_STACK_SIZE
	.align		4
.L_194:
        /*0140*/ 	.byte	0x04, 0x1e
        /*0142*/ 	.short	(.L_196 - .L_195)
.L_195:
        /*0144*/ 	.word	0x00000000


	//----- nvinfo : EIATTR_CBANK_PARAM_SIZE
	.align		4
.L_196:
        /*0148*/ 	.byte	0x03, 0x19
        /*014a*/ 	.short	0x0046


	//----- nvinfo : EIATTR_PARAM_CBANK
	.align		4
        /*014c*/ 	.byte	0x04, 0x0a
        /*014e*/ 	.short	(.L_198 - .L_197)
	.align		4
.L_197:
        /*0150*/ 	.word	index@(.nv.constant0._ZN10mxfp4_gemm14mxfp4_moe_gemmI6__halfEEvPKT_PKhS6_S4_PKjPS2_iiiiibb)
        /*0154*/ 	.short	0x0380
        /*0156*/ 	.short	0x0046


	//----- nvinfo : EIATTR_SW_WAR
	.align		4
.L_198:
        /*0158*/ 	.byte	0x04, 0x36
        /*015a*/ 	.short	(.L_200 - .L_199)
.L_199:
        /*015c*/ 	.word	0x00000008
.L_200:


//--------------------- .nv.info._ZN10mxfp4_gemm18mxfp4_matmul_tiledI13__nv_bfloat16Li64ELi64ELi32ELi4ELi4EEEvPKT_PKhS6_S4_PS2_iiib --------------------------
	.section	.nv.info._ZN10mxfp4_gemm18mxfp4_matmul_tiledI13__nv_bfloat16Li64ELi64ELi32ELi4ELi4EEEvPKT_PKhS6_S4_PS2_iiib,"",@"SHT_CUDA_INFO"
	.sectionflags	@""
	.align	4


	//----- nvinfo : EIATTR_CUDA_API_VERSION
	.align		4
        /*0000*/ 	.byte	0x04, 0x37
        /*0002*/ 	.short	(.L_202 - .L_201)
.L_201:
        /*0004*/ 	.word	0x00000082


	//----- nvinfo : EIATTR_KPARAM_INFO
	.align		4
.L_202:
        /*0008*/ 	.byte	0x04, 0x17
        /*000a*/ 	.short	(.L_204 - .L_203)
.L_203:
        /*000c*/ 	.word	0x00000000
        /*0010*/ 	.short	0x0008
        /*0012*/ 	.short	0x0034
        /*0014*/ 	.byte	0x00, 0xf0, 0x05, 0x00


	//----- nvinfo : EIATTR_KPARAM_INFO
	.align		4
.L_204:
        /*0018*/ 	.byte	0x04, 0x17
        /*001a*/ 	.short	(.L_206 - .L_205)
.L_205:
        /*001c*/ 	.word	0x00000000
        /*0020*/ 	.short	0x0007
        /*0022*/ 	.short	0x0030
        /*0024*/ 	.byte	0x00, 0xf0, 0x11, 0x00


	//----- nvinfo : EIATTR_KPARAM_INFO
	.align		4
.L_206:
        /*0028*/ 	.byte	0x04, 0x17
        /*002a*/ 	.short	(.L_208 - .L_207)
.L_207:
        /*002c*/ 	.word	0x00000000
        /*0030*/ 	.short	0x0006
        /*0032*/ 	.short	0x002c
        /*0034*/ 	.byte	0x00, 0xf0, 0x11, 0x00


	//----- nvinfo : EIATTR_KPARAM_INFO
	.align		4
.L_208:
        /*0038*/ 	.byte	0x04, 0x17
        /*003a*/ 	.short	(.L_210 - .L_209)
.L_209:
        /*003c*/ 	.word	0x00000000
        /*0040*/ 	.short	0x0005
        /*0042*/ 	.short	0x0028
        /*0044*/ 	.byte	0x00, 0xf0, 0x11, 0x00


	//----- nvinfo : EIATTR_KPARAM_INFO
	.align		4
.L_210:
        /*0048*/ 	.byte	0x04, 0x17
        /*004a*/ 	.short	(.L_212 - .L_211)
.L_211:
        /*004c*/ 	.word	0x00000000
        /*0050*/ 	.short	0x0004
        /*0052*/ 	.short	0x0020
        /*0054*/ 	.byte	0x00, 0xf5, 0x21, 0x00


	//----- nvinfo : EIATTR_KPARAM_INFO
	.align		4
.L_212:
        /*0058*/ 	.byte	0x04, 0x17
        /*005a*/ 	.short	(.L_214 - .L_213)
.L_213:
        /*005c*/ 	.word	0x00000000
        /*0060*/ 	.short	0x0003
        /*0062*/ 	.short	0x0018
        /*0064*/ 	.byte	0x00, 0xf5, 0x21, 0x00


	//----- nvinfo : EIATTR_KPARAM_INFO
	.align		4
.L_214:
        /*0068*/ 	.byte	0x04, 0x17
        /*006a*/ 	.short	(.L_216 - .L_215)
.L_215:
        /*006c*/ 	.word	0x00000000
        /*0070*/ 	.short	0x0002
        /*0072*/ 	.short	0x0010
        /*0074*/ 	.byte	0x00, 0xf5, 0x21, 0x00


	//----- nvinfo : EIATTR_KPARAM_INFO
	.align		4
.L_216:
        /*0078*/ 	.byte	0x04, 0x17
        /*007a*/ 	.short	(.L_218 - .L_217)
.L_217:
        /*007c*/ 	.word	0x00000000
        /*0080*/ 	.short	0x0001
        /*0082*/ 	.short	0x0008
        /*0084*/ 	.byte	0x00, 0xf5, 0x21, 0x00


	//----- nvinfo : EIATTR_KPARAM_INFO
	.align		4
.L_218:
        /*0088*/ 	.byte	0x04, 0x17
        /*008a*/ 	.short	(.L_220 - .L_219)
.L_219:
        /*008c*/ 	.word	0x00000000
        /*0090*/ 	.short	0x0000
        /*0092*/ 	.short	0x0000
        /*0094*/ 	.byte	0x00, 0xf5, 0x21, 0x00


	//----- nvinfo : EIATTR_SPARSE_MMA_MASK
	.align		4
.L_220:
        /*0098*/ 	.byte	0x03, 0x50
        /*009a*/ 	.short	0x0000


	//----- nvinfo : EIATTR_MAXREG_COUNT
	.align		4
        /*009c*/ 	.byte	0x03, 0x1b
        /*009e*/ 	.short	0x00ff


	//----- nvinfo : EIATTR_NUM_BARRIERS
	.align		4
        /*00a0*/ 	.byte	0x02, 0x4c
        /*00a2*/ 	.byte	0x01
	.zero		1


	//----- nvinfo : EIATTR_MERCURY_ISA_VERSION
	.align		4
        /*00a4*/ 	.byte	0x03, 0x5f
        /*00a6*/ 	.short	0x0101


	//----- nvinfo : EIATTR_UNUSED_LOAD_BYTE_OFFSET
	.align		4
        /*00a8*/ 	.byte	0x04, 0x44
        /*00aa*/ 	.short	(.L_222 - .L_221)


	//   ....[0]....
.L_221:
        /*00ac*/ 	.word	0x00001b80
        /*00b0*/ 	.word	0x0000fff0


	//   ....[1]....
        /*00b4*/ 	.word	0x00001ba0
        /*00b8*/ 	.word	0x0000ff0f


	//   ....[2]....
        /*00bc*/ 	.word	0x00001bb0
        /*00c0*/ 	.word	0x0000f0ff


	//   ....[3]....
        /*00c4*/ 	.word	0x00001bc0
        /*00c8*/ 	.word	0x0000fff0


	//   ....[4]....
        /*00cc*/ 	.word	0x00001be0
        /*00d0*/ 	.word	0x0000ff0f


	//   ....[5]....
        /*00d4*/ 	.word	0x00001bf0
        /*00d8*/ 	.word	0x0000f0ff


	//   ....[6]....
        /*00dc*/ 	.word	0x00003b20
        /*00e0*/ 	.word	0x00000fff


	//   ....[7]....
        /*00e4*/ 	.word	0x00003c60
        /*00e8*/ 	.word	0x00000fff


	//----- nvinfo : EIATTR_VRC_CTA_INIT_COUNT
	.align		4
.L_222:
        /*00ec*/ 	.byte	0x02, 0x4a
	.zero		1
	.zero		1


	//----- nvinfo : EIATTR_EXIT_INSTR_OFFSETS
	.align		4
        /*00f0*/ 	.byte	0x04, 0x1c
        /*00f2*/ 	.short	(.L_224 - .L_223)


	//   ....[0]....
.L_223:
        /*00f4*/ 	.word	0x00004b20


	//   ....[1]....
        /*00f8*/ 	.word	0x00004da0


	//   ....[2]....
        /*00fc*/ 	.word	0x00004e50


	//   ....[3]....
        /*0100*/ 	.word	0x00005380


	//   ....[4]....
        /*0104*/ 	.word	0x000054c0


	//   ....[5]....
        /*0108*/ 	.word	0x000054f0


	//----- nvinfo : EIATTR_CRS_STACK_SIZE
	.align		4
.L_224:
        /*010c*/ 	.byte	0x04, 0x1e
        /*010e*/ 	.short	(.L_226 - .L_225)
.L_225:
        /*0110*/ 	.word	0x00000000


	//----- nvinfo : EIATTR_CBANK_PARAM_SIZE
	.align		4
.L_226:
        /*0114*/ 	.byte	0x03, 0x19
        /*0116*/ 	.short	0x0035


	//----- nvinfo : EIATTR_PARAM_CBANK
	.align		4
        /*0118*/ 	.byte	0x04, 0x0a
        /*011a*/ 	.short	(.L_228 - .L_227)
	.align		4
.L_227:
        /*011c*/ 	.word	index@(.nv.constant0._ZN10mxfp4_gemm18mxfp4_matmul_tiledI13__nv_bfloat16Li64ELi64ELi32ELi4ELi4EEEvPKT_PKhS6_S4_PS2_iiib)
        /*0120*/ 	.short	0x0380
        /*0122*/ 	.short	0x0035


	//----- nvinfo : EIATTR_SW_WAR
	.align		4
.L_228:
        /*0124*/ 	.byte	0x04, 0x36
        /*0126*/ 	.short	(.L_230 - .L_229)
.L_229:
        /*0128*/ 	.word	0x00000008
.L_230:


//--------------------- .nv.info._ZN10mxfp4_gemm18mxfp4_matmul_tiledI6__halfLi64ELi64ELi32ELi4ELi4EEEvPKT_PKhS6_S4_PS2_iiib --------------------------
	.section	.nv.info._ZN10mxfp4_gemm18mxfp4_matmul_tiledI6__halfLi64ELi64ELi32ELi4ELi4EEEvPKT_PKhS6_S4_PS2_iiib,"",@"SHT_CUDA_INFO"
	.sectionflags	@""
	.align	4


	//----- nvinfo : EIATTR_CUDA_API_VERSION
	.align		4
        /*0000*/ 	.byte	0x04, 0x37
        /*0002*/ 	.short	(.L_232 - .L_231)
.L_231:
        /*0004*/ 	.word	0x00000082


	//----- nvinfo : EIATTR_KPARAM_INFO
	.align		4
.L_232:
        /*0008*/ 	.byte	0x04, 0x17
        /*000a*/ 	.short	(.L_234 - .L_233)
.L_233:
        /*000c*/ 	.word	0x00000000
        /*0010*/ 	.short	0x0008
        /*0012*/ 	.short	0x0034
        /*0014*/ 	.byte	0x00, 0xf0, 0x05, 0x00


	//----- nvinfo : EIATTR_KPARAM_INFO
	.align		4
.L_234:
        /*0018*/ 	.byte	0x04, 0x17
        /*001a*/ 	.short	(.L_236 - .L_235)
.L_235:
        /*001c*/ 	.word	0x00000000
        /*0020*/ 	.short	0x0007
        /*0022*/ 	.short	0x0030
        /*0024*/ 	.byte	0x00, 0xf0, 0x11, 0x00


	//----- nvinfo : EIATTR_KPARAM_INFO
	.align		4
.L_236:
        /*0028*/ 	.byte	0x04, 0x17
        /*002a*/ 	.short	(.L_238 - .L_237)
.L_237:
        /*002c*/ 	.word	0x00000000
        /*0030*/ 	.short	0x0006
        /*0032*/ 	.short	0x002c
        /*0034*/ 	.byte	0x00, 0xf0, 0x11, 0x00


	//----- nvinfo : EIATTR_KPARAM_INFO
	.align		4
.L_238:
        /*0038*/ 	.byte	0x04, 0x17
        /*003a*/ 	.short	(.L_240 - .L_239)
.L_239:
        /*003c*/ 	.word	0x00000000
        /*0040*/ 	.short	0x0005
        /*0042*/ 	.short	0x0028
        /*0044*/ 	.byte	0x00, 0xf0, 0x11, 0x00


	//----- nvinfo : EIATTR_KPARAM_INFO
	.align		4
.L_240:
        /*0048*/ 	.byte	0x04, 0x17
        /*004a*/ 	.short	(.L_242 - .L_241)
.L_241:
        /*004c*/ 	.word	0x00000000
        /*0050*/ 	.short	0x0004
        /*0052*/ 	.short	0x0020
        /*0054*/ 	.byte	0x00, 0xf5, 0x21, 0x00


	//----- nvinfo : EIATTR_KPARAM_INFO
	.align		4
.L_242:
        /*0058*/ 	.byte	0x04, 0x17
        /*005a*/ 	.short	(.L_244 - .L_243)
.L_243:
        /*005c*/ 	.word	0x00000000
        /*0060*/ 	.short	0x0003
        /*0062*/ 	.short	0x0018
        /*0064*/ 	.byte	0x00, 0xf5, 0x21, 0x00


	//----- nvinfo : EIATTR_KPARAM_INFO
	.align		4
.L_244:
        /*0068*/ 	.byte	0x04, 0x17
        /*006a*/ 	.short	(.L_246 - .L_245)
.L_245:
        /*006c*/ 	.word	0x00000000
        /*0070*/ 	.short	0x0002
        /*0072*/ 	.short	0x0010
        /*0074*/ 	.byte	0x00, 0xf5, 0x21, 0x00


	//----- nvinfo : EIATTR_KPARAM_INFO
	.align		4
.L_246:
        /*0078*/ 	.byte	0x04, 0x17
        /*007a*/ 	.short	(.L_248 - .L_247)
.L_247:
        /*007c*/ 	.word	0x00000000
        /*0080*/ 	.short	0x0001
        /*0082*/ 	.short	0x0008
        /*0084*/ 	.byte	0x00, 0xf5, 0x21, 0x00


	//----- nvinfo : EIATTR_KPARAM_INFO
	.align		4
.L_248:
        /*0088*/ 	.byte	0x04, 0x17
        /*008a*/ 	.short	(.L_250 - .L_249)
.L_249:
        /*008c*/ 	.word	0x00000000
        /*0090*/ 	.short	0x0000
        /*0092*/ 	.short	0x0000
        /*0094*/ 	.byte	0x00, 0xf5, 0x21, 0x00


	//----- nvinfo : EIATTR_SPARSE_MMA_MASK
	.align		4
.L_250:
        /*0098*/ 	.byte	0x03, 0x50
        /*009a*/ 	.short	0x0000


	//----- nvinfo : EIATTR_MAXREG_COUNT
	.align		4
        /*009c*/ 	.byte	0x03, 0x1b
        /*009e*/ 	.short	0x00ff


	//----- nvinfo : EIATTR_NUM_BARRIERS
	.align		4
        /*00a0*/ 	.byte	0x02, 0x4c
        /*00a2*/ 	.byte	0x01
	.zero		1


	//----- nvinfo : EIATTR_MERCURY_ISA_VERSION
	.align		4
        /*00a4*/ 	.byte	0x03, 0x5f
        /*00a6*/ 	.short	0x0101


	//----- nvinfo : EIATTR_UNUSED_LOAD_BYTE_OFFSET
	.align		4
        /*00a8*/ 	.byte	0x04, 0x44
        /*00aa*/ 	.short	(.L_252 - .L_251)


	//   ....[0]....
.L_251:
        /*00ac*/ 	.word	0x00001b80
        /*00b0*/ 	.word	0x0000fff0


	//   ....[1]....
        /*00b4*/ 	.word	0x00001ba0
        /*00b8*/ 	.word	0x0000ff0f


	//   ....[2]....
        /*00bc*/ 	.word	0x00001bb0
        /*00c0*/ 	.word	0x0000f0ff


	//   ....[3]....
        /*00c4*/ 	.word	0x00001bc0
        /*00c8*/ 	.word	0x0000fff0


	//   ....[4]....
        /*00cc*/ 	.word	0x00001be0
        /*00d0*/ 	.word	0x0000ff0f


	//   ....[5]....
        /*00d4*/ 	.word	0x00001bf0
        /*00d8*/ 	.word	0x0000f0ff


	//   ....[6]....
        /*00dc*/ 	.word	0x00003b20
        /*00e0*/ 	.word	0x00000fff


	//   ....[7]....
        /*00e4*/ 	.word	0x00003c60
        /*00e8*/ 	.word	0x00000fff


	//----- nvinfo : EIATTR_VRC_CTA_INIT_COUNT
	.align		4
.L_252:
        /*00ec*/ 	.byte	0x02, 0x4a
	.zero		1
	.zero		1


	//----- nvinfo : EIATTR_EXIT_INSTR_OFFSETS
	.align		4
        /*00f0*/ 	.byte	0x04, 0x1c
        /*00f2*/ 	.short	(.L_254 - .L_253)


	//   ....[0]....
.L_253:
        /*00f4*/ 	.word	0x00004b20


	//   ....[1]....
        /*00f8*/ 	.word	0x00004da0


	//   ....[2]....
        /*00fc*/ 	.word	0x00004e50


	//   ....[3]....
        /*0100*/ 	.word	0x00005380


	//   ....[4]....
        /*0104*/ 	.word	0x000054c0


	//   ....[5]....
        /*0108*/ 	.word	0x000054f0


	//----- nvinfo : EIATTR_CRS_STACK_SIZE
	.align		4
.L_254:
        /*010c*/ 	.byte	0x04, 0x1e
        /*010e*/ 	.short	(.L_256 - .L_255)
.L_255:
        /*0110*/ 	.word	0x00000000


	//----- nvinfo : EIATTR_CBANK_PARAM_SIZE
	.align		4
.L_256:
        /*0114*/ 	.byte	0x03, 0x19
        /*0116*/ 	.short	0x0035


	//----- nvinfo : EIATTR_PARAM_CBANK
	.align		4
        /*0118*/ 	.byte	0x04, 0x0a
        /*011a*/ 	.short	(.L_258 - .L_257)
	.align		4
.L_257:
        /*011c*/ 	.word	index@(.nv.constant0._ZN10mxfp4_gemm18mxfp4_matmul_tiledI6__halfLi64ELi64ELi32ELi4ELi4EEEvPKT_PKhS6_S4_PS2_iiib)
        /*0120*/ 	.short	0x0380
        /*0122*/ 	.short	0x0035


	//----- nvinfo : EIATTR_SW_WAR
	.align		4
.L_258:
        /*0124*/ 	.byte	0x04, 0x36
        /*0126*/ 	.short	(.L_260 - .L_259)
.L_259:
        /*0128*/ 	.word	0x00000008
.L_260:


//--------------------- .nv.callgraph             --------------------------
	.section	.nv.callgraph,"",@"SHT_CUDA_CALLGRAPH"
	.align	4
	.sectionentsize	8
	.align		4
        /*0000*/ 	.word	0x00000000
	.align		4
        /*0004*/ 	.word	0xffffffff
	.align		4
        /*0008*/ 	.word	0x00000000
	.align		4
        /*000c*/ 	.word	0xfffffffe
	.align		4
        /*0010*/ 	.word	0x00000000
	.align		4
        /*0014*/ 	.word	0xfffffffd
	.align		4
        /*0018*/ 	.word	0x00000000
	.align		4
        /*001c*/ 	.word	0xfffffffc


//--------------------- .nv.constant3             --------------------------
	.section	.nv.constant3,"a",@progbits
	.align	4
.nv.constant3:
	.type		_ZN10mxfp4_gemm7FP4_LUTE,@object
	.size		_ZN10mxfp4_gemm7FP4_LUTE,(.L_0 - _ZN10mxfp4_gemm7FP4_LUTE)
_ZN10mxfp4_gemm7FP4_LUTE:
        /*0000*/ 	.byte	0x00, 0x00, 0x00, 0x00, 0x00, 0x00, 0x00, 0x3f, 0x00, 0x00, 0x80, 0x3f, 0x00, 0x00, 0xc0, 0x3f
        /*0010*/ 	.byte	0x00, 0x00, 0x00, 0x40, 0x00, 0x00, 0x40, 0x40, 0x00, 0x00, 0x80, 0x40, 0x00, 0x00, 0xc0, 0x40
        /*0020*/ 	.byte	0x00, 0x00, 0x00, 0x80, 0x00, 0x00, 0x00, 0xbf, 0x00, 0x00, 0x80, 0xbf, 0x00, 0x00, 0xc0, 0xbf
        /*0030*/ 	.byte	0x00, 0x00, 0x00, 0xc0, 0x00, 0x00, 0x40, 0xc0, 0x00, 0x00, 0x80, 0xc0, 0x00, 0x00, 0xc0, 0xc0
.L_0:


//--------------------- .text._ZN10mxfp4_gemm28mxfp4_moe_grouped_gemm_tiledI13__nv_bfloat16Li64ELi64ELi32ELi4ELi4EEEvPKT_PKhS6_S4_PKjPS2_iiiiibb --------------------------
	.section	.text._ZN10mxfp4_gemm28mxfp4_moe_grouped_gemm_tiledI13__nv_bfloat16Li64ELi64ELi32ELi4ELi4EEEvPKT_PKhS6_S4_PKjPS2_iiiiibb,"ax",@progbits
	.align	128
        .global         _ZN10mxfp4_gemm28mxfp4_moe_grouped_gemm_tiledI13__nv_bfloat16Li64ELi64ELi32ELi4ELi4EEEvPKT_PKhS6_S4_PKjPS2_iiiiibb
        .type           _ZN10mxfp4_gemm28mxfp4_moe_grouped_gemm_tiledI13__nv_bfloat16Li64ELi64ELi32ELi4ELi4EEEvPKT_PKhS6_S4_PKjPS2_iiiiibb,@function
        .size           _ZN10mxfp4_gemm28mxfp4_moe_grouped_gemm_tiledI13__nv_bfloat16Li64ELi64ELi32ELi4ELi4EEEvPKT_PKhS6_S4_PKjPS2_iiiiibb,(.L_x_180 - _ZN10mxfp4_gemm28mxfp4_moe_grouped_gemm_tiledI13__nv_bfloat16Li64ELi64ELi32ELi4ELi4EEEvPKT_PKhS6_S4_PKjPS2_iiiiibb)
        .other          _ZN10mxfp4_gemm28mxfp4_moe_grouped_gemm_tiledI13__nv_bfloat16Li64ELi64ELi32ELi4ELi4EEEvPKT_PKhS6_S4_PKjPS2_iiiiibb,@"STO_CUDA_ENTRY STV_DEFAULT"
_ZN10mxfp4_gemm28mxfp4_moe_grouped_gemm_tiledI13__nv_bfloat16Li64ELi64ELi32ELi4ELi4EEEvPKT_PKhS6_S4_PKjPS2_iiiiibb:
.text._ZN10mxfp4_gemm28mxfp4_moe_grouped_gemm_tiledI13__nv_bfloat16Li64ELi64ELi32ELi4ELi4EEEvPKT_PKhS6_S4_PKjPS2_iiiiibb:
[----:B------:R-:W-:Y:S01]  /*0000*/  LDC R1, c[0x0][0x37c] ;  /* 0x0000df00ff017b82 */ /* 0x000fe20000000800 */
[----:B------:R-:W0:Y:S07]  /*0010*/  S2R R5, SR_TID.Y ;  /* 0x0000000000057919 */ /* 0x000e2e0000002200 */
[----:B------:R-:W1:Y:S01]  /*0020*/  LDC.64 R8, c[0x0][0x3b0] ;  /* 0x0000ec00ff087b82 */ /* 0x000e620000000a00 */
[----:B------:R-:W2:Y:S01]  /*0030*/  LDCU.64 UR10, c[0x0][0x358] ;  /* 0x00006b00ff0a77ac */ /* 0x000ea20008000a00 */
[----:B------:R-:W-:Y:S01]  /*0040*/  BSSY.RECONVERGENT B0, `(.L_x_0) ;  /* 0x000009f000007945 */ /* 0x000fe20003800200 */
[----:B------:R-:W0:Y:S05]  /*0050*/  S2R R60, SR_TID.X ;  /* 0x00000000003c7919 */ /* 0x000e2a0000002100 */
[----:B------:R-:W3:Y:S01]  /*0060*/  S2UR UR9, SR_CTAID.Y ;  /* 0x00000000000979c3 */ /* 0x000ee20000002600 */
[----:B0-----:R-:W-:-:S04]  /*0070*/  LEA R3, R5, R60, 0x4 ;  /* 0x0000003c05037211 */ /* 0x001fc800078e20ff */
[----:B------:R-:W-:-:S13]  /*0080*/  ISETP.NE.AND P0, PT, R3, RZ, PT ;  /* 0x000000ff0300720c */ /* 0x000fda0003f05270 */
[----:B------:R-:W0:Y:S01]  /*0090*/  @!P0 S2R R7, SR_CgaCtaId ;  /* 0x0000000000078919 */ /* 0x000e220000008800 */
[----:B------:R-:W-:-:S04]  /*00a0*/  @!P0 MOV R0, 0x400 ;  /* 0x0000040000008802 */ /* 0x000fc80000000f00 */
[----:B0-----:R-:W-:Y:S01]  /*00b0*/  @!P0 LEA R7, R7, R0, 0x18 ;  /* 0x0000000007078211 */ /* 0x001fe200078ec0ff */
[----:B-1----:R-:W-:-:S04]  /*00c0*/  IMAD R0, R9, R8, RZ ;  /* 0x0000000809007224 */ /* 0x002fc800078e02ff */
[----:B------:R0:W-:Y:S01]  /*00d0*/  @!P0 STS [R7+0x4200], RZ ;  /* 0x004200ff07008388 */ /* 0x0001e20000000800 */
[----:B------:R-:W-:Y:S01]  /*00e0*/  BAR.SYNC.DEFER_BLOCKING 0x0 ;  /* 0x0000000000007b1d */ /* 0x000fe20000010000 */
[----:B------:R-:W-:-:S13]  /*00f0*/  ISETP.GE.AND P0, PT, R3, R0, PT ;  /* 0x000000000300720c */ /* 0x000fda0003f06270 */
[----:B0-23--:R-:W-:Y:S05]  /*0100*/  @P0 BRA `(.L_x_1) ;  /* 0x0000000800480947 */ /* 0x00dfea0003800000 */
[----:B------:R-:W-:Y:S01]  /*0110*/  VIADDMNMX.U32 R2, R3, 0x100, R0, !PT ;  /* 0x0000010003027846 */ /* 0x000fe20007800000 */
[----:B------:R-:W-:Y:S01]  /*0120*/  BSSY.RECONVERGENT B1, `(.L_x_2) ;  /* 0x000002a000017945 */ /* 0x000fe20003800200 */
[----:B------:R-:W-:Y:S02]  /*0130*/  LOP3.LUT R7, RZ, R60, RZ, 0x33, !PT ;  /* 0x0000003cff077212 */ /* 0x000fe400078e33ff */
[----:B------:R-:W-:Y:S02]  /*0140*/  MOV R9, R3 ;  /* 0x0000000300097202 */ /* 0x000fe40000000f00 */
[----:B------:R-:W-:-:S05]  /*0150*/  IADD3 R2, PT, PT, R2, R7, RZ ;  /* 0x0000000702027210 */ /* 0x000fca0007ffe0ff */
[----:B------:R-:W-:-:S05]  /*0160*/  IMAD R2, R5, -0x10, R2 ;  /* 0xfffffff005027824 */ /* 0x000fca00078e0202 */
[----:B------:R-:W-:-:S04]  /*0170*/  LOP3.LUT R4, R2, 0x300, RZ, 0xc0, !PT ;  /* 0x0000030002047812 */ /* 0x000fc800078ec0ff */
[----:B------:R-:W-:-:S13]  /*0180*/  ISETP.NE.AND P0, PT, R4, 0x300, PT ;  /* 0x000003000400780c */ /* 0x000fda0003f05270 */
[----:B------:R-:W-:Y:S05]  /*0190*/  @!P0 BRA `(.L_x_3) ;  /* 0x0000000000888947 */ /* 0x000fea0003800000 */
[----:B------:R-:W0:Y:S01]  /*01a0*/  LDC.64 R10, c[0x0][0x3a0] ;  /* 0x0000e800ff0a7b82 */ /* 0x000e220000000a00 */
[----:B------:R-:W-:Y:S01]  /*01b0*/  LEA.HI R4, R2, 0x1, RZ, 0x18 ;  /* 0x0000000102047811 */ /* 0x000fe200078fc0ff */
[----:B------:R-:W-:Y:S01]  /*01c0*/  HFMA2 R13, -RZ, RZ, 0, 0 ;  /* 0x00000000ff0d7431 */ /* 0x000fe200000001ff */
[----:B------:R-:W-:Y:S02]  /*01d0*/  MOV R9, R3 ;  /* 0x0000000300097202 */ /* 0x000fe40000000f00 */
[----:B------:R-:W-:-:S07]  /*01e0*/  LOP3.LUT R4, R4, 0x3, RZ, 0xc0, !PT ;  /* 0x0000000304047812 */ /* 0x000fce00078ec0ff */
.L_x_6:
[----:B0-----:R-:W-:-:S06]  /*01f0*/  IMAD.WIDE.U32 R6, R9, 0x4, R10 ;  /* 0x0000000409067825 */ /* 0x001fcc00078e000a */
[----:B------:R-:W2:Y:S01]  /*0200*/  LDG.E.CONSTANT R6, desc[UR10][R6.64] ;  /* 0x0000000a06067981 */ /* 0x000ea2000c1e9900 */
[----:B------:R-:W-:Y:S01]  /*0210*/  IADD3 R13, PT, PT, R13, 0x1, RZ ;  /* 0x000000010d0d7810 */ /* 0x000fe20007ffe0ff */
[----:B------:R-:W-:Y:S03]  /*0220*/  BSSY.RECONVERGENT B2, `(.L_x_4) ;  /* 0x0000017000027945 */ /* 0x000fe60003800200 */
[----:B------:R-:W-:Y:S02]  /*0230*/  ISETP.NE.AND P1, PT, R13, R4, PT ;  /* 0x000000040d00720c */ /* 0x000fe40003f25270 */
[----:B--2---:R-:W-:-:S13]  /*0240*/  ISETP.NE.AND P0, PT, R6, UR9, PT ;  /* 0x0000000906007c0c */ /* 0x004fda000bf05270 */
[----:B------:R-:W-:Y:S05]  /*0250*/  @P0 BRA `(.L_x_5) ;  /* 0x00000000004c0947 */ /* 0x000fea0003800000 */
[----:B------:R-:W0:Y:S01]  /*0260*/  S2R R15, SR_LANEID ;  /* 0x00000000000f7919 */ /* 0x000e220000000000 */
[----:B------:R-:W1:Y:S01]  /*0270*/  S2UR UR6, SR_CgaCtaId ;  /* 0x00000000000679c3 */ /* 0x000e620000008800 */
[----:B------:R-:W-:Y:S01]  /*0280*/  VOTEU.ANY UR7, UPT, PT ;  /* 0x0000000000077886 */ /* 0x000fe200038e0100 */
[----:B------:R-:W-:Y:S01]  /*0290*/  UMOV UR5, 0x400 ;  /* 0x0000040000057882 */ /* 0x000fe20000000000 */
[----:B------:R-:W0:Y:S01]  /*02a0*/  FLO.U32 R8, UR7 ;  /* 0x0000000700087d00 */ /* 0x000e2200080e0000 */
[----:B------:R-:W-:Y:S01]  /*02b0*/  UIADD3 UR4, UPT, UPT, UR5, 0x4200, URZ ;  /* 0x0000420005047890 */ /* 0x000fe2000fffe0ff */
[----:B------:R-:W2:Y:S06]  /*02c0*/  S2R R12, SR_LTMASK ;  /* 0x00000000000c7919 */ /* 0x000eac0000003900 */
[----:B------:R-:W3:Y:S01]  /*02d0*/  POPC R7, UR7 ;  /* 0x0000000700077d09 */ /* 0x000ee20008000000 */
[----:B-1----:R-:W-:Y:S01]  /*02e0*/  ULEA UR4, UR6, UR4, 0x18 ;  /* 0x0000000406047291 */ /* 0x002fe2000f8ec0ff */
[----:B0-----:R-:W-:-:S02]  /*02f0*/  ISETP.EQ.U32.AND P0, PT, R8, R15, PT ;  /* 0x0000000f0800720c */ /* 0x001fc40003f02070 */
[----:B--2---:R-:W-:-:S04]  /*0300*/  LOP3.LUT R12, R12, UR7, RZ, 0xc0, !PT ;  /* 0x000000070c0c7c12 */ /* 0x004fc8000f8ec0ff */
[----:B------:R-:W0:Y:S07]  /*0310*/  POPC R15, R12 ;  /* 0x0000000c000f7309 */ /* 0x000e2e0000000000 */
[----:B---3--:R-:W1:Y:S01]  /*0320*/  @P0 ATOMS.ADD R7, [UR4], R7 ;  /* 0x00000007ff07098c */ /* 0x008e620008000004 */
[----:B------:R-:W-:-:S04]  /*0330*/  UIADD3 UR4, UPT, UPT, UR5, 0x4210, URZ ;  /* 0x0000421005047890 */ /* 0x000fc8000fffe0ff */
[----:B------:R-:W-:Y:S01]  /*0340*/  ULEA UR4, UR6, UR4, 0x18 ;  /* 0x0000000406047291 */ /* 0x000fe2000f8ec0ff */
[----:B-1----:R-:W0:Y:S02]  /*0350*/  SHFL.IDX PT, R6, R7, R8, 0x1f ;  /* 0x00001f0807067589 */ /* 0x002e2400000e0000 */
[----:B0-----:R-:W-:-:S04]  /*0360*/  IADD3 R6, PT, PT, R6, R15, RZ ;  /* 0x0000000f06067210 */ /* 0x001fc80007ffe0ff */
[----:B------:R-:W-:-:S05]  /*0370*/  LEA R6, R6, UR4, 0x2 ;  /* 0x0000000406067c11 */ /* 0x000fca000f8e10ff */
[----:B------:R0:W-:Y:S02]  /*0380*/  STS [R6], R9 ;  /* 0x0000000906007388 */ /* 0x0001e40000000800 */
.L_x_5:
[----:B------:R-:W-:Y:S05]  /*0390*/  BSYNC.RECONVERGENT B2 ;  /* 0x0000000000027941 */ /* 0x000fea0003800200 */
.L_x_4:
[----:B0-----:R-:W-:Y:S01]  /*03a0*/  IADD3 R9, PT, PT, R9, 0x100, RZ ;  /* 0x0000010009097810 */ /* 0x001fe20007ffe0ff */
[----:B------:R-:W-:Y:S06]  /*03b0*/  @P1 BRA `(.L_x_6) ;  /* 0xfffffffc008c1947 */ /* 0x000fec000383ffff */
.L_x_3:
[----:B------:R-:W-:Y:S05]  /*03c0*/  BSYNC.RECONVERGENT B1 ;  /* 0x0000000000017941 */ /* 0x000fea0003800200 */
.L_x_2:
[----:B------:R-:W-:-:S13]  /*03d0*/  ISETP.GE.U32.AND P0, PT, R2, 0x300, PT ;  /* 0x000003000200780c */ /* 0x000fda0003f06070 */
[----:B------:R-:W-:Y:S05]  /*03e0*/  @!P0 BRA `(.L_x_1) ;  /* 0x0000000400908947 */ /* 0x000fea0003800000 */
[----:B------:R-:W0:Y:S01]  /*03f0*/  S2R R11, SR_CgaCtaId ;  /* 0x00000000000b7919 */ /* 0x000e220000008800 */
[----:B------:R-:W1:Y:S01]  /*0400*/  LDC.64 R6, c[0x0][0x3a0] ;  /* 0x0000e800ff067b82 */ /* 0x000e620000000a00 */
[----:B------:R-:W-:-:S04]  /*0410*/  MOV R2, 0x400 ;  /* 0x0000040000027802 */ /* 0x000fc80000000f00 */
[----:B------:R-:W-:-:S04]  /*0420*/  IADD3 R2, PT, PT, R2, 0x4210, RZ ;  /* 0x0000421002027810 */ /* 0x000fc80007ffe0ff */
[----:B0-----:R-:W-:-:S07]  /*0430*/  LEA R15, R11, R2, 0x18 ;  /* 0x000000020b0f7211 */ /* 0x001fce00078ec0ff */
.L_x_15:
[----:B-123--:R-:W-:-:S05]  /*0440*/  IMAD.WIDE.U32 R10, R9, 0x4, R6 ;  /* 0x00000004090a7825 */ /* 0x00efca00078e0006 */
[----:B------:R-:W2:Y:S04]  /*0450*/  LDG.E.CONSTANT R12, desc[UR10][R10.64] ;  /* 0x0000000a0a0c7981 */ /* 0x000ea8000c1e9900 */
[----:B------:R-:W3:Y:S04]  /*0460*/  LDG.E.CONSTANT R2, desc[UR10][R10.64+0x400] ;  /* 0x0004000a0a027981 */ /* 0x000ee8000c1e9900 */
[----:B------:R-:W4:Y:S04]  /*0470*/  LDG.E.CONSTANT R4, desc[UR10][R10.64+0x800] ;  /* 0x0008000a0a047981 */ /* 0x000f28000c1e9900 */
[----:B------:R-:W5:Y:S01]  /*0480*/  LDG.E.CONSTANT R8, desc[UR10][R10.64+0xc00] ;  /* 0x000c000a0a087981 */ /* 0x000f62000c1e9900 */
[----:B------:R-:W-:Y:S01]  /*0490*/  BSSY.RECONVERGENT B1, `(.L_x_7) ;  /* 0x0000017000017945 */ /* 0x000fe20003800200 */
[----:B--2---:R-:W-:-:S02]  /*04a0*/  ISETP.NE.AND P0, PT, R12, UR9, PT ;  /* 0x000000090c007c0c */ /* 0x004fc4000bf05270 */
[----:B---3--:R-:W-:Y:S02]  /*04b0*/  ISETP.NE.AND P1, PT, R2, UR9, PT ;  /* 0x0000000902007c0c */ /* 0x008fe4000bf25270 */
[----:B----4-:R-:W-:Y:S02]  /*04c0*/  ISETP.NE.AND P2, PT, R4, UR9, PT ;  /* 0x0000000904007c0c */ /* 0x010fe4000bf45270 */
[----:B-----5:R-:W-:-:S07]  /*04d0*/  ISETP.NE.AND P3, PT, R8, UR9, PT ;  /* 0x0000000908007c0c */ /* 0x020fce000bf65270 */
[----:B------:R-:W-:Y:S06]  /*04e0*/  @P0 BRA `(.L_x_8) ;  /* 0x0000000000440947 */ /* 0x000fec0003800000 */
        /* <DEDUP_REMOVED lines=12> */
[----:B---3--:R-:W1:Y:S04]  /*05b0*/  @P0 ATOMS.ADD R11, [UR4], R4 ;  /* 0x00000004ff0b098c */ /* 0x008e680008000004 */
[----:B-1----:R-:W0:Y:S02]  /*05c0*/  SHFL.IDX PT, R2, R11, R8, 0x1f ;  /* 0x00001f080b027589 */ /* 0x002e2400000e0000 */
[----:B0-----:R-:W-:-:S04]  /*05d0*/  IADD3 R2, PT, PT, R2, R13, RZ ;  /* 0x0000000d02027210 */ /* 0x001fc80007ffe0ff */
[----:B------:R-:W-:-:S05]  /*05e0*/  LEA R2, R2, R15, 0x2 ;  /* 0x0000000f02027211 */ /* 0x000fca00078e10ff */
[----:B------:R0:W-:Y:S02]  /*05f0*/  STS [R2], R9 ;  /* 0x0000000902007388 */ /* 0x0001e40000000800 */
.L_x_8:
[----:B------:R-:W-:Y:S05]  /*0600*/  BSYNC.RECONVERGENT B1 ;  /* 0x0000000000017941 */ /* 0x000fea0003800200 */
.L_x_7:
[----:B------:R-:W-:Y:S04]  /*0610*/  BSSY.RECONVERGENT B1, `(.L_x_9) ;  /* 0x0000014000017945 */ /* 0x000fe80003800200 */
[----:B------:R-:W-:Y:S05]  /*0620*/  @P1 BRA `(.L_x_10) ;  /* 0x0000000000481947 */ /* 0x000fea0003800000 */
[----:B------:R-:W1:Y:S01]  /*0630*/  S2R R11, SR_LANEID ;  /* 0x00000000000b7919 */ /* 0x000e620000000000 */
[----:B------:R-:W2:Y:S01]  /*0640*/  S2UR UR5, SR_CgaCtaId ;  /* 0x00000000000579c3 */ /* 0x000ea20000008800 */
[----:B------:R-:W-:Y:S01]  /*0650*/  VOTEU.ANY UR6, UPT, PT ;  /* 0x0000000000067886 */ /* 0x000fe200038e0100 */
[----:B------:R-:W-:Y:S01]  /*0660*/  UMOV UR4, 0x400 ;  /* 0x0000040000047882 */ /* 0x000fe20000000000 */
[----:B------:R-:W1:Y:S01]  /*0670*/  FLO.U32 R10, UR6 ;  /* 0x00000006000a7d00 */ /* 0x000e6200080e0000 */
[----:B------:R-:W-:Y:S01]  /*0680*/  UIADD3 UR4, UPT, UPT, UR4, 0x4200, URZ ;  /* 0x0000420004047890 */ /* 0x000fe2000fffe0ff */
[----:B------:R-:W3:Y:S01]  /*0690*/  S2R R12, SR_LTMASK ;  /* 0x00000000000c7919 */ /* 0x000ee20000003900 */
[----:B0-----:R-:W-:-:S05]  /*06a0*/  IADD3 R2, PT, PT, R9, 0x100, RZ ;  /* 0x0000010009027810 */ /* 0x001fca0007ffe0ff */
[----:B------:R-:W0:Y:S01]  /*06b0*/  POPC R8, UR6 ;  /* 0x0000000600087d09 */ /* 0x000e220008000000 */
[----:B--2---:R-:W-:Y:S01]  /*06c0*/  ULEA UR4, UR5, UR4, 0x18 ;  /* 0x0000000405047291 */ /* 0x004fe2000f8ec0ff */
[----:B-1----:R-:W-:Y:S02]  /*06d0*/  ISETP.EQ.U32.AND P0, PT, R10, R11, PT ;  /* 0x0000000b0a00720c */ /* 0x002fe40003f02070 */
[----:B---3--:R-:W-:-:S04]  /*06e0*/  LOP3.LUT R12, R12, UR6, RZ, 0xc0, !PT ;  /* 0x000000060c0c7c12 */ /* 0x008fc8000f8ec0ff */
[----:B------:R-:W1:Y:S07]  /*06f0*/  POPC R11, R12 ;  /* 0x0000000c000b7309 */ /* 0x000e6e0000000000 */
[----:B0-----:R-:W0:Y:S04]  /*0700*/  @P0 ATOMS.ADD R13, [UR4], R8 ;  /* 0x00000008ff0d098c */ /* 0x001e280008000004 */
[----:B0-----:R-:W1:Y:S02]  /*0710*/  SHFL.IDX PT, R4, R13, R10, 0x1f ;  /* 0x00001f0a0d047589 */ /* 0x001e6400000e0000 */
[----:B-1----:R-:W-:-:S04]  /*0720*/  IADD3 R4, PT, PT, R4, R11, RZ ;  /* 0x0000000b04047210 */ /* 0x002fc80007ffe0ff */
[----:B------:R-:W-:-:S05]  /*0730*/  LEA R11, R4, R15, 0x2 ;  /* 0x0000000f040b7211 */ /* 0x000fca00078e10ff */
[----:B------:R1:W-:Y:S02]  /*0740*/  STS [R11], R2 ;  /* 0x000000020b007388 */ /* 0x0003e40000000800 */
.L_x_10:
[----:B------:R-:W-:Y:S05]  /*0750*/  BSYNC.RECONVERGENT B1 ;  /* 0x0000000000017941 */ /* 0x000fea0003800200 */
.L_x_9:
[----:B------:R-:W-:Y:S04]  /*0760*/  BSSY.RECONVERGENT B1, `(.L_x_11) ;  /* 0x0000014000017945 */ /* 0x000fe80003800200 */
[----:B------:R-:W-:Y:S05]  /*0770*/  @P2 BRA `(.L_x_12) ;  /* 0x0000000000482947 */ /* 0x000fea0003800000 */
[----:B-1----:R-:W1:Y:S01]  /*0780*/  S2R R11, SR_LANEID ;  /* 0x00000000000b7919 */ /* 0x002e620000000000 */
        /* <DEDUP_REMOVED lines=17> */
.L_x_12:
[----:B------:R-:W-:Y:S05]  /*08a0*/  BSYNC.RECONVERGENT B1 ;  /* 0x0000000000017941 */ /* 0x000fea0003800200 */
.L_x_11:
[----:B------:R-:W-:Y:S04]  /*08b0*/  BSSY.RECONVERGENT B1, `(.L_x_13) ;  /* 0x0000014000017945 */ /* 0x000fe80003800200 */
[----:B------:R-:W-:Y:S05]  /*08c0*/  @P3 BRA `(.L_x_14) ;  /* 0x0000000000483947 */ /* 0x000fea0003800000 */
[----:B-12---:R-:W1:Y:S01]  /*08d0*/  S2R R11, SR_LANEID ;  /* 0x00000000000b7919 */ /* 0x006e620000000000 */
        /* <DEDUP_REMOVED lines=17> */
.L_x_14:
[----:B------:R-:W-:Y:S05]  /*09f0*/  BSYNC.RECONVERGENT B1 ;  /* 0x0000000000017941 */ /* 0x000fea0003800200 */
.L_x_13:
[----:B0-----:R-:W-:-:S04]  /*0a00*/  IADD3 R9, PT, PT, R9, 0x400, RZ ;  /* 0x0000040009097810 */ /* 0x001fc80007ffe0ff */
[----:B------:R-:W-:-:S13]  /*0a10*/  ISETP.GE.AND P0, PT, R9, R0, PT ;  /* 0x000000000900720c */ /* 0x000fda0003f06270 */
[----:B------:R-:W-:Y:S05]  /*0a20*/  @!P0 BRA `(.L_x_15) ;  /* 0xfffffff800848947 */ /* 0x000fea000383ffff */
.L_x_1:
[----:B------:R-:W-:Y:S05]  /*0a30*/  BSYNC.RECONVERGENT B0 ;  /* 0x0000000000007941 */ /* 0x000fea0003800200 */
.L_x_0:
[----:B------:R-:W0:Y:S01]  /*0a40*/  S2R R57, SR_CgaCtaId ;  /* 0x0000000000397919 */ /* 0x000e220000008800 */
[----:B-123--:R-:W-:Y:S01]  /*0a50*/  MOV R2, 0x400 ;  /* 0x0000040000027802 */ /* 0x00efe20000000f00 */
[----:B------:R-:W-:Y:S03]  /*0a60*/  BAR.SYNC.DEFER_BLOCKING 0x0 ;  /* 0x0000000000007b1d */ /* 0x000fe60000010000 */
[----:B0-----:R-:W-:-:S06]  /*0a70*/  LEA R0, R57, R2, 0x18 ;  /* 0x0000000239007211 */ /* 0x001fcc00078ec0ff */
[----:B------:R-:W0:Y:S02]  /*0a80*/  LDS R0, [R0+0x4200] ;  /* 0x0042000000007984 */ /* 0x000e240000000800 */
[----:B0-----:R-:W-:-:S13]  /*0a90*/  R2UR UR12, R0 ;  /* 0x00000000000c72ca */ /* 0x001fda00000e0000 */
[----:B------:R-:W-:-:S06]  /*0aa0*/  UISETP.GE.AND UP0, UPT, UR12, 0x1, UPT ;  /* 0x000000010c00788c */ /* 0x000fcc000bf06270 */
[----:B------:R-:W-:-:S13]  /*0ab0*/  PLOP3.LUT P0, PT, PT, PT, UP0, 0x80, 0x8 ;  /* 0x000000000008781c */ /* 0x000fda0003f0f008 */
[----:B------:R-:W-:Y:S05]  /*0ac0*/  @!P0 EXIT ;  /* 0x000000000000894d */ /* 0x000fea0003800000 */
[----:B------:R-:W0:Y:S01]  /*0ad0*/  S2UR UR4, SR_CTAID.X ;  /* 0x00000000000479c3 */ /* 0x000e220000002500 */
[----:B------:R-:W1:Y:S01]  /*0ae0*/  LDCU.U8 UR5, c[0x0][0x3c4] ;  /* 0x00007880ff0577ac */ /* 0x000e620008000000 */
[----:B------:R-:W2:Y:S06]  /*0af0*/  LDCU.64 UR6, c[0x0][0x398] ;  /* 0x00007300ff0677ac */ /* 0x000eac0008000a00 */
[----:B------:R-:W3:Y:S01]  /*0b00*/  LDC R63, c[0x0][0x3bc] ;  /* 0x0000ef00ff3f7b82 */ /* 0x000ee20000000800 */
[----:B------:R-:W4:Y:S01]  /*0b10*/  LDCU UR8, c[0x0][0x3c0] ;  /* 0x00007800ff0877ac */ /* 0x000f220008000800 */
[----:B-1----:R-:W-:-:S02]  /*0b20*/  UPRMT UR5, UR5, 0x8880, URZ ;  /* 0x0000888005057896 */ /* 0x002fc400080000ff */
[----:B--2---:R-:W-:Y:S02]  /*0b30*/  UISETP.NE.U32.AND UP1, UPT, UR6, URZ, UPT ;  /* 0x000000ff0600728c */ /* 0x004fe4000bf25070 */
[----:B0-----:R-:W-:Y:S02]  /*0b40*/  USHF.L.U32 UR4, UR4, 0x6, URZ ;  /* 0x0000000604047899 */ /* 0x001fe400080006ff */
[----:B------:R-:W-:Y:S02]  /*0b50*/  UISETP.NE.AND UP0, UPT, UR5, URZ, UPT ;  /* 0x000000ff0500728c */ /* 0x000fe4000bf05270 */
[----:B----4-:R-:W-:Y:S02]  /*0b60*/  UIADD3 UR6, UPT, UPT, UR8, 0x1f, URZ ;  /* 0x0000001f08067890 */ /* 0x010fe4000fffe0ff */
[----:B------:R-:W-:Y:S01]  /*0b70*/  IADD3 R66, PT, PT, R3, UR4, RZ ;  /* 0x0000000403427c10 */ /* 0x000fe2000fffe0ff */
[----:B------:R-:W-:Y:S01]  /*0b80*/  UISETP.NE.AND.EX UP0, UPT, UR7, URZ, UP0, UP1 ;  /* 0x000000ff0700728c */ /* 0x000fe20008705310 */
[----:B---3--:R-:W-:Y:S01]  /*0b90*/  SHF.R.S32.HI R0, RZ, 0x1f, R63 ;  /* 0x0000001fff007819 */ /* 0x008fe2000001143f */
[----:B------:R-:W-:Y:S01]  /*0ba0*/  USHF.R.S32.HI UR7, URZ, 0x1f, UR6 ;  /* 0x0000001fff077899 */ /* 0x000fe20008011406 */
[--C-:B------:R-:W-:Y:S01]  /*0bb0*/  SHF.R.S32.HI R67, RZ, 0x1f, R66.reuse ;  /* 0x0000001fff437819 */ /* 0x100fe20000011442 */
[----:B------:R-:W-:Y:S01]  /*0bc0*/  ULEA.HI UR5, UR8, UR8, URZ, 0x1 ;  /* 0x0000000808057291 */ /* 0x000fe2000f8f08ff */
[----:B------:R-:W-:Y:S01]  /*0bd0*/  SHF.R.U32.HI R3, RZ, 0x5, R3 ;  /* 0x00000005ff037819 */ /* 0x000fe20000011603 */
[----:B------:R-:W-:Y:S01]  /*0be0*/  IMAD R7, R0, UR9, RZ ;  /* 0x0000000900077c24 */ /* 0x000fe2000f8e02ff */
[----:B------:R-:W-:Y:S01]  /*0bf0*/  ULEA.HI UR7, UR7, UR6, URZ, 0x5 ;  /* 0x0000000607077291 */ /* 0x000fe2000f8f28ff */
[----:B------:R-:W-:Y:S01]  /*0c00*/  IMAD.WIDE.U32 R62, R63, UR9, R66 ;  /* 0x000000093f3e7c25 */ /* 0x000fe2000f8e0042 */
[----:B------:R-:W-:Y:S01]  /*0c10*/  USHF.R.S32.HI UR5, URZ, 0x1, UR5 ;  /* 0x00000001ff057899 */ /* 0x000fe20008011405 */
[----:B------:R-:W-:Y:S01]  /*0c20*/  IADD3 R0, PT, PT, R2, 0x2100, RZ ;  /* 0x0000210002007810 */ /* 0x000fe20007ffe0ff */
[----:B------:R-:W-:-:S02]  /*0c30*/  USHF.R.S32.HI UR7, URZ, 0x5, UR7 ;  /* 0x00000005ff077899 */ /* 0x000fc40008011407 */
[----:B------:R-:W-:Y:S01]  /*0c40*/  IADD3 R2, PT, PT, R63, R7, RZ ;  /* 0x000000073f027210 */ /* 0x000fe20007ffe0ff */
[----:B------:R-:W-:Y:S02]  /*0c50*/  USHF.R.S32.HI UR6, URZ, 0x1f, UR5 ;  /* 0x0000001fff067899 */ /* 0x000fe40008011405 */
[----:B------:R-:W-:Y:S01]  /*0c60*/  IMAD.WIDE.U32 R64, R62, UR5, RZ ;  /* 0x000000053e407c25 */ /* 0x000fe2000f8e00ff */
[----:B------:R-:W-:Y:S01]  /*0c70*/  USHF.R.S32.HI UR8, URZ, 0x1f, UR7 ;  /* 0x0000001fff087899 */ /* 0x000fe20008011407 */
[----:B------:R-:W-:Y:S02]  /*0c80*/  LEA R57, R57, R0, 0x18 ;  /* 0x0000000039397211 */ /* 0x000fe400078ec0ff */
[C---:B------:R-:W-:Y:S01]  /*0c90*/  IMAD R7, R2.reuse, UR5, RZ ;  /* 0x0000000502077c24 */ /* 0x040fe2000f8e02ff */
[----:B------:R-:W-:Y:S01]  /*0ca0*/  LEA R0, R5, R60, 0x4 ;  /* 0x0000003c05007211 */ /* 0x000fe200078e20ff */
[----:B------:R-:W-:Y:S02]  /*0cb0*/  IMAD R9, R2, UR7, RZ ;  /* 0x0000000702097c24 */ /* 0x000fe4000f8e02ff */
[----:B------:R-:W-:-:S02]  /*0cc0*/  IMAD R7, R62, UR6, R7 ;  /* 0x000000063e077c24 */ /* 0x000fc4000f8e0207 */
[C---:B------:R-:W-:Y:S02]  /*0cd0*/  IMAD R9, R62.reuse, UR8, R9 ;  /* 0x000000083e097c24 */ /* 0x040fe4000f8e0209 */
[----:B------:R-:W-:Y:S01]  /*0ce0*/  IMAD.WIDE.U32 R62, R62, UR7, RZ ;  /* 0x000000073e3e7c25 */ /* 0x000fe2000f8e00ff */
[----:B------:R-:W-:-:S03]  /*0cf0*/  IADD3 R2, PT, PT, R65, R7, RZ ;  /* 0x0000000741027210 */ /* 0x000fc60007ffe0ff */
[C---:B------:R-:W-:Y:S01]  /*0d00*/  IMAD R57, R60.reuse, 0x210, R57 ;  /* 0x000002103c397824 */ /* 0x040fe200078e0239 */
[----:B------:R-:W-:Y:S02]  /*0d10*/  IADD3 R56, PT, PT, R63, R9, RZ ;  /* 0x000000093f387210 */ /* 0x000fe40007ffe0ff */
[----:B------:R-:W-:Y:S01]  /*0d20*/  LEA R60, R60, UR4, 0x2 ;  /* 0x000000043c3c7c11 */ /* 0x000fe2000f8e10ff */
[----:B------:R-:W-:-:S06]  /*0d30*/  UMOV UR4, URZ ;  /* 0x000000ff00047c82 */ /* 0x000fcc0008000000 */
.L_x_44:
[----:B0-----:R-:W0:Y:S01]  /*0d40*/  LDCU UR5, c[0x0][0x3c0] ;  /* 0x00007800ff0577ac */ /* 0x001e220008000800 */
[----:B------:R-:W-:Y:S01]  /*0d50*/  HFMA2 R59, -RZ, RZ, 0, 0 ;  /* 0x00000000ff3b7431 */ /* 0x000fe200000001ff */
[----:B-1-34-:R-:W-:Y:S01]  /*0d60*/  CS2R R14, SRZ ;  /* 0x00000000000e7805 */ /* 0x01afe2000001ff00 */
[----:B------:R-:W-:Y:S01]  /*0d70*/  HFMA2 R18, -RZ, RZ, 0, 0 ;  /* 0x00000000ff127431 */ /* 0x000fe200000001ff */
[----:B------:R-:W-:Y:S02]  /*0d80*/  CS2R R16, SRZ ;  /* 0x0000000000107805 */ /* 0x000fe4000001ff00 */
[----:B------:R-:W-:Y:S02]  /*0d90*/  CS2R R12, SRZ ;  /* 0x00000000000c7805 */ /* 0x000fe4000001ff00 */
[----:B------:R-:W-:Y:S02]  /*0da0*/  MOV R51, RZ ;  /* 0x000000ff00337202 */ /* 0x000fe40000000f00 */
[----:B------:R-:W-:-:S02]  /*0db0*/  CS2R R48, SRZ ;  /* 0x0000000000307805 */ /* 0x000fc4000001ff00 */
[----:B--2---:R-:W-:Y:S02]  /*0dc0*/  CS2R R10, SRZ ;  /* 0x00000000000a7805 */ /* 0x004fe4000001ff00 */
[----:B------:R-:W-:Y:S02]  /*0dd0*/  CS2R R8, SRZ ;  /* 0x0000000000087805 */ /* 0x000fe4000001ff00 */
[----:B------:R-:W-:Y:S01]  /*0de0*/  MOV R68, RZ ;  /* 0x000000ff00447202 */ /* 0x000fe20000000f00 */
[----:B0-----:R-:W-:-:S09]  /*0df0*/  UISETP.GE.AND UP1, UPT, UR5, 0x1, UPT ;  /* 0x000000010500788c */ /* 0x001fd2000bf26270 */
[----:B------:R-:W-:Y:S05]  /*0e00*/  BRA.U !UP1, `(.L_x_16) ;  /* 0x0000003909d47547 */ /* 0x000fea000b800000 */
[----:B------:R-:W-:Y:S01]  /*0e10*/  MOV R14, RZ ;  /* 0x000000ff000e7202 */ /* 0x000fe20000000f00 */
[----:B------:R-:W-:-:S06]  /*0e20*/  UMOV UR5, URZ ;  /* 0x000000ff00057c82 */ /* 0x000fcc0008000000 */
.L_x_28:
[----:B------:R-:W-:Y:S01]  /*0e30*/  ISETP.GT.U32.AND P0, PT, R0, 0x7ff, PT ;  /* 0x000007ff0000780c */ /* 0x000fe20003f04070 */
[----:B------:R-:W0:Y:S01]  /*0e40*/  LDCU UR13, c[0x0][0x3c0] ;  /* 0x00007800ff0d77ac */ /* 0x000e220008000800 */
[----:B------:R-:W-:Y:S01]  /*0e50*/  BSSY.RECONVERGENT B0, `(.L_x_17) ;  /* 0x0000071000007945 */ /* 0x000fe20003800200 */
[----:B------:R-:W1:Y:S10]  /*0e60*/  LDCU.64 UR14, c[0x0][0x380] ;  /* 0x00007000ff0e77ac */ /* 0x000e740008000a00 */
[----:B------:R-:W-:Y:S05]  /*0e70*/  @P0 BRA `(.L_x_18) ;  /* 0x0000000400b80947 */ /* 0x000fea0003800000 */
[----:B------:R-:W2:Y:S02]  /*0e80*/  LDCU.S8 UR6, c[0x0][0x3c5] ;  /* 0x000078a0ff0677ac */ /* 0x000ea40008000200 */
[----:B--2---:R-:W-:-:S09]  /*0e90*/  UISETP.NE.AND UP1, UPT, UR6, URZ, UPT ;  /* 0x000000ff0600728c */ /* 0x004fd2000bf25270 */
[----:B------:R-:W-:Y:S05]  /*0ea0*/  BRA.U !UP1, `(.L_x_19) ;  /* 0x0000000109b07547 */ /* 0x000fea000b800000 */
[----:B------:R-:W2:Y:S01]  /*0eb0*/  S2UR UR7, SR_CgaCtaId ;  /* 0x00000000000779c3 */ /* 0x000ea20000008800 */
[----:B------:R-:W-:Y:S01]  /*0ec0*/  UMOV UR6, 0x400 ;  /* 0x0000040000067882 */ /* 0x000fe20000000000 */
[----:B------:R-:W-:Y:S01]  /*0ed0*/  SHF.L.U32 R6, R0, 0x2, RZ ;  /* 0x0000000200067819 */ /* 0x000fe200000006ff */
[----:B------:R-:W-:Y:S01]  /*0ee0*/  UIADD3 UR6, UPT, UPT, UR6, 0x4210, URZ ;  /* 0x0000421006067890 */ /* 0x000fe2000fffe0ff */
[----:B------:R-:W-:Y:S01]  /*0ef0*/  MOV R19, UR4 ;  /* 0x0000000400137c02 */ /* 0x000fe20008000f00 */
[----:B------:R-:W-:Y:S01]  /*0f00*/  BSSY.RECONVERGENT B1, `(.L_x_20) ;  /* 0x0000025000017945 */ /* 0x000fe20003800200 */
[----:B------:R-:W-:Y:S02]  /*0f10*/  LOP3.LUT R6, R6, 0x7c, RZ, 0xe2, !PT ;  /* 0x0000007c06067812 */ /* 0x000fe400078ee2ff */
[----:B------:R-:W3:Y:S01]  /*0f20*/  S2UR UR8, SR_CgaCtaId ;  /* 0x00000000000879c3 */ /* 0x000ee20000008800 */
[----:B------:R-:W-:Y:S02]  /*0f30*/  MOV R20, UR4 ;  /* 0x0000000400147c02 */ /* 0x000fe40008000f00 */
[----:B------:R-:W-:Y:S01]  /*0f40*/  IMAD R6, R3, 0x84, R6 ;  /* 0x0000008403067824 */ /* 0x000fe200078e0206 */
[----:B------:R-:W-:-:S02]  /*0f50*/  MOV R22, R0 ;  /* 0x0000000000167202 */ /* 0x000fc40000000f00 */
[----:B------:R-:W-:Y:S01]  /*0f60*/  LEA R20, R20, R3, 0x6 ;  /* 0x0000000314147211 */ /* 0x000fe200078e30ff */
[----:B--2---:R-:W-:-:S03]  /*0f70*/  ULEA UR6, UR7, UR6, 0x18 ;  /* 0x0000000607067291 */ /* 0x004fc6000f8ec0ff */
[----:B------:R-:W-:-:S03]  /*0f80*/  UMOV UR7, 0x400 ;  /* 0x0000040000077882 */ /* 0x000fc60000000000 */
[----:B------:R-:W-:Y:S01]  /*0f90*/  LEA R4, R3, UR6, 0x2 ;  /* 0x0000000603047c11 */ /* 0x000fe2000f8e10ff */
[----:B---3--:R-:W-:-:S03]  /*0fa0*/  ULEA UR7, UR8, UR7, 0x18 ;  /* 0x0000000708077291 */ /* 0x008fc6000f8ec0ff */
[----:B------:R-:W-:-:S03]  /*0fb0*/  LEA R19, R19, R4, 0x8 ;  /* 0x0000000413137211 */ /* 0x000fc600078e40ff */
[----:B------:R-:W-:-:S07]  /*0fc0*/  IADD3 R21, PT, PT, R6, UR7, RZ ;  /* 0x0000000706157c10 */ /* 0x000fce000fffe0ff */
.L_x_21:
[----:B------:R-:W-:-:S04]  /*0fd0*/  LOP3.LUT R6, R22, 0x1f, RZ, 0xc0, !PT ;  /* 0x0000001f16067812 */ /* 0x000fc800078ec0ff */
[----:B------:R-:W-:-:S04]  /*0fe0*/  IADD3 R6, PT, PT, R6, UR5, RZ ;  /* 0x0000000506067c10 */ /* 0x000fc8000fffe0ff */
[----:B0-----:R-:W-:-:S04]  /*0ff0*/  ISETP.GE.AND P0, PT, R6, UR13, PT ;  /* 0x0000000d06007c0c */ /* 0x001fc8000bf06270 */
[----:B------:R-:W-:-:S13]  /*1000*/  ISETP.GE.OR P0, PT, R20, UR12, P0 ;  /* 0x0000000c14007c0c */ /* 0x000fda0008706670 */
[----:B------:R-:W0:Y:S01]  /*1010*/  @!P0 LDS R23, [R19] ;  /* 0x0000000013178984 */ /* 0x000e220000000800 */
[----:B------:R-:W2:Y:S01]  /*1020*/  @!P0 LDC.64 R4, c[0x0][0x380] ;  /* 0x0000e000ff048b82 */ /* 0x000ea20000000a00 */
[----:B------:R-:W-:Y:S02]  /*1030*/  @!P0 MOV R7, RZ ;  /* 0x000000ff00078202 */ /* 0x000fe40000000f00 */
[----:B0-----:R-:W-:Y:S01]  /*1040*/  @!P0 SHF.R.S32.HI R24, RZ, 0x1f, R23 ;  /* 0x0000001fff188819 */ /* 0x001fe20000011417 */
[----:B------:R-:W-:-:S04]  /*1050*/  @!P0 IMAD.WIDE.U32 R6, R23, UR13, R6 ;  /* 0x0000000d17068c25 */ /* 0x000fc8000f8e0006 */
[----:B------:R-:W-:Y:S01]  /*1060*/  @!P0 IMAD R23, R24, UR13, RZ ;  /* 0x0000000d18178c24 */ /* 0x000fe2000f8e02ff */
[----:B--2---:R-:W-:-:S04]  /*1070*/  @!P0 LEA R4, P1, R6, R4, 0x1 ;  /* 0x0000000406048211 */ /* 0x004fc800078208ff */
[----:B------:R-:W-:-:S04]  /*1080*/  @!P0 IADD3 R7, PT, PT, R7, R23, RZ ;  /* 0x0000001707078210 */ /* 0x000fc80007ffe0ff */
[----:B------:R-:W-:-:S05]  /*1090*/  @!P0 LEA.HI.X R5, R6, R5, R7, 0x1, P1 ;  /* 0x0000000506058211 */ /* 0x000fca00008f0c07 */
[----:B------:R-:W2:Y:S01]  /*10a0*/  @!P0 LDG.E.U16.CONSTANT R4, desc[UR10][R4.64] ;  /* 0x0000000a04048981 */ /* 0x000ea2000c1e9500 */
[----:B------:R-:W-:Y:S01]  /*10b0*/  HFMA2 R6, -RZ, RZ, 0, 0 ;  /* 0x00000000ff067431 */ /* 0x000fe200000001ff */
[----:B------:R-:W-:Y:S02]  /*10c0*/  IADD3 R7, PT, PT, R22, 0x100, RZ ;  /* 0x0000010016077810 */ /* 0x000fe40007ffe0ff */
[----:B------:R-:W-:Y:S02]  /*10d0*/  IADD3 R20, PT, PT, R20, 0x8, RZ ;  /* 0x0000000814147810 */ /* 0x000fe40007ffe0ff */
[----:B------:R-:W-:Y:S02]  /*10e0*/  IADD3 R19, PT, PT, R19, 0x20, RZ ;  /* 0x0000002013137810 */ /* 0x000fe40007ffe0ff */
[----:B--2---:R-:W-:Y:S02]  /*10f0*/  @!P0 SHF.L.U32 R6, R4, 0x10, RZ ;  /* 0x0000001004068819 */ /* 0x004fe400000006ff */
[----:B------:R-:W-:-:S02]  /*1100*/  ISETP.GE.U32.AND P0, PT, R22, 0x700, PT ;  /* 0x000007001600780c */ /* 0x000fc40003f06070 */
[----:B------:R-:W-:Y:S01]  /*1110*/  MOV R22, R7 ;  /* 0x0000000700167202 */ /* 0x000fe20000000f00 */
[----:B------:R0:W-:Y:S02]  /*1120*/  STS [R21], R6 ;  /* 0x0000000615007388 */ /* 0x0001e40000000800 */
[----:B0-----:R-:W-:-:S08]  /*1130*/  IADD3 R21, PT, PT, R21, 0x420, RZ ;  /* 0x0000042015157810 */ /* 0x001fd00007ffe0ff */
[----:B------:R-:W-:Y:S05]  /*1140*/  @!P0 BRA `(.L_x_21) ;  /* 0xfffffffc00a08947 */ /* 0x000fea000383ffff */
[----:B-1----:R-:W-:Y:S05]  /*1150*/  BSYNC.RECONVERGENT B1 ;  /* 0x0000000000017941 */ /* 0x002fea0003800200 */
.L_x_20:
[----:B------:R-:W-:Y:S05]  /*1160*/  BRA `(.L_x_18) ;  /* 0x0000000000fc7947 */ /* 0x000fea0003800000 */
.L_x_19:
[----:B------:R-:W2:Y:S01]  /*1170*/  S2R R4, SR_CgaCtaId ;  /* 0x0000000000047919 */ /* 0x000ea20000008800 */
[----:B------:R-:W-:Y:S02]  /*1180*/  MOV R19, 0x400 ;  /* 0x0000040000137802 */ /* 0x000fe40000000f00 */
[----:B------:R-:W-:Y:S02]  /*1190*/  MOV R20, R0 ;  /* 0x0000000000147202 */ /* 0x000fe40000000f00 */
[----:B--2---:R-:W-:-:S07]  /*11a0*/  LEA R19, R4, R19, 0x18 ;  /* 0x0000001304137211 */ /* 0x004fce00078ec0ff */
.L_x_24:
[----:B------:R-:W2:Y:S01]  /*11b0*/  LDC R7, c[0x0][0x3c0] ;  /* 0x0000f000ff077b82 */ /* 0x000ea20000000800 */
[----:B------:R-:W-:Y:S01]  /*11c0*/  LOP3.LUT R22, R20, 0x1f, RZ, 0xc0, !PT ;  /* 0x0000001f14167812 */ /* 0x000fe200078ec0ff */
[----:B------:R-:W-:Y:S01]  /*11d0*/  BSSY.RECONVERGENT B1, `(.L_x_22) ;  /* 0x0000034000017945 */ /* 0x000fe20003800200 */
[----:B------:R-:W-:Y:S02]  /*11e0*/  SHF.R.U32.HI R4, RZ, 0x5, R20 ;  /* 0x00000005ff047819 */ /* 0x000fe40000011614 */
[----:B------:R-:W-:Y:S02]  /*11f0*/  MOV R5, UR4 ;  /* 0x0000000400057c02 */ /* 0x000fe40008000f00 */
[----:B------:R-:W-:Y:S01]  /*1200*/  IADD3 R6, PT, PT, R22, UR5, RZ ;  /* 0x0000000516067c10 */ /* 0x000fe2000fffe0ff */
[----:B------:R-:W-:Y:S01]  /*1210*/  IMAD R21, R4, 0x84, R19 ;  /* 0x0000008404157824 */ /* 0x000fe200078e0213 */
[----:B------:R-:W-:Y:S01]  /*1220*/  LEA R5, R5, R4, 0x6 ;  /* 0x0000000405057211 */ /* 0x000fe200078e30ff */
[----:B------:R-:W-:-:S03]  /*1230*/  HFMA2 R4, -RZ, RZ, 0, 0 ;  /* 0x00000000ff047431 */ /* 0x000fc600000001ff */
[----:B------:R-:W-:Y:S02]  /*1240*/  LEA R21, R22, R21, 0x2 ;  /* 0x0000001516157211 */ /* 0x000fe400078e10ff */
[----:B--2---:R-:W-:-:S04]  /*1250*/  ISETP.GE.AND P0, PT, R6, R7, PT ;  /* 0x000000070600720c */ /* 0x004fc80003f06270 */
[----:B------:R-:W-:-:S13]  /*1260*/  ISETP.GE.OR P0, PT, R5, UR12, P0 ;  /* 0x0000000c05007c0c */ /* 0x000fda0008706670 */
[----:B------:R-:W-:Y:S05]  /*1270*/  @P0 BRA `(.L_x_23) ;  /* 0x0000000000a40947 */ /* 0x000fea0003800000 */
[----:B------:R-:W2:Y:S01]  /*1280*/  LDC R27, c[0x0][0x3b4] ;  /* 0x0000ed00ff1b7b82 */ /* 0x000ea20000000800 */
[----:B------:R-:W-:Y:S02]  /*1290*/  UMOV UR6, 0x400 ;  /* 0x0000040000067882 */ /* 0x000fe40000000000 */
[----:B------:R-:W-:-:S05]  /*12a0*/  UIADD3 UR6, UPT, UPT, UR6, 0x4210, URZ ;  /* 0x0000421006067890 */ /* 0x000fca000fffe0ff */
[----:B------:R-:W3:Y:S01]  /*12b0*/  S2UR UR7, SR_CgaCtaId ;  /* 0x00000000000779c3 */ /* 0x000ee20000008800 */
[----:B--2---:R-:W-:-:S04]  /*12c0*/  IABS R24, R27 ;  /* 0x0000001b00187213 */ /* 0x004fc80000000000 */
[----:B------:R-:W2:Y:S01]  /*12d0*/  I2F.RP R23, R24 ;  /* 0x0000001800177306 */ /* 0x000ea20000209400 */
[----:B---3--:R-:W-:-:S06]  /*12e0*/  ULEA UR6, UR7, UR6, 0x18 ;  /* 0x0000000607067291 */ /* 0x008fcc000f8ec0ff */
[----:B------:R-:W-:Y:S01]  /*12f0*/  LEA R22, R5, UR6, 0x2 ;  /* 0x0000000605167c11 */ /* 0x000fe2000f8e10ff */
[----:B--2---:R-:W2:Y:S05]  /*1300*/  MUFU.RCP R23, R23 ;  /* 0x0000001700177308 */ /* 0x004eaa0000001000 */
[----:B------:R-:W3:Y:S01]  /*1310*/  LDS R22, [R22] ;  /* 0x0000000016167984 */ /* 0x000ee20000000800 */
[----:B--2---:R-:W-:-:S04]  /*1320*/  IADD3 R4, PT, PT, R23, 0xffffffe, RZ ;  /* 0x0ffffffe17047810 */ /* 0x004fc80007ffe0ff */
[----:B------:R2:W4:Y:S02]  /*1330*/  F2I.FTZ.U32.TRUNC.NTZ R5, R4 ;  /* 0x0000000400057305 */ /* 0x000524000021f000 */
[----:B--2---:R-:W-:Y:S02]  /*1340*/  MOV R4, RZ ;  /* 0x000000ff00047202 */ /* 0x004fe40000000f00 */
[----:B----4-:R-:W-:-:S05]  /*1350*/  IADD3 R25, PT, PT, RZ, -R5, RZ ;  /* 0x80000005ff197210 */ /* 0x010fca0007ffe0ff */
[----:B------:R-:W-:Y:S01]  /*1360*/  IMAD R25, R25, R24, RZ ;  /* 0x0000001819197224 */ /* 0x000fe200078e02ff */
[----:B---3--:R-:W-:Y:S02]  /*1370*/  IABS R23, R22 ;  /* 0x0000001600177213 */ /* 0x008fe40000000000 */
[----:B------:R-:W-:Y:S01]  /*1380*/  LOP3.LUT R22, R22, R27, RZ, 0x3c, !PT ;  /* 0x0000001b16167212 */ /* 0x000fe200078e3cff */
[----:B------:R-:W-:Y:S01]  /*1390*/  IMAD.HI.U32 R5, R5, R25, R4 ;  /* 0x0000001905057227 */ /* 0x000fe200078e0004 */
[----:B------:R-:W-:Y:S02]  /*13a0*/  MOV R4, R6 ;  /* 0x0000000600047202 */ /* 0x000fe40000000f00 */
[----:B------:R-:W-:-:S03]  /*13b0*/  ISETP.GE.AND P2, PT, R22, RZ, PT ;  /* 0x000000ff1600720c */ /* 0x000fc60003f46270 */
[----:B------:R-:W-:-:S05]  /*13c0*/  IMAD.HI.U32 R5, R5, R23, RZ ;  /* 0x0000001705057227 */ /* 0x000fca00078e00ff */
[----:B------:R-:W-:-:S05]  /*13d0*/  IADD3 R25, PT, PT, -R5, RZ, RZ ;  /* 0x000000ff05197210 */ /* 0x000fca0007ffe1ff */
[----:B------:R-:W-:-:S05]  /*13e0*/  IMAD R23, R24, R25, R23 ;  /* 0x0000001918177224 */ /* 0x000fca00078e0217 */
[----:B------:R-:W-:-:S13]  /*13f0*/  ISETP.GT.U32.AND P1, PT, R24, R23, PT ;  /* 0x000000171800720c */ /* 0x000fda0003f24070 */
[-C--:B------:R-:W-:Y:S02]  /*1400*/  @!P1 IADD3 R23, PT, PT, R23, -R24.reuse, RZ ;  /* 0x8000001817179210 */ /* 0x080fe40007ffe0ff */
[----:B------:R-:W-:Y:S02]  /*1410*/  @!P1 IADD3 R5, PT, PT, R5, 0x1, RZ ;  /* 0x0000000105059810 */ /* 0x000fe40007ffe0ff */
[----:B------:R-:W-:Y:S02]  /*1420*/  ISETP.GE.U32.AND P0, PT, R23, R24, PT ;  /* 0x000000181700720c */ /* 0x000fe40003f06070 */
[----:B------:R-:W-:-:S11]  /*1430*/  ISETP.NE.AND P1, PT, R27, RZ, PT ;  /* 0x000000ff1b00720c */ /* 0x000fd60003f25270 */
[----:B------:R-:W-:-:S04]  /*1440*/  @P0 IADD3 R5, PT, PT, R5, 0x1, RZ ;  /* 0x0000000105050810 */ /* 0x000fc80007ffe0ff */
[----:B------:R-:W-:Y:S02]  /*1450*/  MOV R22, R5 ;  /* 0x0000000500167202 */ /* 0x000fe40000000f00 */
[----:B------:R-:W-:Y:S02]  /*1460*/  MOV R5, RZ ;  /* 0x000000ff00057202 */ /* 0x000fe40000000f00 */
[----:B------:R-:W-:Y:S02]  /*1470*/  @!P2 IADD3 R22, PT, PT, -R22, RZ, RZ ;  /* 0x000000ff1616a210 */ /* 0x000fe40007ffe1ff */
[----:B------:R-:W-:-:S04]  /*1480*/  @!P1 LOP3.LUT R22, RZ, R27, RZ, 0x33, !PT ;  /* 0x0000001bff169212 */ /* 0x000fc800078e33ff */
[----:B------:R-:W-:Y:S01]  /*1490*/  SHF.R.S32.HI R24, RZ, 0x1f, R22 ;  /* 0x0000001fff187819 */ /* 0x000fe20000011416 */
[----:B------:R-:W-:-:S04]  /*14a0*/  IMAD.WIDE.U32 R4, R22, R7, R4 ;  /* 0x0000000716047225 */ /* 0x000fc800078e0004 */
[----:B------:R-:W-:Y:S01]  /*14b0*/  IMAD R7, R24, R7, RZ ;  /* 0x0000000718077224 */ /* 0x000fe200078e02ff */
[----:B-1----:R-:W-:-:S04]  /*14c0*/  LEA R6, P0, R4, UR14, 0x1 ;  /* 0x0000000e04067c11 */ /* 0x002fc8000f8008ff */
[----:B------:R-:W-:-:S04]  /*14d0*/  IADD3 R5, PT, PT, R5, R7, RZ ;  /* 0x0000000705057210 */ /* 0x000fc80007ffe0ff */
[----:B------:R-:W-:-:S05]  /*14e0*/  LEA.HI.X R7, R4, UR15, R5, 0x1, P0 ;  /* 0x0000000f04077c11 */ /* 0x000fca00080f0c05 */
[----:B------:R-:W2:Y:S02]  /*14f0*/  LDG.E.U16.CONSTANT R6, desc[UR10][R6.64] ;  /* 0x0000000a06067981 */ /* 0x000ea4000c1e9500 */
[----:B--2---:R-:W-:-:S07]  /*1500*/  SHF.L.U32 R4, R6, 0x10, RZ ;  /* 0x0000001006047819 */ /* 0x004fce00000006ff */
.L_x_23:
[----:B01----:R-:W-:Y:S05]  /*1510*/  BSYNC.RECONVERGENT B1 ;  /* 0x0000000000017941 */ /* 0x003fea0003800200 */
.L_x_22:
[----:B------:R2:W-:Y:S01]  /*1520*/  STS [R21], R4 ;  /* 0x0000000415007388 */ /* 0x0005e20000000800 */
[C---:B------:R-:W-:Y:S02]  /*1530*/  ISETP.GE.U32.AND P0, PT, R20.reuse, 0x700, PT ;  /* 0x000007001400780c */ /* 0x040fe40003f06070 */
[----:B------:R-:W-:-:S11]  /*1540*/  IADD3 R20, PT, PT, R20, 0x100, RZ ;  /* 0x0000010014147810 */ /* 0x000fd60007ffe0ff */
[----:B--2---:R-:W-:Y:S05]  /*1550*/  @!P0 BRA `(.L_x_24) ;  /* 0xfffffffc00148947 */ /* 0x004fea000383ffff */
.L_x_18:
[----:B01----:R-:W-:Y:S05]  /*1560*/  BSYNC.RECONVERGENT B0 ;  /* 0x0000000000007941 */ /* 0x003fea0003800200 */
.L_x_17:
[----:B------:R-:W-:Y:S01]  /*1570*/  ISETP.GE.U32.AND P0, PT, R0, 0x40, PT ;  /* 0x000000400000780c */ /* 0x000fe20003f06070 */
[----:B------:R-:W-:-:S12]  /*1580*/  BSSY.RECONVERGENT B0, `(.L_x_25) ;  /* 0x00000ef000007945 */ /* 0x000fd80003800200 */
[----:B------:R-:W-:Y:S05]  /*1590*/  @P0 BRA `(.L_x_26) ;  /* 0x0000000c00b40947 */ /* 0x000fea0003800000 */
[----:B------:R-:W0:Y:S02]  /*15a0*/  LDCU UR6, c[0x0][0x3bc] ;  /* 0x00007780ff0677ac */ /* 0x000e240008000800 */
[----:B0-----:R-:W-:-:S13]  /*15b0*/  ISETP.GE.AND P0, PT, R66, UR6, PT ;  /* 0x0000000642007c0c */ /* 0x001fda000bf06270 */
[----:B------:R-:W-:Y:S05]  /*15c0*/  @P0 BRA `(.L_x_27) ;  /* 0x0000000c00140947 */ /* 0x000fea0003800000 */
[----:B------:R-:W0:Y:S01]  /*15d0*/  LDC.64 R4, c[0x0][0x388] ;  /* 0x0000e200ff047b82 */ /* 0x000e220000000a00 */
[----:B------:R-:W-:-:S07]  /*15e0*/  USHF.R.U32.HI UR6, URZ, 0x1, UR5 ;  /* 0x00000001ff067899 */ /* 0x000fce0008011605 */
[----:B------:R-:W1:Y:S01]  /*15f0*/  LDC.64 R20, c[0x0][0x390] ;  /* 0x0000e400ff147b82 */ /* 0x000e620000000a00 */
[----:B0-----:R-:W-:-:S04]  /*1600*/  IADD3 R4, P0, P1, R64, UR6, R4 ;  /* 0x0000000640047c10 */ /* 0x001fc8000f91e004 */
[----:B------:R-:W-:-:S06]  /*1610*/  IADD3.X R5, PT, PT, R2, R5, RZ, P0, P1 ;  /* 0x0000000502057210 */ /* 0x000fcc00007e24ff */
[----:B------:R-:W2:Y:S01]  /*1620*/  LDG.E.128.CONSTANT R4, desc[UR10][R4.64] ;  /* 0x0000000a04047981 */ /* 0x000ea2000c1e9d00 */
[----:B------:R-:W-:-:S06]  /*1630*/  USHF.R.U32.HI UR6, URZ, 0x5, UR5 ;  /* 0x00000005ff067899 */ /* 0x000fcc0008011605 */
[----:B-1----:R-:W-:-:S04]  /*1640*/  IADD3 R20, P0, P1, R62, UR6, R20 ;  /* 0x000000063e147c10 */ /* 0x002fc8000f91e014 */
[----:B------:R-:W-:-:S05]  /*1650*/  IADD3.X R21, PT, PT, R56, R21, RZ, P0, P1 ;  /* 0x0000001538157210 */ /* 0x000fca00007e24ff */
[----:B------:R0:W3:Y:S01]  /*1660*/  LDG.E.U8.CONSTANT R35, desc[UR10][R20.64] ;  /* 0x0000000a14237981 */ /* 0x0000e2000c1e9100 */
[----:B------:R-:W-:Y:S01]  /*1670*/  UMOV UR6, 0x3020100 ;  /* 0x0302010000067882 */ /* 0x000fe20000000000 */
[----:B------:R-:W-:Y:S01]  /*1680*/  UMOV UR7, 0xfdfeff00 ;  /* 0xfdfeff0000077882 */ /* 0x000fe20000000000 */
[----:B------:R-:W-:Y:S01]  /*1690*/  MOV R23, UR6 ;  /* 0x0000000600177c02 */ /* 0x000fe20008000f00 */
[----:B------:R-:W1:Y:S01]  /*16a0*/  S2R R38, SR_CgaCtaId ;  /* 0x0000000000267919 */ /* 0x000e620000008800 */
[----:B------:R-:W-:Y:S02]  /*16b0*/  MOV R25, UR7 ;  /* 0x0000000700197c02 */ /* 0x000fe40008000f00 */
[----:B------:R-:W-:Y:S02]  /*16c0*/  MOV R27, UR6 ;  /* 0x00000006001b7c02 */ /* 0x000fe40008000f00 */
[----:B------:R-:W-:Y:S02]  /*16d0*/  MOV R29, UR7 ;  /* 0x00000007001d7c02 */ /* 0x000fe40008000f00 */
[----:B------:R-:W-:-:S02]  /*16e0*/  MOV R26, UR6 ;  /* 0x00000006001a7c02 */ /* 0x000fc40008000f00 */
[----:B------:R-:W-:Y:S02]  /*16f0*/  MOV R32, UR6 ;  /* 0x0000000600207c02 */ /* 0x000fe40008000f00 */
[----:B------:R-:W-:Y:S02]  /*1700*/  MOV R34, UR7 ;  /* 0x0000000700227c02 */ /* 0x000fe40008000f00 */
[----:B------:R-:W-:Y:S02]  /*1710*/  MOV R28, UR7 ;  /* 0x00000007001c7c02 */ /* 0x000fe40008000f00 */
[----:B------:R-:W-:Y:S02]  /*1720*/  MOV R37, UR6 ;  /* 0x0000000600257c02 */ /* 0x000fe40008000f00 */
[----:B------:R-:W-:Y:S02]  /*1730*/  MOV R33, UR7 ;  /* 0x0000000700217c02 */ /* 0x000fe40008000f00 */
[----:B------:R-:W-:-:S02]  /*1740*/  MOV R39, UR6 ;  /* 0x0000000600277c02 */ /* 0x000fc40008000f00 */
[----:B------:R-:W-:Y:S02]  /*1750*/  MOV R41, UR7 ;  /* 0x0000000700297c02 */ /* 0x000fe40008000f00 */
[----:B------:R-:W-:Y:S02]  /*1760*/  MOV R43, UR6 ;  /* 0x00000006002b7c02 */ /* 0x000fe40008000f00 */
[----:B------:R-:W-:Y:S02]  /*1770*/  MOV R45, UR7 ;  /* 0x00000007002d7c02 */ /* 0x000fe40008000f00 */
[--C-:B--2---:R-:W-:Y:S02]  /*1780*/  SHF.R.U32.HI R19, RZ, 0x1, R4.reuse ;  /* 0x00000001ff137819 */ /* 0x104fe40000011604 */
[----:B------:R-:W-:Y:S02]  /*1790*/  SHF.R.U32.HI R22, RZ, 0x10, R4 ;  /* 0x00000010ff167819 */ /* 0x000fe40000011604 */
[----:B------:R-:W-:-:S02]  /*17a0*/  LOP3.LUT R19, R19, 0x44444444, RZ, 0xc0, !PT ;  /* 0x4444444413137812 */ /* 0x000fc400078ec0ff */
[----:B------:R-:W-:Y:S02]  /*17b0*/  LOP3.LUT R4, R4, 0x7777, RZ, 0xc0, !PT ;  /* 0x0000777704047812 */ /* 0x000fe400078ec0ff */
[----:B------:R-:W-:Y:S02]  /*17c0*/  LOP3.LUT R22, R22, 0x7777, RZ, 0xc0, !PT ;  /* 0x0000777716167812 */ /* 0x000fe400078ec0ff */
[----:B------:R-:W-:Y:S02]  /*17d0*/  LOP3.LUT R19, R19, 0x32103210, RZ, 0xfc, !PT ;  /* 0x3210321013137812 */ /* 0x000fe400078efcff */
[-C--:B0-----:R-:W-:Y:S02]  /*17e0*/  PRMT R20, R23, R4.reuse, 0xc080604 ;  /* 0x0c08060417147416 */ /* 0x081fe40000000004 */
[----:B------:R-:W-:Y:S02]  /*17f0*/  PRMT R21, R25, R4, 0xf4f8fafc ;  /* 0xf4f8fafc19157416 */ /* 0x000fe40000000004 */
[----:B------:R-:W-:-:S02]  /*1800*/  PRMT R23, R27, R22, 0xc080604 ;  /* 0x0c0806041b177416 */ /* 0x000fc40000000016 */
[----:B------:R-:W-:Y:S02]  /*1810*/  LOP3.LUT R4, R19, 0x7654, RZ, 0xc0, !PT ;  /* 0x0000765413047812 */ /* 0x000fe400078ec0ff */
[----:B------:R-:W-:Y:S02]  /*1820*/  PRMT R22, R29, R22, 0xf4f8fafc ;  /* 0xf4f8fafc1d167416 */ /* 0x000fe40000000016 */
[----:B------:R-:W-:Y:S02]  /*1830*/  SHF.R.U32.HI R19, RZ, 0x10, R19 ;  /* 0x00000010ff137819 */ /* 0x000fe40000011613 */
[----:B------:R-:W-:Y:S02]  /*1840*/  PRMT R4, R20, R4, R21 ;  /* 0x0000000414047216 */ /* 0x000fe40000000015 */
[----:B------:R-:W-:Y:S02]  /*1850*/  PRMT R23, R23, R19, R22 ;  /* 0x0000001317177216 */ /* 0x000fe40000000016 */
[----:B------:R-:W-:-:S02]  /*1860*/  SHF.R.U32.HI R25, RZ, 0x10, R5 ;  /* 0x00000010ff197819 */ /* 0x000fc40000011605 */
[C-C-:B------:R-:W-:Y:S02]  /*1870*/  PRMT R24, R4.reuse, 0x6420, R23.reuse ;  /* 0x0000642004187816 */ /* 0x140fe40000000017 */
[----:B------:R-:W-:Y:S02]  /*1880*/  PRMT R30, R4, 0x7531, R23 ;  /* 0x00007531041e7816 */ /* 0x000fe40000000017 */
[----:B------:R-:W-:Y:S01]  /*1890*/  SHF.R.U32.HI R23, RZ, 0x1, R5 ;  /* 0x00000001ff177819 */ /* 0x000fe20000011605 */
[----:B------:R-:W0:Y:S01]  /*18a0*/  I2F.S8 R19, R24 ;  /* 0x0000001800137306 */ /* 0x000e220000001400 */
[----:B------:R-:W-:Y:S02]  /*18b0*/  LOP3.LUT R5, R5, 0x7777, RZ, 0xc0, !PT ;  /* 0x0000777705057812 */ /* 0x000fe400078ec0ff */
[----:B------:R-:W-:Y:S02]  /*18c0*/  LOP3.LUT R23, R23, 0x44444444, RZ, 0xc0, !PT ;  /* 0x4444444417177812 */ /* 0x000fe400078ec0ff */
[----:B------:R-:W-:-:S02]  /*18d0*/  LOP3.LUT R25, R25, 0x7777, RZ, 0xc0, !PT ;  /* 0x0000777719197812 */ /* 0x000fc400078ec0ff */
[----:B------:R-:W-:Y:S01]  /*18e0*/  LOP3.LUT R23, R23, 0x32103210, RZ, 0xfc, !PT ;  /* 0x3210321017177812 */ /* 0x000fe200078efcff */
[----:B------:R-:W2:Y:S01]  /*18f0*/  I2F.S8 R22, R24.B1 ;  /* 0x1000001800167306 */ /* 0x000ea20000001400 */
[----:B------:R-:W-:Y:S02]  /*1900*/  PRMT R27, R34, R25, 0xf4f8fafc ;  /* 0xf4f8fafc221b7416 */ /* 0x000fe40000000019 */
[----:B------:R-:W-:Y:S02]  /*1910*/  LOP3.LUT R42, R7, 0x7777, RZ, 0xc0, !PT ;  /* 0x00007777072a7812 */ /* 0x000fe400078ec0ff */
[----:B---3--:R-:W-:Y:S02]  /*1920*/  SHF.L.U32 R35, R35, 0x17, RZ ;  /* 0x0000001723237819 */ /* 0x008fe400000006ff */
[----:B------:R-:W-:Y:S01]  /*1930*/  PRMT R43, R43, R42, 0xc080604 ;  /* 0x0c0806042b2b7416 */ /* 0x000fe2000000002a */
[----:B------:R-:W3:Y:S08]  /*1940*/  I2F.S8 R21, R24.B2 ;  /* 0x2000001800157306 */ /* 0x000ef00000001400 */
[----:B------:R4:W5:Y:S08]  /*1950*/  I2F.S8 R20, R24.B3 ;  /* 0x3000001800147306 */ /* 0x0009700000001400 */
[----:B------:R-:W5:Y:S01]  /*1960*/  I2F.S8 R4, R30 ;  /* 0x0000001e00047306 */ /* 0x000f620000001400 */
[----:B----4-:R-:W-:-:S02]  /*1970*/  PRMT R24, R26, R5, 0xc080604 ;  /* 0x0c0806041a187416 */ /* 0x010fc40000000005 */
[----:B------:R-:W-:Y:S02]  /*1980*/  PRMT R26, R32, R25, 0xc080604 ;  /* 0x0c080604201a7416 */ /* 0x000fe40000000019 */
[----:B------:R-:W-:Y:S02]  /*1990*/  LOP3.LUT R25, R23, 0x7654, RZ, 0xc0, !PT ;  /* 0x0000765417197812 */ /* 0x000fe400078ec0ff */
[----:B------:R-:W-:Y:S01]  /*19a0*/  SHF.R.U32.HI R23, RZ, 0x10, R23 ;  /* 0x00000010ff177819 */ /* 0x000fe20000011617 */
[----:B------:R-:W-:Y:S01]  /*19b0*/  I2F.S8 R29, R30.B1 ;  /* 0x1000001e001d7306 */ /* 0x000fe20000001400 */
[----:B------:R-:W-:Y:S02]  /*19c0*/  PRMT R5, R28, R5, 0xf4f8fafc ;  /* 0xf4f8fafc1c057416 */ /* 0x000fe40000000005 */
[----:B------:R-:W-:Y:S02]  /*19d0*/  PRMT R36, R26, R23, R27 ;  /* 0x000000171a247216 */ /* 0x000fe4000000001b */
[----:B------:R-:W-:-:S02]  /*19e0*/  PRMT R5, R24, R25, R5 ;  /* 0x0000001918057216 */ /* 0x000fc40000000005 */
[----:B------:R-:W-:Y:S01]  /*19f0*/  SHF.R.U32.HI R32, RZ, 0x10, R6 ;  /* 0x00000010ff207819 */ /* 0x000fe20000011606 */
[----:B------:R-:W4:Y:S01]  /*1a00*/  I2F.S8 R28, R30.B2 ;  /* 0x2000001e001c7306 */ /* 0x000f220000001400 */
[C-C-:B------:R-:W-:Y:S02]  /*1a10*/  PRMT R31, R5.reuse, 0x6420, R36.reuse ;  /* 0x00006420051f7816 */ /* 0x140fe40000000024 */
[----:B------:R-:W-:Y:S02]  /*1a20*/  LOP3.LUT R32, R32, 0x7777, RZ, 0xc0, !PT ;  /* 0x0000777720207812 */ /* 0x000fe400078ec0ff */
[----:B------:R-:W-:Y:S02]  /*1a30*/  PRMT R36, R5, 0x7531, R36 ;  /* 0x0000753105247816 */ /* 0x000fe40000000024 */
[-C--:B------:R-:W-:Y:S01]  /*1a40*/  PRMT R40, R39, R32.reuse, 0xc080604 ;  /* 0x0c08060427287416 */ /* 0x080fe20000000020 */
[----:B------:R1:W4:Y:S01]  /*1a50*/  I2F.S8 R27, R30.B3 ;  /* 0x3000001e001b7306 */ /* 0x0003220000001400 */
[----:B------:R-:W-:-:S07]  /*1a60*/  PRMT R39, R41, R32, 0xf4f8fafc ;  /* 0xf4f8fafc29277416 */ /* 0x000fce0000000020 */
[----:B------:R-:W4:Y:S01]  /*1a70*/  I2F.S8 R26, R31 ;  /* 0x0000001f001a7306 */ /* 0x000f220000001400 */
[----:B-1----:R-:W-:Y:S02]  /*1a80*/  SHF.R.U32.HI R30, RZ, 0x1, R6 ;  /* 0x00000001ff1e7819 */ /* 0x002fe40000011606 */
[----:B------:R-:W-:Y:S02]  /*1a90*/  LOP3.LUT R6, R6, 0x7777, RZ, 0xc0, !PT ;  /* 0x0000777706067812 */ /* 0x000fe400078ec0ff */
[----:B------:R-:W-:Y:S02]  /*1aa0*/  LOP3.LUT R30, R30, 0x44444444, RZ, 0xc0, !PT ;  /* 0x444444441e1e7812 */ /* 0x000fe400078ec0ff */
[-C--:B------:R-:W-:Y:S01]  /*1ab0*/  PRMT R37, R37, R6.reuse, 0xc080604 ;  /* 0x0c08060425257416 */ /* 0x080fe20000000006 */
[----:B------:R-:W1:Y:S01]  /*1ac0*/  I2F.S8 R25, R31.B1 ;  /* 0x1000001f00197306 */ /* 0x000e620000001400 */
[----:B------:R-:W-:Y:S02]  /*1ad0*/  LOP3.LUT R30, R30, 0x32103210, RZ, 0xfc, !PT ;  /* 0x321032101e1e7812 */ /* 0x000fe400078efcff */
[----:B------:R-:W-:-:S05]  /*1ae0*/  PRMT R6, R33, R6, 0xf4f8fafc ;  /* 0xf4f8fafc21067416 */ /* 0x000fca0000000006 */
[----:B------:R-:W1:Y:S08]  /*1af0*/  I2F.S8 R24, R31.B2 ;  /* 0x2000001f00187306 */ /* 0x000e700000001400 */
[----:B------:R0:W1:Y:S08]  /*1b00*/  I2F.S8 R23, R31.B3 ;  /* 0x3000001f00177306 */ /* 0x0000700000001400 */
[----:B------:R-:W1:Y:S01]  /*1b10*/  I2F.S8 R5, R36 ;  /* 0x0000002400057306 */ /* 0x000e620000001400 */
[----:B0-----:R-:W-:-:S02]  /*1b20*/  LOP3.LUT R31, R30, 0x7654, RZ, 0xc0, !PT ;  /* 0x000076541e1f7812 */ /* 0x001fc400078ec0ff */
[----:B------:R-:W-:Y:S02]  /*1b30*/  SHF.R.U32.HI R30, RZ, 0x10, R30 ;  /* 0x00000010ff1e7819 */ /* 0x000fe4000001161e */
[----:B------:R-:W-:Y:S02]  /*1b40*/  PRMT R37, R37, R31, R6 ;  /* 0x0000001f25257216 */ /* 0x000fe40000000006 */
[----:B------:R-:W-:Y:S01]  /*1b50*/  SHF.R.U32.HI R6, RZ, 0x1, R7 ;  /* 0x00000001ff067819 */ /* 0x000fe20000011607 */
[----:B------:R-:W0:Y:S01]  /*1b60*/  I2F.S8 R34, R36.B1 ;  /* 0x1000002400227306 */ /* 0x000e220000001400 */
[----:B------:R-:W-:Y:S02]  /*1b70*/  PRMT R40, R40, R30, R39 ;  /* 0x0000001e28287216 */ /* 0x000fe40000000027 */
[----:B------:R-:W-:Y:S02]  /*1b80*/  LOP3.LUT R6, R6, 0x44444444, RZ, 0xc0, !PT ;  /* 0x4444444406067812 */ /* 0x000fe400078ec0ff */
[----:B------:R-:W-:-:S02]  /*1b90*/  SHF.R.U32.HI R7, RZ, 0x10, R7 ;  /* 0x00000010ff077819 */ /* 0x000fc40000011607 */
[C-C-:B------:R-:W-:Y:S01]  /*1ba0*/  PRMT R39, R37.reuse, 0x6420, R40.reuse ;  /* 0x0000642025277816 */ /* 0x140fe20000000028 */
[----:B------:R-:W-:Y:S01]  /*1bb0*/  I2F.S8 R33, R36.B2 ;  /* 0x2000002400217306 */ /* 0x000fe20000001400 */
[----:B------:R-:W-:Y:S02]  /*1bc0*/  PRMT R46, R37, 0x7531, R40 ;  /* 0x00007531252e7816 */ /* 0x000fe40000000028 */
[----:B------:R-:W-:Y:S02]  /*1bd0*/  LOP3.LUT R41, R6, 0x32103210, RZ, 0xfc, !PT ;  /* 0x3210321006297812 */ /* 0x000fe400078efcff */
[----:B------:R-:W-:Y:S02]  /*1be0*/  MOV R40, UR6 ;  /* 0x0000000600287c02 */ /* 0x000fe40008000f00 */
[----:B------:R-:W-:Y:S01]  /*1bf0*/  LOP3.LUT R7, R7, 0x7777, RZ, 0xc0, !PT ;  /* 0x0000777707077812 */ /* 0x000fe200078ec0ff */
[----:B------:R2:W0:Y:S01]  /*1c00*/  I2F.S8 R32, R36.B3 ;  /* 0x3000002400207306 */ /* 0x0004220000001400 */
[----:B------:R-:W-:-:S02]  /*1c10*/  LOP3.LUT R6, R41, 0x7654, RZ, 0xc0, !PT ;  /* 0x0000765429067812 */ /* 0x000fc400078ec0ff */
[----:B------:R-:W-:Y:S02]  /*1c20*/  PRMT R37, R40, R7, 0xc080604 ;  /* 0x0c08060428257416 */ /* 0x000fe40000000007 */
[----:B------:R-:W-:-:S03]  /*1c30*/  SHF.R.U32.HI R41, RZ, 0x10, R41 ;  /* 0x00000010ff297819 */ /* 0x000fc60000011629 */
[----:B------:R-:W0:Y:S01]  /*1c40*/  I2F.S8 R31, R39 ;  /* 0x00000027001f7306 */ /* 0x000e220000001400 */
[----:B--2---:R-:W-:Y:S02]  /*1c50*/  PRMT R36, R45, R42, 0xf4f8fafc ;  /* 0xf4f8fafc2d247416 */ /* 0x004fe4000000002a */
[----:B------:R-:W-:Y:S02]  /*1c60*/  MOV R42, UR7 ;  /* 0x00000007002a7c02 */ /* 0x000fe40008000f00 */
[----:B------:R-:W-:Y:S02]  /*1c70*/  LOP3.LUT R45, R35, 0x7f800000, RZ, 0xc0, !PT ;  /* 0x7f800000232d7812 */ /* 0x000fe400078ec0ff */
[----:B------:R-:W-:Y:S01]  /*1c80*/  PRMT R40, R42, R7, 0xf4f8fafc ;  /* 0xf4f8fafc2a287416 */ /* 0x000fe20000000007 */
[----:B------:R-:W2:Y:S01]  /*1c90*/  I2F.S8 R30, R39.B1 ;  /* 0x10000027001e7306 */ /* 0x000ea20000001400 */
[----:B------:R-:W-:Y:S01]  /*1ca0*/  PRMT R36, R43, R6, R36 ;  /* 0x000000062b247216 */ /* 0x000fe20000000024 */
[----:B------:R-:W-:Y:S01]  /*1cb0*/  FMUL R45, R45, 0.5 ;  /* 0x3f0000002d2d7820 */ /* 0x000fe20000400000 */
[----:B------:R-:W-:-:S02]  /*1cc0*/  PRMT R37, R37, R41, R40 ;  /* 0x0000002925257216 */ /* 0x000fc40000000028 */
[----:B------:R-:W-:Y:S01]  /*1cd0*/  MOV R7, 0x400 ;  /* 0x0000040000077802 */ /* 0x000fe20000000f00 */
[----:B------:R-:W-:Y:S01]  /*1ce0*/  FMUL R54, R45, R19 ;  /* 0x000000132d367220 */ /* 0x000fe20000400000 */
[C-C-:B------:R-:W-:Y:S01]  /*1cf0*/  PRMT R47, R36.reuse, 0x7531, R37.reuse ;  /* 0x00007531242f7816 */ /* 0x140fe20000000025 */
[----:B------:R-:W2:Y:S01]  /*1d00*/  I2F.S8 R6, R39.B2 ;  /* 0x2000002700067306 */ /* 0x000ea20000001400 */
[----:B------:R-:W-:Y:S01]  /*1d10*/  IADD3 R7, PT, PT, R7, 0x2100, RZ ;  /* 0x0000210007077810 */ /* 0x000fe20007ffe0ff */
[C---:B------:R-:W-:Y:S01]  /*1d20*/  FMUL R19, R45.reuse, R22 ;  /* 0x000000162d137220 */ /* 0x040fe20000400000 */
[----:B------:R-:W-:Y:S01]  /*1d30*/  PRMT R36, R36, 0x6420, R37 ;  /* 0x0000642024247816 */ /* 0x000fe20000000025 */
[C---:B---3--:R-:W-:Y:S01]  /*1d40*/  FMUL R21, R45.reuse, R21 ;  /* 0x000000152d157220 */ /* 0x048fe20000400000 */
[----:B------:R-:W-:Y:S01]  /*1d50*/  LEA R7, R38, R7, 0x18 ;  /* 0x0000000726077211 */ /* 0x000fe200078ec0ff */
[C---:B-----5:R-:W-:Y:S01]  /*1d60*/  FMUL R20, R45.reuse, R20 ;  /* 0x000000142d147220 */ /* 0x060fe20000400000 */
[C---:B------:R-:W-:Y:S01]  /*1d70*/  FMUL R4, R45.reuse, R4 ;  /* 0x000000042d047220 */ /* 0x040fe20000400000 */
[----:B------:R-:W3:Y:S01]  /*1d80*/  I2F.S8 R44, R39.B3 ;  /* 0x30000027002c7306 */ /* 0x000ee20000001400 */
[----:B----4-:R-:W-:Y:S01]  /*1d90*/  FMUL R28, R45, R28 ;  /* 0x0000001c2d1c7220 */ /* 0x010fe20000400000 */
[----:B------:R-:W-:-:S02]  /*1da0*/  IMAD R7, R0, 0x84, R7 ;  /* 0x0000008400077824 */ /* 0x000fc400078e0207 */
[C---:B------:R-:W-:Y:S01]  /*1db0*/  FMUL R58, R45.reuse, R27 ;  /* 0x0000001b2d3a7220 */ /* 0x040fe20000400000 */
[C---:B------:R-:W-:Y:S01]  /*1dc0*/  FMUL R26, R45.reuse, R26 ;  /* 0x0000001a2d1a7220 */ /* 0x040fe20000400000 */
[C---:B-1----:R-:W-:Y:S01]  /*1dd0*/  FMUL R25, R45.reuse, R25 ;  /* 0x000000192d197220 */ /* 0x042fe20000400000 */
[C---:B------:R-:W-:Y:S01]  /*1de0*/  FMUL R24, R45.reuse, R24 ;  /* 0x000000182d187220 */ /* 0x040fe20000400000 */
[----:B------:R1:W-:Y:S01]  /*1df0*/  STS [R7], R54 ;  /* 0x0000003607007388 */ /* 0x0003e20000000800 */
[----:B------:R-:W4:Y:S01]  /*1e00*/  I2F.S8 R43, R46 ;  /* 0x0000002e002b7306 */ /* 0x000f220000001400 */
[C---:B------:R-:W-:Y:S01]  /*1e10*/  FMUL R23, R45.reuse, R23 ;  /* 0x000000172d177220 */ /* 0x040fe20000400000 */
[C---:B------:R-:W-:Y:S01]  /*1e20*/  FMUL R5, R45.reuse, R5 ;  /* 0x000000052d057220 */ /* 0x040fe20000400000 */
[C---:B0-----:R-:W-:Y:S01]  /*1e30*/  FMUL R34, R45.reuse, R34 ;  /* 0x000000222d227220 */ /* 0x041fe20000400000 */
[C---:B------:R-:W-:Y:S01]  /*1e40*/  FMUL R32, R45.reuse, R32 ;  /* 0x000000202d207220 */ /* 0x040fe20000400000 */
[C---:B------:R-:W-:Y:S01]  /*1e50*/  FMUL R31, R45.reuse, R31 ;  /* 0x0000001f2d1f7220 */ /* 0x040fe20000400000 */
[C---:B--2---:R-:W-:Y:S01]  /*1e60*/  FMUL R30, R45.reuse, R30 ;  /* 0x0000001e2d1e7220 */ /* 0x044fe20000400000 */
[C---:B------:R-:W-:Y:S01]  /*1e70*/  FMUL R6, R45.reuse, R6 ;  /* 0x000000062d067220 */ /* 0x040fe20000400000 */
[----:B------:R-:W0:Y:S01]  /*1e80*/  I2F.S8 R42, R46.B1 ;  /* 0x1000002e002a7306 */ /* 0x000e220000001400 */
[C---:B-1----:R-:W-:Y:S01]  /*1e90*/  FMUL R54, R45.reuse, R29 ;  /* 0x0000001d2d367220 */ /* 0x042fe20000400000 */
[C---:B---3--:R-:W-:Y:S01]  /*1ea0*/  FMUL R44, R45.reuse, R44 ;  /* 0x0000002c2d2c7220 */ /* 0x048fe20000400000 */
[----:B------:R1:W-:Y:S01]  /*1eb0*/  STS [R7+0x8], R19 ;  /* 0x0000081307007388 */ /* 0x0003e20000000800 */
[----:B----4-:R-:W-:-:S04]  /*1ec0*/  FMUL R43, R45, R43 ;  /* 0x0000002b2d2b7220 */ /* 0x010fc80000400000 */
[----:B------:R-:W2:Y:S01]  /*1ed0*/  I2F.S8 R41, R46.B2 ;  /* 0x2000002e00297306 */ /* 0x000ea20000001400 */
[----:B------:R1:W-:Y:S04]  /*1ee0*/  STS [R7+0x10], R21 ;  /* 0x0000101507007388 */ /* 0x0003e80000000800 */
[----:B------:R1:W-:Y:S01]  /*1ef0*/  STS [R7+0x18], R20 ;  /* 0x0000181407007388 */ /* 0x0003e20000000800 */
[C---:B0-----:R-:W-:Y:S02]  /*1f00*/  FMUL R42, R45.reuse, R42 ;  /* 0x0000002a2d2a7220 */ /* 0x041fe40000400000 */
[----:B------:R-:W0:Y:S01]  /*1f10*/  I2F.S8 R40, R46.B3 ;  /* 0x3000002e00287306 */ /* 0x000e220000001400 */
[----:B------:R1:W-:Y:S04]  /*1f20*/  STS [R7+0x4], R4 ;  /* 0x0000040407007388 */ /* 0x0003e80000000800 */
[----:B------:R1:W-:Y:S01]  /*1f30*/  STS [R7+0xc], R54 ;  /* 0x00000c3607007388 */ /* 0x0003e20000000800 */
[----:B--2---:R-:W-:-:S02]  /*1f40*/  FMUL R41, R45, R41 ;  /* 0x000000292d297220 */ /* 0x004fc40000400000 */
[----:B------:R-:W2:Y:S01]  /*1f50*/  I2F.S8 R39, R47 ;  /* 0x0000002f00277306 */ /* 0x000ea20000001400 */
[----:B------:R1:W-:Y:S04]  /*1f60*/  STS [R7+0x14], R28 ;  /* 0x0000141c07007388 */ /* 0x0003e80000000800 */
[----:B------:R1:W-:Y:S01]  /*1f70*/  STS [R7+0x1c], R58 ;  /* 0x00001c3a07007388 */ /* 0x0003e20000000800 */
[C---:B0-----:R-:W-:Y:S02]  /*1f80*/  FMUL R40, R45.reuse, R40 ;  /* 0x000000282d287220 */ /* 0x041fe40000400000 */
[----:B------:R-:W0:Y:S01]  /*1f90*/  I2F.S8 R38, R47.B1 ;  /* 0x1000002f00267306 */ /* 0x000e220000001400 */
[----:B------:R1:W-:Y:S04]  /*1fa0*/  STS [R7+0x20], R26 ;  /* 0x0000201a07007388 */ /* 0x0003e80000000800 */
[----:B------:R1:W-:Y:S01]  /*1fb0*/  STS [R7+0x28], R25 ;  /* 0x0000281907007388 */ /* 0x0003e20000000800 */
[----:B--2---:R-:W-:-:S02]  /*1fc0*/  FMUL R39, R45, R39 ;  /* 0x000000272d277220 */ /* 0x004fc40000400000 */
        /* <DEDUP_REMOVED lines=20> */
[----:B------:R0:W3:Y:S01]  /*2110*/  I2F.S8 R52, R36.B3 ;  /* 0x3000002400347306 */ /* 0x0000e20000001400 */
[----:B------:R1:W-:Y:S04]  /*2120*/  STS [R7+0x4c], R42 ;  /* 0x00004c2a07007388 */ /* 0x0003e80000000800 */
[----:B------:R1:W-:Y:S01]  /*2130*/  STS [R7+0x54], R41 ;  /* 0x0000542907007388 */ /* 0x0003e20000000800 */
[C---:B--2---:R-:W-:Y:S01]  /*2140*/  FMUL R50, R45.reuse, R50 ;  /* 0x000000322d327220 */ /* 0x044fe20000400000 */
[----:B0-----:R-:W-:-:S02]  /*2150*/  FMUL R36, R45, R33 ;  /* 0x000000212d247220 */ /* 0x001fc40000400000 */
[----:B------:R1:W-:Y:S04]  /*2160*/  STS [R7+0x5c], R40 ;  /* 0x00005c2807007388 */ /* 0x0003e80000000800 */
[----:B------:R1:W-:Y:S01]  /*2170*/  STS [R7+0x34], R36 ;  /* 0x0000342407007388 */ /* 0x0003e20000000800 */
[----:B---3--:R-:W-:-:S03]  /*2180*/  FMUL R52, R45, R52 ;  /* 0x000000342d347220 */ /* 0x008fc60000400000 */
[----:B------:R1:W-:Y:S04]  /*2190*/  STS [R7+0x60], R46 ;  /* 0x0000602e07007388 */ /* 0x0003e80000000800 */
[----:B------:R1:W-:Y:S04]  /*21a0*/  STS [R7+0x64], R39 ;  /* 0x0000642707007388 */ /* 0x0003e80000000800 */
[----:B------:R1:W-:Y:S04]  /*21b0*/  STS [R7+0x68], R22 ;  /* 0x0000681607007388 */ /* 0x0003e80000000800 */
[----:B------:R1:W-:Y:S04]  /*21c0*/  STS [R7+0x6c], R38 ;  /* 0x00006c2607007388 */ /* 0x0003e80000000800 */
[----:B------:R1:W-:Y:S04]  /*21d0*/  STS [R7+0x74], R37 ;  /* 0x0000742507007388 */ /* 0x0003e80000000800 */
[----:B------:R1:W-:Y:S04]  /*21e0*/  STS [R7+0x70], R50 ;  /* 0x0000703207007388 */ /* 0x0003e80000000800 */
[----:B------:R1:W-:Y:S04]  /*21f0*/  STS [R7+0x78], R52 ;  /* 0x0000783407007388 */ /* 0x0003e80000000800 */
[----:B------:R1:W-:Y:S01]  /*2200*/  STS [R7+0x7c], R35 ;  /* 0x00007c2307007388 */ /* 0x0003e20000000800 */
[----:B------:R-:W-:Y:S05]  /*2210*/  BRA `(.L_x_26) ;  /* 0x0000000000947947 */ /* 0x000fea0003800000 */
.L_x_27:
[----:B------:R-:W0:Y:S01]  /*2220*/  S2R R5, SR_CgaCtaId ;  /* 0x0000000000057919 */ /* 0x000e220000008800 */
[----:B------:R-:W-:-:S04]  /*2230*/  MOV R4, 0x400 ;  /* 0x0000040000047802 */ /* 0x000fc80000000f00 */
[----:B------:R-:W-:-:S04]  /*2240*/  IADD3 R4, PT, PT, R4, 0x2100, RZ ;  /* 0x0000210004047810 */ /* 0x000fc80007ffe0ff */
[----:B0-----:R-:W-:-:S05]  /*2250*/  LEA R5, R5, R4, 0x18 ;  /* 0x0000000405057211 */ /* 0x001fca00078ec0ff */
[----:B------:R-:W-:-:S05]  /*2260*/  IMAD R5, R0, 0x84, R5 ;  /* 0x0000008400057824 */ /* 0x000fca00078e0205 */
[----:B------:R0:W-:Y:S04]  /*2270*/  STS [R5], RZ ;  /* 0x000000ff05007388 */ /* 0x0001e80000000800 */
[----:B------:R0:W-:Y:S04]  /*2280*/  STS [R5+0x4], RZ ;  /* 0x000004ff05007388 */ /* 0x0001e80000000800 */
        /* <DEDUP_REMOVED lines=29> */
[----:B------:R0:W-:Y:S02]  /*2460*/  STS [R5+0x7c], RZ ;  /* 0x00007cff05007388 */ /* 0x0001e40000000800 */
.L_x_26:
[----:B------:R-:W-:Y:S05]  /*2470*/  BSYNC.RECONVERGENT B0 ;  /* 0x0000000000007941 */ /* 0x000fea0003800200 */
.L_x_25:
[----:B01----:R-:W0:Y:S01]  /*2480*/  S2R R5, SR_CgaCtaId ;  /* 0x0000000000057919 */ /* 0x003e220000008800 */
[----:B------:R-:W-:Y:S01]  /*2490*/  MOV R4, 0x400 ;  /* 0x0000040000047802 */ /* 0x000fe20000000f00 */
[----:B------:R-:W1:Y:S01]  /*24a0*/  LDCU UR6, c[0x0][0x3c0] ;  /* 0x00007800ff0677ac */ /* 0x000e620008000800 */
[----:B------:R-:W2:Y:S01]  /*24b0*/  S2R R6, SR_TID.Y ;  /* 0x0000000000067919 */ /* 0x000ea20000002200 */
[----:B------:R-:W-:Y:S01]  /*24c0*/  UIADD3 UR5, UPT, UPT, UR5, 0x20, URZ ;  /* 0x0000002005057890 */ /* 0x000fe2000fffe0ff */
[----:B------:R-:W-:Y:S03]  /*24d0*/  BAR.SYNC.DEFER_BLOCKING 0x0 ;  /* 0x0000000000007b1d */ /* 0x000fe60000010000 */
[----:B-1----:R-:W-:Y:S01]  /*24e0*/  UISETP.GE.AND UP1, UPT, UR5, UR6, UPT ;  /* 0x000000060500728c */ /* 0x002fe2000bf26270 */
[----:B0-----:R-:W-:Y:S02]  /*24f0*/  LEA R4, R5, R4, 0x18 ;  /* 0x0000000405047211 */ /* 0x001fe400078ec0ff */
[----:B------:R-:W-:Y:S01]  /*2500*/  LDS.128 R44, [R57+0x80] ;  /* 0x00008000392c7984 */ /* 0x000fe20000000c00 */
[----:B--2---:R-:W-:-:S03]  /*2510*/  SHF.L.U32 R5, R6, 0x2, RZ ;  /* 0x0000000206057819 */ /* 0x004fc600000006ff */
[----:B------:R-:W-:Y:S02]  /*2520*/  LDS.128 R28, [R57+0x100] ;  /* 0x00010000391c7984 */ /* 0x000fe40000000c00 */
[----:B------:R-:W-:Y:S02]  /*2530*/  IMAD R58, R5, 0x84, R4 ;  /* 0x00000084053a7824 */ /* 0x000fe400078e0204 */
[----:B------:R-:W-:Y:S04]  /*2540*/  LDS.128 R32, [R57+0x180] ;  /* 0x0001800039207984 */ /* 0x000fe80000000c00 */
[----:B------:R-:W0:Y:S04]  /*2550*/  LDS.128 R52, [R58+0x80] ;  /* 0x000080003a347984 */ /* 0x000e280000000c00 */
[----:B------:R-:W1:Y:S04]  /*2560*/  LDS.128 R20, [R58] ;  /* 0x000000003a147984 */ /* 0x000e680000000c00 */
[----:B------:R-:W2:Y:S04]  /*2570*/  LDS.128 R24, [R57] ;  /* 0x0000000039187984 */ /* 0x000ea80000000c00 */
[----:B------:R-:W3:Y:S04]  /*2580*/  LDS.128 R40, [R58+0x180] ;  /* 0x000180003a287984 */ /* 0x000ee80000000c00 */
[----:B------:R-:W4:Y:S04]  /*2590*/  LDS.128 R36, [R58+0x100] ;  /* 0x000100003a247984 */ /* 0x000f280000000c00 */
[----:B------:R-:W5:Y:S01]  /*25a0*/  LDS.128 R4, [R57+0x190] ;  /* 0x0001900039047984 */ /* 0x000f620000000c00 */
[C---:B0-----:R-:W-:Y:S01]  /*25b0*/  FFMA R19, R53.reuse, R45, R12 ;  /* 0x0000002d35137223 */ /* 0x041fe2000000000c */
[CC--:B------:R-:W-:Y:S01]  /*25c0*/  FFMA R12, R53.reuse, R30.reuse, R17 ;  /* 0x0000001e350c7223 */ /* 0x0c0fe20000000011 */
[C---:B------:R-:W-:Y:S01]  /*25d0*/  FFMA R17, R53.reuse, R35, R14 ;  /* 0x0000002335117223 */ /* 0x040fe2000000000e */
[C---:B-1----:R-:W-:Y:S01]  /*25e0*/  FFMA R44, R20.reuse, R45, R51 ;  /* 0x0000002d142c7223 */ /* 0x042fe20000000033 */
[C---:B------:R-:W-:Y:S01]  /*25f0*/  FFMA R59, R20.reuse, R30, R59 ;  /* 0x0000001e143b7223 */ /* 0x040fe2000000003b */
[C---:B------:R-:W-:Y:S01]  /*2600*/  FFMA R29, R20.reuse, R35, R16 ;  /* 0x00000023141d7223 */ /* 0x040fe20000000010 */
[-C--:B--2---:R-:W-:Y:S01]  /*2610*/  FFMA R14, R53, R24.reuse, R13 ;  /* 0x00000018350e7223 */ /* 0x084fe2000000000d */
[-C--:B------:R-:W-:Y:S01]  /*2620*/  FFMA R20, R20, R24.reuse, R49 ;  /* 0x0000001814147223 */ /* 0x080fe20000000031 */
[----:B------:R-:W-:Y:S01]  /*2630*/  FFMA R59, R21, R31, R59 ;  /* 0x0000001f153b7223 */ /* 0x000fe2000000003b */
[----:B---3--:R-:W-:-:S02]  /*2640*/  FFMA R53, R43, R24, R48 ;  /* 0x000000182b357223 */ /* 0x008fc40000000030 */
[----:B------:R-:W-:Y:S01]  /*2650*/  FFMA R69, R21, R25, R20 ;  /* 0x0000001915457223 */ /* 0x000fe20000000014 */
[----:B------:R-:W0:Y:S01]  /*2660*/  LDS.128 R48, [R58+0x190] ;  /* 0x000190003a307984 */ /* 0x000e220000000c00 */
[----:B------:R-:W-:Y:S01]  /*2670*/  FFMA R20, R54, R31, R12 ;  /* 0x0000001f36147223 */ /* 0x000fe2000000000c */
[C---:B----4-:R-:W-:Y:S01]  /*2680*/  FFMA R16, R38.reuse, R24, R11 ;  /* 0x0000001826107223 */ /* 0x050fe2000000000b */
[C---:B------:R-:W-:Y:S01]  /*2690*/  FFMA R13, R38.reuse, R45, R10 ;  /* 0x0000002d260d7223 */ /* 0x040fe2000000000a */
[C---:B------:R-:W-:Y:S01]  /*26a0*/  FFMA R34, R38.reuse, R30, R9 ;  /* 0x0000001e26227223 */ /* 0x040fe20000000009 */
[----:B------:R-:W-:Y:S01]  /*26b0*/  FFMA R37, R38, R35, R8 ;  /* 0x0000002326257223 */ /* 0x000fe20000000008 */
[C---:B------:R-:W-:Y:S01]  /*26c0*/  FFMA R45, R43.reuse, R45, R18 ;  /* 0x0000002d2b2d7223 */ /* 0x040fe20000000012 */
[----:B------:R-:W1:Y:S01]  /*26d0*/  LDS.128 R8, [R58+0x110] ;  /* 0x000110003a087984 */ /* 0x000e620000000c00 */
[C---:B------:R-:W-:Y:S01]  /*26e0*/  FFMA R24, R54.reuse, R46, R19 ;  /* 0x0000002e36187223 */ /* 0x040fe20000000013 */
[----:B------:R-:W-:Y:S01]  /*26f0*/  FFMA R18, R54, R25, R14 ;  /* 0x0000001936127223 */ /* 0x000fe2000000000e */
[C---:B------:R-:W-:Y:S01]  /*2700*/  FFMA R30, R43.reuse, R30, R15 ;  /* 0x0000001e2b1e7223 */ /* 0x040fe2000000000f */
[C---:B-----5:R-:W-:Y:S01]  /*2710*/  FFMA R54, R4.reuse, R54, R17 ;  /* 0x0000003604367223 */ /* 0x060fe20000000011 */
[----:B------:R-:W-:Y:S01]  /*2720*/  FFMA R43, R43, R35, R68 ;  /* 0x000000232b2b7223 */ /* 0x000fe20000000044 */
[C---:B------:R-:W-:Y:S01]  /*2730*/  FFMA R17, R39.reuse, R25, R16 ;  /* 0x0000001927117223 */ /* 0x040fe20000000010 */
[-C--:B------:R-:W-:Y:S01]  /*2740*/  FFMA R38, R39, R46.reuse, R13 ;  /* 0x0000002e27267223 */ /* 0x080fe2000000000d */
[----:B------:R-:W-:Y:S01]  /*2750*/  FFMA R35, R21, R46, R44 ;  /* 0x0000002e15237223 */ /* 0x000fe2000000002c */
[----:B------:R-:W2:Y:S01]  /*2760*/  LDS.128 R12, [R57+0x110] ;  /* 0x00011000390c7984 */ /* 0x000ea20000000c00 */
[----:B------:R-:W-:Y:S01]  /*2770*/  FFMA R29, R4, R21, R29 ;  /* 0x00000015041d7223 */ /* 0x000fe2000000001d */
[----:B------:R-:W-:Y:S01]  /*2780*/  FFMA R21, R39, R31, R34 ;  /* 0x0000001f27157223 */ /* 0x000fe20000000022 */
[----:B------:R-:W-:Y:S01]  /*2790*/  FFMA R34, R22, R26, R69 ;  /* 0x0000001a16227223 */ /* 0x000fe20000000045 */
[----:B------:R-:W-:Y:S01]  /*27a0*/  FFMA R37, R4, R39, R37 ;  /* 0x0000002704257223 */ /* 0x000fe20000000025 */
[C---:B------:R-:W-:Y:S01]  /*27b0*/  FFMA R39, R55.reuse, R47, R24 ;  /* 0x0000002f37277223 */ /* 0x040fe20000000018 */
[C---:B0-----:R-:W-:Y:S01]  /*27c0*/  FFMA R16, R48.reuse, R25, R53 ;  /* 0x0000001930107223 */ /* 0x041fe20000000035 */
[C---:B------:R-:W-:Y:S01]  /*27d0*/  FFMA R46, R48.reuse, R46, R45 ;  /* 0x0000002e302e7223 */ /* 0x040fe2000000002d */
[C---:B------:R-:W-:Y:S01]  /*27e0*/  FFMA R30, R48.reuse, R31, R30 ;  /* 0x0000001f301e7223 */ /* 0x040fe2000000001e */
[----:B------:R-:W-:Y:S01]  /*27f0*/  FFMA R48, R48, R4, R43 ;  /* 0x0000000430307223 */ /* 0x000fe2000000002b */
[-C--:B------:R-:W-:Y:S01]  /*2800*/  FFMA R43, R55, R26.reuse, R18 ;  /* 0x0000001a372b7223 */ /* 0x080fe20000000012 */
[-C--:B------:R-:W-:Y:S01]  /*2810*/  FFMA R25, R49, R26.reuse, R16 ;  /* 0x0000001a31197223 */ /* 0x080fe20000000010 */
[----:B------:R-:W-:Y:S01]  /*2820*/  FFMA R4, R22, R47, R35 ;  /* 0x0000002f16047223 */ /* 0x000fe20000000023 */
[C---:B-1----:R-:W-:Y:S01]  /*2830*/  FFMA R26, R8.reuse, R26, R17 ;  /* 0x0000001a081a7223 */ /* 0x042fe20000000011 */
[----:B------:R-:W-:Y:S01]  /*2840*/  FFMA R53, R55, R5, R54 ;  /* 0x0000000537357223 */ /* 0x000fe20000000036 */
[----:B------:R-:W0:Y:S01]  /*2850*/  LDS.128 R16, [R58+0x90] ;  /* 0x000090003a107984 */ /* 0x000e220000000c00 */
[CC--:B------:R-:W-:Y:S01]  /*2860*/  FFMA R31, R49.reuse, R47.reuse, R46 ;  /* 0x0000002f311f7223 */ /* 0x0c0fe2000000002e */
[----:B------:R-:W-:Y:S01]  /*2870*/  FFMA R35, R8, R47, R38 ;  /* 0x0000002f08237223 */ /* 0x000fe20000000026 */
[-C--:B------:R-:W-:Y:S01]  /*2880*/  FFMA R38, R22, R5.reuse, R29 ;  /* 0x0000000516267223 */ /* 0x080fe2000000001d */
[----:B------:R-:W1:Y:S01]  /*2890*/  LDS.128 R44, [R57+0x90] ;  /* 0x00009000392c7984 */ /* 0x000e620000000c00 */
[-C--:B------:R-:W-:Y:S01]  /*28a0*/  FFMA R29, R49, R5.reuse, R48 ;  /* 0x00000005311d7223 */ /* 0x080fe20000000030 */
[----:B------:R-:W-:Y:S01]  /*28b0*/  FFMA R42, R8, R5, R37 ;  /* 0x00000005082a7223 */ /* 0x000fe20000000025 */
[----:B--2---:R-:W-:Y:S01]  /*28c0*/  FFMA R55, R12, R55, R20 ;  /* 0x000000370c377223 */ /* 0x004fe20000000014 */
[----:B------:R-:W-:Y:S01]  /*28d0*/  FFMA R20, R8, R12, R21 ;  /* 0x0000000c08147223 */ /* 0x000fe20000000015 */
[C---:B------:R-:W-:Y:S01]  /*28e0*/  FFMA R22, R12.reuse, R22, R59 ;  /* 0x000000160c167223 */ /* 0x040fe2000000003b */
[----:B------:R-:W-:Y:S01]  /*28f0*/  FFMA R21, R12, R49, R30 ;  /* 0x000000310c157223 */ /* 0x000fe2000000001e */
[-C--:B------:R-:W-:Y:S01]  /*2900*/  FFMA R5, R23, R27.reuse, R34 ;  /* 0x0000001b17057223 */ /* 0x080fe20000000022 */
[CC--:B------:R-:W-:Y:S01]  /*2910*/  FFMA R8, R50.reuse, R27.reuse, R25 ;  /* 0x0000001b32087223 */ /* 0x0c0fe20000000019 */
[----:B------:R-:W-:Y:S01]  /*2920*/  FFMA R37, R9, R27, R26 ;  /* 0x0000001b09257223 */ /* 0x000fe2000000001a */
[-C--:B------:R-:W-:Y:S01]  /*2930*/  FFMA R59, R23, R13.reuse, R22 ;  /* 0x0000000d173b7223 */ /* 0x080fe20000000016 */
[CC--:B------:R-:W-:Y:S01]  /*2940*/  FFMA R49, R9.reuse, R13.reuse, R20 ;  /* 0x0000000d09317223 */ /* 0x0c0fe20000000014 */
[C---:B------:R-:W-:Y:S01]  /*2950*/  FFMA R12, R50.reuse, R13, R21 ;  /* 0x0000000d320c7223 */ /* 0x040fe20000000015 */
[-C--:B------:R-:W-:Y:S01]  /*2960*/  FFMA R34, R50, R6.reuse, R29 ;  /* 0x0000000632227223 */ /* 0x080fe2000000001d */
[----:B------:R-:W-:Y:S01]  /*2970*/  FFMA R29, R9, R6, R42 ;  /* 0x00000006091d7223 */ /* 0x000fe2000000002a */
[----:B------:R-:W-:Y:S01]  /*2980*/  FFMA R42, R10, R14, R49 ;  /* 0x0000000e0a2a7223 */ /* 0x000fe20000000031 */
[C---:B0-----:R-:W-:Y:S01]  /*2990*/  FFMA R43, R16.reuse, R27, R43 ;  /* 0x0000001b102b7223 */ /* 0x041fe2000000002b */
[C---:B------:R-:W-:Y:S01]  /*29a0*/  FFMA R30, R16.reuse, R13, R55 ;  /* 0x0000000d101e7223 */ /* 0x040fe20000000037 */
[----:B------:R-:W0:Y:S01]  /*29b0*/  LDS.128 R24, [R58+0x10] ;  /* 0x000010003a187984 */ /* 0x000e220000000c00 */
[-C--:B------:R-:W-:Y:S01]  /*29c0*/  FFMA R13, R23, R6.reuse, R38 ;  /* 0x00000006170d7223 */ /* 0x080fe20000000026 */
[C---:B------:R-:W-:Y:S01]  /*29d0*/  FFMA R6, R16.reuse, R6, R53 ;  /* 0x0000000610067223 */ /* 0x040fe20000000035 */
[----:B-1----:R-:W-:Y:S01]  /*29e0*/  FFMA R16, R16, R44, R39 ;  /* 0x0000002c10107223 */ /* 0x002fe20000000027 */
[----:B------:R-:W1:Y:S01]  /*29f0*/  LDS.128 R52, [R57+0x10] ;  /* 0x0000100039347984 */ /* 0x000e620000000c00 */
[C---:B------:R-:W-:Y:S01]  /*2a00*/  FFMA R35, R44.reuse, R9, R35 ;  /* 0x000000092c237223 */ /* 0x040fe20000000023 */
[C---:B------:R-:W-:Y:S01]  /*2a10*/  FFMA R50, R44.reuse, R50, R31 ;  /* 0x000000322c327223 */ /* 0x040fe2000000001f */
[----:B------:R-:W-:Y:S01]  /*2a20*/  FFMA R23, R44, R23, R4 ;  /* 0x000000172c177223 */ /* 0x000fe20000000004 */
[-C--:B------:R-:W-:Y:S01]  /*2a30*/  FFMA R31, R17, R45.reuse, R16 ;  /* 0x0000002d111f7223 */ /* 0x080fe20000000010 */
[-C--:B------:R-:W-:Y:S01]  /*2a40*/  FFMA R16, R10, R45.reuse, R35 ;  /* 0x0000002d0a107223 */ /* 0x080fe20000000023 */
[C---:B------:R-:W-:Y:S01]  /*2a50*/  FFMA R9, R51.reuse, R45, R50 ;  /* 0x0000002d33097223 */ /* 0x040fe20000000032 */
[CC--:B------:R-:W-:Y:S01]  /*2a60*/  FFMA R39, R51.reuse, R14.reuse, R12 ;  /* 0x0000000e33277223 */ /* 0x0c0fe2000000000c */
[----:B------:R-:W-:Y:S01]  /*2a70*/  FFMA R35, R51, R7, R34 ;  /* 0x0000000733237223 */ /* 0x000fe20000000022 */
[C---:B0-----:R-:W-:Y:S01]  /*2a80*/  FFMA R38, R24.reuse, R45, R23 ;  /* 0x0000002d18267223 */ /* 0x041fe20000000017 */
[CC--:B------:R-:W-:Y:S01]  /*2a90*/  FFMA R45, R17.reuse, R14.reuse, R30 ;  /* 0x0000000e112d7223 */ /* 0x0c0fe2000000001e */
[----:B------:R-:W-:Y:S01]  /*2aa0*/  FFMA R14, R24, R14, R59 ;  /* 0x0000000e180e7223 */ /* 0x000fe2000000003b */
[-C--:B------:R-:W-:Y:S01]  /*2ab0*/  FFMA R30, R10, R7.reuse, R29 ;  /* 0x000000070a1e7223 */ /* 0x080fe2000000001d */
[CC--:B------:R-:W-:Y:S01]  /*2ac0*/  FFMA R13, R24.reuse, R7.reuse, R13 ;  /* 0x00000007180d7223 */ /* 0x0c0fe2000000000d */
[----:B------:R-:W-:Y:S01]  /*2ad0*/  FFMA R29, R17, R7, R6 ;  /* 0x00000007111d7223 */ /* 0x000fe20000000006 */
[----:B-1----:R-:W-:Y:S01]  /*2ae0*/  FFMA R24, R24, R52, R5 ;  /* 0x0000003418187223 */ /* 0x002fe20000000005 */
[----:B------:R-:W0:Y:S01]  /*2af0*/  LDS.128 R20, [R58+0x1a0] ;  /* 0x0001a0003a147984 */ /* 0x000e220000000c00 */
[C---:B------:R-:W-:Y:S01]  /*2b00*/  FFMA R43, R52.reuse, R17, R43 ;  /* 0x00000011342b7223 */ /* 0x040fe2000000002b */
[C---:B------:R-:W-:Y:S01]  /*2b10*/  FFMA R10, R52.reuse, R10, R37 ;  /* 0x0000000a340a7223 */ /* 0x040fe20000000025 */
[----:B------:R-:W-:Y:S01]  /*2b20*/  FFMA R51, R52, R51, R8 ;  /* 0x0000003334337223 */ /* 0x000fe20000000008 */
[----:B------:R-:W1:Y:S01]  /*2b30*/  LDS.128 R4, [R57+0x1a0] ;  /* 0x0001a00039047984 */ /* 0x000e620000000c00 */
[-C--:B------:R-:W-:Y:S01]  /*2b40*/  FFMA R59, R25, R53.reuse, R24 ;  /* 0x00000035193b7223 */ /* 0x080fe20000000018 */
[CC--:B------:R-:W-:Y:S01]  /*2b50*/  FFMA R24, R18.reuse, R46.reuse, R31 ;  /* 0x0000002e12187223 */ /* 0x0c0fe2000000001f */
[CC--:B------:R-:W-:Y:S01]  /*2b60*/  FFMA R8, R18.reuse, R53.reuse, R43 ;  /* 0x0000003512087223 */ /* 0x0c0fe2000000002b */
[CC--:B------:R-:W-:Y:S01]  /*2b70*/  FFMA R31, R11.reuse, R46.reuse, R16 ;  /* 0x0000002e0b1f7223 */ /* 0x0c0fe20000000010 */
[----:B------:R-:W-:Y:S01]  /*2b80*/  FFMA R37, R11, R53, R10 ;  /* 0x000000350b257223 */ /* 0x000fe2000000000a */
[-C--:B------:R-:W-:Y:S01]  /*2b90*/  FFMA R43, R25, R46.reuse, R38 ;  /* 0x0000002e192b7223 */ /* 0x080fe20000000026 */
[-C--:B------:R-:W-:Y:S01]  /*2ba0*/  FFMA R16, R18, R15.reuse, R45 ;  /* 0x0000000f12107223 */ /* 0x080fe2000000002d */
[-C--:B------:R-:W-:Y:S01]  /*2bb0*/  FFMA R17, R11, R15.reuse, R42 ;  /* 0x0000000f0b117223 */ /* 0x080fe2000000002a */
[----:B------:R-:W-:Y:S01]  /*2bc0*/  FFMA R45, R25, R15, R14 ;  /* 0x0000000f192d7223 */ /* 0x000fe2000000000e */
[C---:B0-----:R-:W-:Y:S01]  /*2bd0*/  FFMA R10, R20.reuse, R53, R51 ;  /* 0x00000035140a7223 */ /* 0x041fe20000000033 */
[C---:B------:R-:W-:Y:S01]  /*2be0*/  FFMA R34, R20.reuse, R15, R39 ;  /* 0x0000000f14227223 */ /* 0x040fe20000000027 */
[----:B------:R-:W0:Y:S01]  /*2bf0*/  LDS.128 R48, [R58+0x120] ;  /* 0x000120003a307984 */ /* 0x000e220000000c00 */
[----:B------:R-:W-:Y:S01]  /*2c00*/  FFMA R46, R20, R46, R9 ;  /* 0x0000002e142e7223 */ /* 0x000fe20000000009 */
[C---:B-1----:R-:W-:Y:S01]  /*2c10*/  FFMA R38, R4.reuse, R25, R13 ;  /* 0x0000001904267223 */ /* 0x042fe2000000000d */
[C---:B------:R-:W-:Y:S01]  /*2c20*/  FFMA R18, R4.reuse, R18, R29 ;  /* 0x0000001204127223 */ /* 0x040fe2000000001d */
[----:B------:R-:W1:Y:S01]  /*2c30*/  LDS.128 R12, [R57+0x120] ;  /* 0x00012000390c7984 */ /* 0x000e620000000c00 */
[----:B------:R-:W-:Y:S01]  /*2c40*/  FFMA R29, R4, R11, R30 ;  /* 0x0000000b041d7223 */ /* 0x000fe2000000001e */
[-C--:B------:R-:W-:Y:S01]  /*2c50*/  FFMA R39, R19, R54.reuse, R8 ;  /* 0x0000003613277223 */ /* 0x080fe20000000008 */
[----:B------:R-:W-:Y:S01]  /*2c60*/  FFMA R53, R21, R54, R10 ;  /* 0x0000003615357223 */ /* 0x000fe2000000000a */
[----:B------:R-:W-:Y:S01]  /*2c70*/  FFMA R30, R20, R4, R35 ;  /* 0x00000004141e7223 */ /* 0x000fe20000000023 */
[----:B------:R-:W2:Y:S01]  /*2c80*/  LDS.128 R8, [R58+0xa0] ;  /* 0x0000a0003a087984 */ /* 0x000ea20000000c00 */
[CC--:B------:R-:W-:Y:S01]  /*2c90*/  FFMA R20, R26.reuse, R54.reuse, R59 ;  /* 0x000000361a147223 */ /* 0x0c0fe2000000003b */
[C---:B------:R-:W-:Y:S01]  /*2ca0*/  FFMA R4, R26.reuse, R47, R43 ;  /* 0x0000002f1a047223 */ /* 0x040fe2000000002b */
[----:B------:R-:W-:Y:S01]  /*2cb0*/  FFMA R38, R26, R5, R38 ;  /* 0x000000051a267223 */ /* 0x000fe20000000026 */
[-C--:B------:R-:W-:Y:S01]  /*2cc0*/  FFMA R35, R19, R47.reuse, R24 ;  /* 0x0000002f13237223 */ /* 0x080fe20000000018 */
[C---:B------:R-:W-:Y:S01]  /*2cd0*/  FFMA R25, R21.reuse, R47, R46 ;  /* 0x0000002f15197223 */ /* 0x040fe2000000002e */
[----:B------:R-:W-:Y:S01]  /*2ce0*/  FFMA R43, R21, R5, R30 ;  /* 0x00000005152b7223 */ /* 0x000fe2000000001e */
[C---:B0-----:R-:W-:Y:S01]  /*2cf0*/  FFMA R31, R48.reuse, R47, R31 ;  /* 0x0000002f301f7223 */ /* 0x041fe2000000001f */
[C---:B------:R-:W-:Y:S01]  /*2d00*/  FFMA R54, R48.reuse, R54, R37 ;  /* 0x0000003630367223 */ /* 0x040fe20000000025 */
[-C--:B------:R-:W-:Y:S01]  /*2d10*/  FFMA R24, R48, R5.reuse, R29 ;  /* 0x0000000530187223 */ /* 0x080fe2000000001d */
[----:B------:R-:W-:Y:S01]  /*2d20*/  FFMA R37, R19, R5, R18 ;  /* 0x0000000513257223 */ /* 0x000fe20000000012 */
[C---:B-1----:R-:W-:Y:S01]  /*2d30*/  FFMA R26, R12.reuse, R26, R45 ;  /* 0x0000001a0c1a7223 */ /* 0x042fe2000000002d */
[----:B------:R-:W-:Y:S01]  /*2d40*/  FFMA R69, R12, R19, R16 ;  /* 0x000000130c457223 */ /* 0x000fe20000000010 */
[----:B------:R-:W0:Y:S01]  /*2d50*/  LDS.128 R44, [R57+0xa0] ;  /* 0x0000a000392c7984 */ /* 0x000e220000000c00 */
[----:B------:R-:W-:Y:S01]  /*2d60*/  FFMA R48, R48, R12, R17 ;  /* 0x0000000c30307223 */ /* 0x000fe20000000011 */
[----:B------:R-:W-:Y:S01]  /*2d70*/  FFMA R34, R12, R21, R34 ;  /* 0x000000150c227223 */ /* 0x000fe20000000022 */
[-C--:B------:R-:W-:Y:S01]  /*2d80*/  FFMA R5, R27, R55.reuse, R20 ;  /* 0x000000371b057223 */ /* 0x080fe20000000014 */
[----:B------:R-:W1:Y:S01]  /*2d90*/  LDS.128 R16, [R58+0x20] ;  /* 0x000020003a107984 */ /* 0x000e620000000c00 */
[-C--:B------:R-:W-:Y:S01]  /*2da0*/  FFMA R12, R22, R55.reuse, R53 ;  /* 0x00000037160c7223 */ /* 0x080fe20000000035 */
[-C--:B------:R-:W-:Y:S01]  /*2db0*/  FFMA R21, R49, R55.reuse, R54 ;  /* 0x0000003731157223 */ /* 0x080fe20000000036 */
[----:B--2---:R-:W-:Y:S01]  /*2dc0*/  FFMA R39, R8, R55, R39 ;  /* 0x0000003708277223 */ /* 0x004fe20000000027 */
[-C--:B------:R-:W-:Y:S01]  /*2dd0*/  FFMA R20, R22, R13.reuse, R34 ;  /* 0x0000000d16147223 */ /* 0x080fe20000000022 */
[----:B------:R-:W2:Y:S01]  /*2de0*/  LDS.128 R52, [R57+0x20] ;  /* 0x0000200039347984 */ /* 0x000ea20000000c00 */
[-C--:B------:R-:W-:Y:S01]  /*2df0*/  FFMA R59, R27, R13.reuse, R26 ;  /* 0x0000000d1b3b7223 */ /* 0x080fe2000000001a */
[-C--:B------:R-:W-:Y:S01]  /*2e00*/  FFMA R29, R49, R13.reuse, R48 ;  /* 0x0000000d311d7223 */ /* 0x080fe20000000030 */
[----:B------:R-:W-:Y:S01]  /*2e10*/  FFMA R30, R8, R13, R69 ;  /* 0x0000000d081e7223 */ /* 0x000fe20000000045 */
[-C--:B------:R-:W-:Y:S01]  /*2e20*/  FFMA R34, R22, R6.reuse, R43 ;  /* 0x0000000616227223 */ /* 0x080fe2000000002b */
[-C--:B------:R-:W-:Y:S01]  /*2e30*/  FFMA R13, R27, R6.reuse, R38 ;  /* 0x000000061b0d7223 */ /* 0x080fe20000000026 */
[-C--:B------:R-:W-:Y:S01]  /*2e40*/  FFMA R43, R49, R6.reuse, R24 ;  /* 0x00000006312b7223 */ /* 0x080fe20000000018 */
[----:B------:R-:W-:Y:S01]  /*2e50*/  FFMA R6, R8, R6, R37 ;  /* 0x0000000608067223 */ /* 0x000fe20000000025 */
[-C--:B------:R-:W-:Y:S01]  /*2e60*/  FFMA R42, R50, R14.reuse, R29 ;  /* 0x0000000e322a7223 */ /* 0x080fe2000000001d */
[C---:B------:R-:W-:Y:S01]  /*2e70*/  FFMA R37, R23.reuse, R14, R20 ;  /* 0x0000000e17257223 */ /* 0x040fe20000000014 */
[----:B------:R-:W-:Y:S01]  /*2e80*/  FFMA R29, R23, R7, R34 ;  /* 0x00000007171d7223 */ /* 0x000fe20000000022 */
[----:B0-----:R-:W-:Y:S01]  /*2e90*/  FFMA R27, R44, R27, R4 ;  /* 0x0000001b2c1b7223 */ /* 0x001fe20000000004 */
[----:B------:R-:W-:Y:S01]  /*2ea0*/  FFMA R8, R8, R44, R35 ;  /* 0x0000002c08087223 */ /* 0x000fe20000000023 */
[C---:B------:R-:W-:Y:S01]  /*2eb0*/  FFMA R31, R44.reuse, R49, R31 ;  /* 0x000000312c1f7223 */ /* 0x040fe2000000001f */
[----:B------:R-:W-:Y:S01]  /*2ec0*/  FFMA R22, R44, R22, R25 ;  /* 0x000000162c167223 */ /* 0x000fe20000000019 */
[-C--:B-1----:R-:W-:Y:S01]  /*2ed0*/  FFMA R38, R16, R45.reuse, R27 ;  /* 0x0000002d10267223 */ /* 0x082fe2000000001b */
[-C--:B------:R-:W-:Y:S01]  /*2ee0*/  FFMA R35, R9, R45.reuse, R8 ;  /* 0x0000002d09237223 */ /* 0x080fe20000000008 */
[-C--:B------:R-:W-:Y:S01]  /*2ef0*/  FFMA R8, R50, R45.reuse, R31 ;  /* 0x0000002d32087223 */ /* 0x080fe2000000001f */
[----:B------:R-:W0:Y:S01]  /*2f00*/  LDS.128 R24, [R58+0x1b0] ;  /* 0x0001b0003a187984 */ /* 0x000e220000000c00 */
[----:B------:R-:W-:Y:S01]  /*2f10*/  FFMA R31, R23, R45, R22 ;  /* 0x0000002d171f7223 */ /* 0x000fe20000000016 */
[CC--:B------:R-:W-:Y:S01]  /*2f20*/  FFMA R45, R9.reuse, R14.reuse, R30 ;  /* 0x0000000e092d7223 */ /* 0x0c0fe2000000001e */
[----:B------:R-:W-:Y:S01]  /*2f30*/  FFMA R14, R16, R14, R59 ;  /* 0x0000000e100e7223 */ /* 0x000fe2000000003b */
[-C--:B------:R-:W-:Y:S01]  /*2f40*/  FFMA R30, R50, R7.reuse, R43 ;  /* 0x00000007321e7223 */ /* 0x080fe2000000002b */
[CC--:B------:R-:W-:Y:S01]  /*2f50*/  FFMA R13, R16.reuse, R7.reuse, R13 ;  /* 0x00000007100d7223 */ /* 0x0c0fe2000000000d */
[----:B------:R-:W-:Y:S01]  /*2f60*/  FFMA R43, R9, R7, R6 ;  /* 0x00000007092b7223 */ /* 0x000fe20000000006 */
[----:B--2---:R-:W-:Y:S01]  /*2f70*/  FFMA R16, R16, R52, R5 ;  /* 0x0000003410107223 */ /* 0x004fe20000000005 */
[C---:B------:R-:W-:Y:S01]  /*2f80*/  FFMA R23, R52.reuse, R23, R12 ;  /* 0x0000001734177223 */ /* 0x040fe2000000000c */
[----:B------:R-:W1:Y:S01]  /*2f90*/  LDS.128 R4, [R57+0x1b0] ;  /* 0x0001b00039047984 */ /* 0x000e620000000c00 */
[C---:B------:R-:W-:Y:S01]  /*2fa0*/  FFMA R39, R52.reuse, R9, R39 ;  /* 0x0000000934277223 */ /* 0x040fe20000000027 */
[----:B------:R-:W-:Y:S01]  /*2fb0*/  FFMA R50, R52, R50, R21 ;  /* 0x0000003234327223 */ /* 0x000fe20000000015 */
[-C--:B------:R-:W-:Y:S01]  /*2fc0*/  FFMA R49, R17, R53.reuse, R16 ;  /* 0x0000003511317223 */ /* 0x080fe20000000010 */
[CC--:B------:R-:W-:Y:S01]  /*2fd0*/  FFMA R16, R10.reuse, R46.reuse, R35 ;  /* 0x0000002e0a107223 */ /* 0x0c0fe20000000023 */
[CC--:B------:R-:W-:Y:S01]  /*2fe0*/  FFMA R34, R10.reuse, R53.reuse, R39 ;  /* 0x000000350a227223 */ /* 0x0c0fe20000000027 */
[C---:B------:R-:W-:Y:S01]  /*2ff0*/  FFMA R39, R51.reuse, R53, R50 ;  /* 0x0000003533277223 */ /* 0x040fe20000000032 */
[CC--:B------:R-:W-:Y:S01]  /*3000*/  FFMA R35, R51.reuse, R46.reuse, R8 ;  /* 0x0000002e33237223 */ /* 0x0c0fe20000000008 */
[-C--:B------:R-:W-:Y:S01]  /*3010*/  FFMA R9, R51, R15.reuse, R42 ;  /* 0x0000000f33097223 */ /* 0x080fe2000000002a */
[----:B------:R-:W-:Y:S01]  /*3020*/  FFMA R8, R10, R15, R45 ;  /* 0x0000000f0a087223 */ /* 0x000fe2000000002d */
[C---:B0-----:R-:W-:Y:S01]  /*3030*/  FFMA R44, R24.reuse, R53, R23 ;  /* 0x00000035182c7223 */ /* 0x041fe20000000017 */
[CC--:B------:R-:W-:Y:S01]  /*3040*/  FFMA R53, R17.reuse, R46.reuse, R38 ;  /* 0x0000002e11357223 */ /* 0x0c0fe20000000026 */
[----:B------:R-:W0:Y:S01]  /*3050*/  LDS.128 R20, [R58+0x130] ;  /* 0x000130003a147984 */ /* 0x000e220000000c00 */
[CC--:B------:R-:W-:Y:S01]  /*3060*/  FFMA R38, R24.reuse, R15.reuse, R37 ;  /* 0x0000000f18267223 */ /* 0x0c0fe20000000025 */
[----:B------:R-:W-:Y:S01]  /*3070*/  FFMA R46, R24, R46, R31 ;  /* 0x0000002e182e7223 */ /* 0x000fe2000000001f */
[----:B------:R-:W-:Y:S01]  /*3080*/  FFMA R31, R17, R15, R14 ;  /* 0x0000000f111f7223 */ /* 0x000fe2000000000e */
[----:B------:R-:W-:Y:S01]  /*3090*/  FFMA R59, R25, R54, R44 ;  /* 0x00000036193b7223 */ /* 0x000fe2000000002c */
[C---:B-1----:R-:W-:Y:S01]  /*30a0*/  FFMA R37, R4.reuse, R51, R30 ;  /* 0x0000003304257223 */ /* 0x042fe2000000001e */
[----:B------:R-:W-:Y:S01]  /*30b0*/  FFMA R42, R4, R17, R13 ;  /* 0x00000011042a7223 */ /* 0x000fe2000000000d */
[----:B------:R-:W-:Y:S01]  /*30c0*/  FFMA R30, R24, R4, R29 ;  /* 0x00000004181e7223 */ /* 0x000fe2000000001d */
[----:B------:R-:W1:Y:S01]  /*30d0*/  LDS.128 R12, [R57+0x130] ;  /* 0x00013000390c7984 */ /* 0x000e620000000c00 */
[----:B------:R-:W-:Y:S01]  /*30e0*/  FFMA R24, R18, R54, R49 ;  /* 0x0000003612187223 */ /* 0x000fe20000000031 */
[----:B------:R-:W-:Y:S01]  /*30f0*/  FFMA R10, R4, R10, R43 ;  /* 0x0000000a040a7223 */ /* 0x000fe2000000002b */
[-C--:B------:R-:W-:Y:S01]  /*3100*/  FFMA R29, R11, R47.reuse, R16 ;  /* 0x0000002f0b1d7223 */ /* 0x080fe20000000010 */
[----:B------:R-:W2:Y:S01]  /*3110*/  LDS.128 R48, [R58+0xb0] ;  /* 0x0000b0003a307984 */ /* 0x000ea20000000c00 */
[CC--:B------:R-:W-:Y:S01]  /*3120*/  FFMA R4, R18.reuse, R47.reuse, R53 ;  /* 0x0000002f12047223 */ /* 0x0c0fe20000000035 */
[----:B------:R-:W-:Y:S01]  /*3130*/  FFMA R17, R25, R47, R46 ;  /* 0x0000002f19117223 */ /* 0x000fe2000000002e */
[----:B------:R-:W-:Y:S01]  /*3140*/  FFMA R43, R11, R54, R34 ;  /* 0x000000360b2b7223 */ /* 0x000fe20000000022 */
[-C--:B------:R-:W-:Y:S01]  /*3150*/  FFMA R53, R25, R5.reuse, R30 ;  /* 0x0000000519357223 */ /* 0x080fe2000000001e */
[----:B------:R-:W-:-:S03]  /*3160*/  FFMA R42, R18, R5, R42 ;  /* 0x00000005122a7223 */ /* 0x000fc6000000002a */
[----:B------:R-:W-:Y:S01]  /*3170*/  FFMA R30, R26, R6, R53 ;  /* 0x000000061a1e7223 */ /* 0x000fe20000000035 */
[C---:B0-----:R-:W-:Y:S01]  /*3180*/  FFMA R35, R20.reuse, R47, R35 ;  /* 0x0000002f14237223 */ /* 0x041fe20000000023 */
[C---:B------:R-:W-:Y:S01]  /*3190*/  FFMA R54, R20.reuse, R54, R39 ;  /* 0x0000003614367223 */ /* 0x040fe20000000027 */
[----:B------:R-:W0:Y:S01]  /*31a0*/  LDS.128 R44, [R57+0xb0] ;  /* 0x0000b000392c7984 */ /* 0x000e220000000c00 */
[-C--:B------:R-:W-:Y:S01]  /*31b0*/  FFMA R16, R20, R5.reuse, R37 ;  /* 0x0000000514107223 */ /* 0x080fe20000000025 */
[----:B------:R-:W-:Y:S01]  /*31c0*/  FFMA R39, R11, R5, R10 ;  /* 0x000000050b277223 */ /* 0x000fe2000000000a */
[----:B------:R-:W-:Y:S01]  /*31d0*/  FFMA R5, R19, R55, R24 ;  /* 0x0000003713057223 */ /* 0x000fe20000000018 */
[C---:B-1----:R-:W-:Y:S01]  /*31e0*/  FFMA R18, R12.reuse, R18, R31 ;  /* 0x000000120c127223 */ /* 0x042fe2000000001f */
[----:B------:R-:W-:Y:S01]  /*31f0*/  FFMA R69, R12, R11, R8 ;  /* 0x0000000b0c457223 */ /* 0x000fe20000000008 */
[----:B------:R-:W-:Y:S01]  /*3200*/  FFMA R20, R20, R12, R9 ;  /* 0x0000000c14147223 */ /* 0x000fe20000000009 */
[----:B------:R-:W-:Y:S01]  /*3210*/  FFMA R38, R12, R25, R38 ;  /* 0x000000190c267223 */ /* 0x000fe20000000026 */
[-C--:B------:R-:W-:Y:S01]  /*3220*/  FFMA R12, R26, R55.reuse, R59 ;  /* 0x000000371a0c7223 */ /* 0x080fe2000000003b */
[CC--:B------:R-:W-:Y:S01]  /*3230*/  FFMA R25, R21.reuse, R55.reuse, R54 ;  /* 0x0000003715197223 */ /* 0x0c0fe20000000036 */
[----:B--2---:R-:W-:Y:S01]  /*3240*/  FFMA R43, R48, R55, R43 ;  /* 0x00000037302b7223 */ /* 0x004fe2000000002b */
[----:B------:R-:W1:Y:S01]  /*3250*/  LDS.128 R8, [R58+0x30] ;  /* 0x000030003a087984 */ /* 0x000e620000000c00 */
[-C--:B------:R-:W-:Y:S01]  /*3260*/  FFMA R31, R21, R13.reuse, R20 ;  /* 0x0000000d151f7223 */ /* 0x080fe20000000014 */
[CC--:B------:R-:W-:Y:S01]  /*3270*/  FFMA R37, R19.reuse, R13.reuse, R18 ;  /* 0x0000000d13257223 */ /* 0x0c0fe20000000012 */
[-C--:B------:R-:W-:Y:S01]  /*3280*/  FFMA R20, R26, R13.reuse, R38 ;  /* 0x0000000d1a147223 */ /* 0x080fe20000000026 */
[----:B------:R-:W2:Y:S01]  /*3290*/  LDS.128 R52, [R57+0x30] ;  /* 0x0000300039347984 */ /* 0x000ea20000000c00 */
[C---:B------:R-:W-:Y:S01]  /*32a0*/  FFMA R24, R48.reuse, R13, R69 ;  /* 0x0000000d30187223 */ /* 0x040fe20000000045 */
[-C--:B------:R-:W-:Y:S01]  /*32b0*/  FFMA R13, R19, R6.reuse, R42 ;  /* 0x00000006130d7223 */ /* 0x080fe2000000002a */
[-C--:B------:R-:W-:Y:S01]  /*32c0*/  FFMA R59, R21, R6.reuse, R16 ;  /* 0x00000006153b7223 */ /* 0x080fe20000000010 */
[----:B------:R-:W-:Y:S01]  /*32d0*/  FFMA R6, R48, R6, R39 ;  /* 0x0000000630067223 */ /* 0x000fe20000000027 */
[-C--:B------:R-:W-:Y:S01]  /*32e0*/  FFMA R42, R22, R14.reuse, R31 ;  /* 0x0000000e162a7223 */ /* 0x080fe2000000001f */
[----:B------:R-:W-:Y:S01]  /*32f0*/  FFMA R39, R49, R14, R24 ;  /* 0x0000000e31277223 */ /* 0x000fe20000000018 */
[----:B------:R-:W-:-:S03]  /*3300*/  FFMA R31, R27, R7, R30 ;  /* 0x000000071b1f7223 */ /* 0x000fc6000000001e */
[----:B------:R-:W-:Y:S01]  /*3310*/  FFMA R30, R50, R15, R39 ;  /* 0x0000000f321e7223 */ /* 0x000fe20000000027 */
[C---:B0-----:R-:W-:Y:S01]  /*3320*/  FFMA R35, R44.reuse, R21, R35 ;  /* 0x000000152c237223 */ /* 0x041fe20000000023 */
[C---:B------:R-:W-:Y:S01]  /*3330*/  FFMA R19, R44.reuse, R19, R4 ;  /* 0x000000132c137223 */ /* 0x040fe20000000004 */
[----:B------:R-:W-:Y:S01]  /*3340*/  FFMA R26, R44, R26, R17 ;  /* 0x0000001a2c1a7223 */ /* 0x000fe20000000011 */
[----:B------:R-:W-:Y:S01]  /*3350*/  FFMA R48, R48, R44, R29 ;  /* 0x0000002c30307223 */ /* 0x000fe2000000001d */
[C---:B------:R-:W-:Y:S01]  /*3360*/  FFMA R34, R22.reuse, R45, R35 ;  /* 0x0000002d16227223 */ /* 0x040fe20000000023 */
[CC--:B------:R-:W-:Y:S01]  /*3370*/  FFMA R35, R27.reuse, R14.reuse, R20 ;  /* 0x0000000e1b237223 */ /* 0x0c0fe20000000014 */
[----:B------:R-:W-:Y:S01]  /*3380*/  FFMA R20, R22, R7, R59 ;  /* 0x0000000716147223 */ /* 0x000fe2000000003b */
[-C--:B------:R-:W-:Y:S01]  /*3390*/  FFMA R21, R27, R45.reuse, R26 ;  /* 0x0000002d1b157223 */ /* 0x080fe2000000001a */
[CC--:B------:R-:W-:Y:S01]  /*33a0*/  FFMA R29, R49.reuse, R45.reuse, R48 ;  /* 0x0000002d311d7223 */ /* 0x0c0fe20000000030 */
[C---:B-1----:R-:W-:Y:S01]  /*33b0*/  FFMA R38, R8.reuse, R45, R19 ;  /* 0x0000002d08267223 */ /* 0x042fe20000000013 */
[C---:B------:R-:W-:Y:S01]  /*33c0*/  FFMA R14, R8.reuse, R14, R37 ;  /* 0x0000000e080e7223 */ /* 0x040fe20000000025 */
[CC--:B------:R-:W-:Y:S01]  /*33d0*/  FFMA R13, R8.reuse, R7.reuse, R13 ;  /* 0x00000007080d7223 */ /* 0x0c0fe2000000000d */
[----:B------:R-:W0:Y:S01]  /*33e0*/  LDS.128 R16, [R58+0x1c0] ;  /* 0x0001c0003a107984 */ /* 0x000e220000000c00 */
        /* <DEDUP_REMOVED lines=8> */
[C---:B------:R-:W-:Y:S01]  /*3470*/  FFMA R45, R23.reuse, R53, R24 ;  /* 0x00000035172d7223 */ /* 0x040fe20000000018 */
[-C--:B------:R-:W-:Y:S01]  /*3480*/  FFMA R8, R50, R46.reuse, R29 ;  /* 0x0000002e32087223 */ /* 0x080fe2000000001d */
        /* <DEDUP_REMOVED lines=12> */
[----:B------:R-:W-:Y:S01]  /*3550*/  FFMA R37, R51, R54, R22 ;  /* 0x0000003633257223 */ /* 0x000fe20000000016 */
[----:B------:R-:W-:Y:S01]  /*3560*/  FFMA R42, R16, R4, R31 ;  /* 0x00000004102a7223 */ /* 0x000fe2000000001f */
[----:B------:R-:W2:Y:S01]  /*3570*/  LDS.128 R20, [R58+0xc0] ;  /* 0x0000c0003a147984 */ /* 0x000ea20000000c00 */
[CC--:B------:R-:W-:Y:S01]  /*3580*/  FFMA R16, R10.reuse, R54.reuse, R59 ;  /* 0x000000360a107223 */ /* 0x0c0fe2000000003b */
[-C--:B------:R-:W-:Y:S01]  /*3590*/  FFMA R53, R17, R54.reuse, R44 ;  /* 0x0000003611357223 */ /* 0x080fe2000000002c */
[-C--:B------:R-:W-:Y:S01]  /*35a0*/  FFMA R31, R51, R47.reuse, R8 ;  /* 0x0000002f331f7223 */ /* 0x080fe20000000008 */
[CC--:B------:R-:W-:Y:S01]  /*35b0*/  FFMA R4, R10.reuse, R47.reuse, R49 ;  /* 0x0000002f0a047223 */ /* 0x0c0fe20000000031 */
[----:B------:R-:W-:Y:S01]  /*35c0*/  FFMA R9, R17, R47, R46 ;  /* 0x0000002f11097223 */ /* 0x000fe2000000002e */
[-C--:B------:R-:W-:Y:S01]  /*35d0*/  FFMA R38, R10, R5.reuse, R38 ;  /* 0x000000050a267223 */ /* 0x080fe20000000026 */
[-C--:B------:R-:W-:Y:S01]  /*35e0*/  FFMA R49, R51, R5.reuse, R50 ;  /* 0x0000000533317223 */ /* 0x080fe20000000032 */
[----:B------:R-:W-:Y:S01]  /*35f0*/  FFMA R59, R17, R5, R42 ;  /* 0x00000005113b7223 */ /* 0x000fe2000000002a */
[C---:B0-----:R-:W-:Y:S01]  /*3600*/  FFMA R54, R24.reuse, R54, R45 ;  /* 0x0000003618367223 */ /* 0x041fe2000000002d */
[C---:B------:R-:W-:Y:S01]  /*3610*/  FFMA R43, R24.reuse, R47, R43 ;  /* 0x0000002f182b7223 */ /* 0x040fe2000000002b */
[----:B------:R-:W-:Y:S01]  /*3620*/  FFMA R8, R24, R5, R35 ;  /* 0x0000000518087223 */ /* 0x000fe20000000023 */
[----:B------:R-:W0:Y:S01]  /*3630*/  LDS.128 R44, [R57+0xc0] ;  /* 0x0000c000392c7984 */ /* 0x000e220000000c00 */
[----:B-1----:R-:W-:Y:S01]  /*3640*/  FFMA R10, R12, R10, R39 ;  /* 0x0000000a0c0a7223 */ /* 0x002fe20000000027 */
[----:B------:R-:W-:Y:S01]  /*3650*/  FFMA R24, R24, R12, R29 ;  /* 0x0000000c18187223 */ /* 0x000fe2000000001d */
[C---:B------:R-:W-:Y:S01]  /*3660*/  FFMA R51, R12.reuse, R51, R30 ;  /* 0x000000330c337223 */ /* 0x040fe2000000001e */
[----:B------:R-:W-:Y:S01]  /*3670*/  FFMA R39, R12, R17, R34 ;  /* 0x000000110c277223 */ /* 0x000fe20000000022 */
[-C--:B------:R-:W-:Y:S01]  /*3680*/  FFMA R5, R11, R55.reuse, R16 ;  /* 0x000000370b057223 */ /* 0x080fe20000000010 */
[-C--:B------:R-:W-:Y:S01]  /*3690*/  FFMA R12, R18, R55.reuse, R53 ;  /* 0x00000037120c7223 */ /* 0x080fe20000000035 */
[CC--:B------:R-:W-:Y:S01]  /*36a0*/  FFMA R17, R25.reuse, R55.reuse, R54 ;  /* 0x0000003719117223 */ /* 0x0c0fe20000000036 */
[----:B--2---:R-:W-:Y:S01]  /*36b0*/  FFMA R37, R20, R55, R37 ;  /* 0x0000003714257223 */ /* 0x004fe20000000025 */
[-C--:B------:R-:W-:Y:S01]  /*36c0*/  FFMA R29, R25, R13.reuse, R24 ;  /* 0x0000000d191d7223 */ /* 0x080fe20000000018 */
[----:B------:R-:W1:Y:S01]  /*36d0*/  LDS.128 R52, [R58+0x40] ;  /* 0x000040003a347984 */ /* 0x000e620000000c00 */
[CC--:B------:R-:W-:Y:S01]  /*36e0*/  FFMA R35, R11.reuse, R13.reuse, R10 ;  /* 0x0000000d0b237223 */ /* 0x0c0fe2000000000a */
[-C--:B------:R-:W-:Y:S01]  /*36f0*/  FFMA R16, R18, R13.reuse, R39 ;  /* 0x0000000d12107223 */ /* 0x080fe20000000027 */
[----:B------:R-:W-:Y:S01]  /*3700*/  FFMA R24, R20, R13, R51 ;  /* 0x0000000d14187223 */ /* 0x000fe20000000033 */
[-C--:B------:R-:W-:Y:S01]  /*3710*/  FFMA R13, R11, R6.reuse, R38 ;  /* 0x000000060b0d7223 */ /* 0x080fe20000000026 */
[-C--:B------:R-:W-:Y:S01]  /*3720*/  FFMA R30, R18, R6.reuse, R59 ;  /* 0x00000006121e7223 */ /* 0x080fe2000000003b */
[-C--:B------:R-:W-:Y:S01]  /*3730*/  FFMA R39, R25, R6.reuse, R8 ;  /* 0x0000000619277223 */ /* 0x080fe20000000008 */
[----:B------:R-:W-:Y:S01]  /*3740*/  FFMA R6, R20, R6, R49 ;  /* 0x0000000614067223 */ /* 0x000fe20000000031 */
[----:B------:R-:W-:Y:S01]  /*3750*/  FFMA R38, R26, R14, R29 ;  /* 0x0000000e1a267223 */ /* 0x000fe2000000001d */
[----:B------:R-:W2:Y:S01]  /*3760*/  LDS.128 R48, [R57+0x40] ;  /* 0x0000400039307984 */ /* 0x000ea20000000c00 */
[----:B------:R-:W-:Y:S01]  /*3770*/  FFMA R29, R19, R7, R30 ;  /* 0x00000007131d7223 */ /* 0x000fe2000000001e */
[----:B0-----:R-:W-:Y:S01]  /*3780*/  FFMA R20, R20, R44, R31 ;  /* 0x0000002c14147223 */ /* 0x001fe2000000001f */
[C---:B------:R-:W-:Y:S01]  /*3790*/  FFMA R43, R44.reuse, R25, R43 ;  /* 0x000000192c2b7223 */ /* 0x040fe2000000002b */
[C---:B------:R-:W-:Y:S01]  /*37a0*/  FFMA R18, R44.reuse, R18, R9 ;  /* 0x000000122c127223 */ /* 0x040fe20000000009 */
[----:B------:R-:W-:Y:S01]  /*37b0*/  FFMA R11, R44, R11, R4 ;  /* 0x0000000b2c0b7223 */ /* 0x000fe20000000004 */
[-C--:B------:R-:W-:Y:S01]  /*37c0*/  FFMA R31, R21, R45.reuse, R20 ;  /* 0x0000002d151f7223 */ /* 0x080fe20000000014 */
[-C--:B------:R-:W-:Y:S01]  /*37d0*/  FFMA R20, R26, R45.reuse, R43 ;  /* 0x0000002d1a147223 */ /* 0x080fe2000000002b */
[CC--:B------:R-:W-:Y:S01]  /*37e0*/  FFMA R25, R19.reuse, R45.reuse, R18 ;  /* 0x0000002d13197223 */ /* 0x0c0fe20000000012 */
[----:B------:R-:W-:Y:S01]  /*37f0*/  FFMA R43, R19, R14, R16 ;  /* 0x0000000e132b7223 */ /* 0x000fe20000000010 */
[-C--:B------:R-:W-:Y:S01]  /*3800*/  FFMA R30, R22, R46.reuse, R31 ;  /* 0x0000002e161e7223 */ /* 0x080fe2000000001f */
[----:B------:R-:W-:Y:S01]  /*3810*/  FFMA R31, R27, R46, R20 ;  /* 0x0000002e1b1f7223 */ /* 0x000fe20000000014 */
[C---:B-1----:R-:W-:Y:S01]  /*3820*/  FFMA R34, R52.reuse, R45, R11 ;  /* 0x0000002d34227223 */ /* 0x042fe2000000000b */
[CC--:B------:R-:W-:Y:S01]  /*3830*/  FFMA R45, R21.reuse, R14.reuse, R24 ;  /* 0x0000000e152d7223 */ /* 0x0c0fe20000000018 */
[C---:B------:R-:W-:Y:S01]  /*3840*/  FFMA R14, R52.reuse, R14, R35 ;  /* 0x0000000e340e7223 */ /* 0x040fe20000000023 */
[-C--:B------:R-:W-:Y:S01]  /*3850*/  FFMA R13, R52, R7.reuse, R13 ;  /* 0x00000007340d7223 */ /* 0x080fe2000000000d */
[----:B------:R-:W0:Y:S01]  /*3860*/  LDS.128 R8, [R58+0x1d0] ;  /* 0x0001d0003a087984 */ /* 0x000e220000000c00 */
[-C--:B------:R-:W-:Y:S01]  /*3870*/  FFMA R24, R26, R7.reuse, R39 ;  /* 0x000000071a187223 */ /* 0x080fe20000000027 */
[----:B------:R-:W-:Y:S01]  /*3880*/  FFMA R35, R21, R7, R6 ;  /* 0x0000000715237223 */ /* 0x000fe20000000006 */
[----:B------:R-:W-:Y:S01]  /*3890*/  FFMA R39, R53, R46, R34 ;  /* 0x0000002e35277223 */ /* 0x000fe20000000022 */
[----:B------:R-:W-:Y:S01]  /*38a0*/  FFMA R20, R22, R15, R45 ;  /* 0x0000000f16147223 */ /* 0x000fe2000000002d */
[----:B--2---:R-:W-:Y:S01]  /*38b0*/  FFMA R52, R52, R48, R5 ;  /* 0x0000003034347223 */ /* 0x004fe20000000005 */
[C---:B------:R-:W-:Y:S01]  /*38c0*/  FFMA R37, R48.reuse, R21, R37 ;  /* 0x0000001530257223 */ /* 0x040fe20000000025 */
[----:B------:R-:W1:Y:S01]  /*38d0*/  LDS.128 R4, [R57+0x1d0] ;  /* 0x0001d00039047984 */ /* 0x000e620000000c00 */
[C---:B------:R-:W-:Y:S01]  /*38e0*/  FFMA R16, R48.reuse, R26, R17 ;  /* 0x0000001a30107223 */ /* 0x040fe20000000011 */
[----:B------:R-:W-:Y:S01]  /*38f0*/  FFMA R19, R48, R19, R12 ;  /* 0x0000001330137223 */ /* 0x000fe2000000000c */
[----:B------:R-:W-:Y:S01]  /*3900*/  FFMA R26, R22, R49, R37 ;  /* 0x00000031161a7223 */ /* 0x000fe20000000025 */
[C---:B------:R-:W-:Y:S01]  /*3910*/  FFMA R21, R27.reuse, R15, R38 ;  /* 0x0000000f1b157223 */ /* 0x040fe20000000026 */
[----:B------:R-:W-:Y:S01]  /*3920*/  FFMA R37, R27, R49, R16 ;  /* 0x000000311b257223 */ /* 0x000fe20000000010 */
[C---:B------:R-:W-:Y:S01]  /*3930*/  FFMA R45, R53.reuse, R15, R14 ;  /* 0x0000000f352d7223 */ /* 0x040fe2000000000e */
[-C--:B------:R-:W-:Y:S01]  /*3940*/  FFMA R59, R53, R49.reuse, R52 ;  /* 0x00000031353b7223 */ /* 0x080fe20000000034 */
[C---:B0-----:R-:W-:Y:S01]  /*3950*/  FFMA R42, R8.reuse, R49, R19 ;  /* 0x00000031082a7223 */ /* 0x041fe20000000013 */
[C---:B------:R-:W-:Y:S01]  /*3960*/  FFMA R34, R8.reuse, R15, R43 ;  /* 0x0000000f08227223 */ /* 0x040fe2000000002b */
[----:B------:R-:W0:Y:S01]  /*3970*/  LDS.128 R16, [R58+0x150] ;  /* 0x000150003a107984 */ /* 0x000e220000000c00 */
[----:B------:R-:W-:Y:S01]  /*3980*/  FFMA R46, R8, R46, R25 ;  /* 0x0000002e082e7223 */ /* 0x000fe20000000019 */
[-C--:B------:R-:W-:Y:S01]  /*3990*/  FFMA R43, R23, R50.reuse, R26 ;  /* 0x00000032172b7223 */ /* 0x080fe2000000001a */
[C---:B------:R-:W-:Y:S01]  /*39a0*/  FFMA R49, R9.reuse, R50, R42 ;  /* 0x0000003209317223 */ /* 0x040fe2000000002a */
[C---:B-1----:R-:W-:Y:S01]  /*39b0*/  FFMA R38, R4.reuse, R53, R13 ;  /* 0x0000003504267223 */ /* 0x042fe2000000000d */
[C---:B------:R-:W-:Y:S01]  /*39c0*/  FFMA R22, R4.reuse, R22, R35 ;  /* 0x0000001604167223 */ /* 0x040fe20000000023 */
[----:B------:R-:W1:Y:S01]  /*39d0*/  LDS.128 R12, [R57+0x150] ;  /* 0x00015000390c7984 */ /* 0x000e620000000c00 */
[----:B------:R-:W-:Y:S01]  /*39e0*/  FFMA R35, R4, R27, R24 ;  /* 0x0000001b04237223 */ /* 0x000fe20000000018 */
[----:B------:R-:W-:Y:S01]  /*39f0*/  FFMA R44, R8, R4, R29 ;  /* 0x00000004082c7223 */ /* 0x000fe2000000001d */
[CC--:B------:R-:W-:Y:S01]  /*3a00*/  FFMA R8, R54.reuse, R50.reuse, R59 ;  /* 0x0000003236087223 */ /* 0x0c0fe2000000003b */
[----:B------:R-:W2:Y:S01]  /*3a10*/  LDS.128 R24, [R58+0xd0] ;  /* 0x0000d0003a187984 */ /* 0x000ea20000000c00 */
[C---:B------:R-:W-:Y:S01]  /*3a20*/  FFMA R4, R54.reuse, R47, R39 ;  /* 0x0000002f36047223 */ /* 0x040fe20000000027 */
[----:B------:R-:W-:Y:S01]  /*3a30*/  FFMA R38, R54, R5, R38 ;  /* 0x0000000536267223 */ /* 0x000fe20000000026 */
[C---:B------:R-:W-:Y:S01]  /*3a40*/  FFMA R29, R9.reuse, R47, R46 ;  /* 0x0000002f091d7223 */ /* 0x040fe2000000002e */
[-C--:B------:R-:W-:Y:S01]  /*3a50*/  FFMA R53, R9, R5.reuse, R44 ;  /* 0x0000000509357223 */ /* 0x080fe2000000002c */
[C---:B------:R-:W-:Y:S01]  /*3a60*/  FFMA R39, R23.reuse, R5, R22 ;  /* 0x0000000517277223 */ /* 0x040fe20000000016 */
[C---:B0-----:R-:W-:Y:S01]  /*3a70*/  FFMA R50, R16.reuse, R50, R37 ;  /* 0x0000003210327223 */ /* 0x041fe20000000025 */
[-C--:B------:R-:W-:Y:S01]  /*3a80*/  FFMA R37, R23, R47.reuse, R30 ;  /* 0x0000002f17257223 */ /* 0x080fe2000000001e */
[C---:B------:R-:W-:Y:S01]  /*3a90*/  FFMA R31, R16.reuse, R47, R31 ;  /* 0x0000002f101f7223 */ /* 0x040fe2000000001f */
[----:B------:R-:W-:Y:S01]  /*3aa0*/  FFMA R22, R16, R5, R35 ;  /* 0x0000000510167223 */ /* 0x000fe20000000023 */
[-C--:B------:R-:W-:Y:S01]  /*3ab0*/  FFMA R5, R55, R51.reuse, R8 ;  /* 0x0000003337057223 */ /* 0x080fe20000000008 */
[C---:B------:R-:W-:Y:S01]  /*3ac0*/  FFMA R8, R10.reuse, R51, R49 ;  /* 0x000000330a087223 */ /* 0x040fe20000000031 */
[----:B------:R-:W-:Y:S01]  /*3ad0*/  FFMA R30, R10, R6, R53 ;  /* 0x000000060a1e7223 */ /* 0x000fe20000000035 */
[----:B-1----:R-:W-:Y:S01]  /*3ae0*/  FFMA R54, R12, R54, R45 ;  /* 0x000000360c367223 */ /* 0x002fe2000000002d */
[----:B------:R-:W-:Y:S01]  /*3af0*/  FFMA R16, R16, R12, R21 ;  /* 0x0000000c10107223 */ /* 0x000fe20000000015 */
[----:B------:R-:W0:Y:S01]  /*3b00*/  LDS.128 R44, [R57+0xd0] ;  /* 0x0000d000392c7984 */ /* 0x000e220000000c00 */
[C---:B------:R-:W-:Y:S01]  /*3b10*/  FFMA R21, R12.reuse, R9, R34 ;  /* 0x000000090c157223 */ /* 0x040fe20000000022 */
[----:B------:R-:W-:Y:S01]  /*3b20*/  FFMA R23, R12, R23, R20 ;  /* 0x000000170c177223 */ /* 0x000fe20000000014 */
[CC--:B------:R-:W-:Y:S01]  /*3b30*/  FFMA R9, R17.reuse, R51.reuse, R50 ;  /* 0x0000003311097223 */ /* 0x0c0fe20000000032 */
[----:B--2---:R-:W-:Y:S01]  /*3b40*/  FFMA R43, R24, R51, R43 ;  /* 0x00000033182b7223 */ /* 0x004fe2000000002b */
[CC--:B------:R-:W-:Y:S01]  /*3b50*/  FFMA R35, R17.reuse, R13.reuse, R16 ;  /* 0x0000000d11237223 */ /* 0x0c0fe20000000010 */
[----:B------:R-:W1:Y:S01]  /*3b60*/  LDS.128 R48, [R58+0x50] ;  /* 0x000050003a307984 */ /* 0x000e620000000c00 */
[-C--:B------:R-:W-:Y:S01]  /*3b70*/  FFMA R12, R10, R13.reuse, R21 ;  /* 0x0000000d0a0c7223 */ /* 0x080fe20000000015 */
[CC--:B------:R-:W-:Y:S01]  /*3b80*/  FFMA R16, R24.reuse, R13.reuse, R23 ;  /* 0x0000000d18107223 */ /* 0x0c0fe20000000017 */
[-C--:B------:R-:W-:Y:S01]  /*3b90*/  FFMA R69, R17, R6.reuse, R22 ;  /* 0x0000000611457223 */ /* 0x080fe20000000016 */
[C---:B------:R-:W-:Y:S01]  /*3ba0*/  FFMA R59, R55.reuse, R13, R54 ;  /* 0x0000000d373b7223 */ /* 0x040fe20000000036 */
[----:B------:R-:W2:Y:S01]  /*3bb0*/  LDS.128 R20, [R57+0x50] ;  /* 0x0000500039147984 */ /* 0x000ea20000000c00 */
[-C--:B------:R-:W-:Y:S01]  /*3bc0*/  FFMA R13, R55, R6.reuse, R38 ;  /* 0x00000006370d7223 */ /* 0x080fe20000000026 */
[----:B------:R-:W-:Y:S01]  /*3bd0*/  FFMA R6, R24, R6, R39 ;  /* 0x0000000618067223 */ /* 0x000fe20000000027 */
[-C--:B------:R-:W-:Y:S01]  /*3be0*/  FFMA R38, R18, R14.reuse, R35 ;  /* 0x0000000e12267223 */ /* 0x080fe20000000023 */
[----:B------:R-:W-:-:S02]  /*3bf0*/  FFMA R35, R11, R14, R12 ;  /* 0x0000000e0b237223 */ /* 0x000fc4000000000c */
[C---:B------:R-:W-:Y:S01]  /*3c00*/  FFMA R39, R25.reuse, R7, R6 ;  /* 0x0000000719277223 */ /* 0x040fe20000000006 */
[----:B0-----:R-:W-:Y:S01]  /*3c10*/  FFMA R55, R44, R55, R4 ;  /* 0x000000372c377223 */ /* 0x001fe20000000004 */
[----:B------:R-:W-:Y:S01]  /*3c20*/  FFMA R24, R24, R44, R37 ;  /* 0x0000002c18187223 */ /* 0x000fe20000000025 */
[C---:B------:R-:W-:Y:S01]  /*3c30*/  FFMA R31, R44.reuse, R17, R31 ;  /* 0x000000112c1f7223 */ /* 0x040fe2000000001f */
[----:B------:R-:W-:Y:S01]  /*3c40*/  FFMA R10, R44, R10, R29 ;  /* 0x0000000a2c0a7223 */ /* 0x000fe2000000001d */
[CC--:B------:R-:W-:Y:S01]  /*3c50*/  FFMA R37, R25.reuse, R14.reuse, R16 ;  /* 0x0000000e19257223 */ /* 0x0c0fe20000000010 */
[-C--:B------:R-:W-:Y:S01]  /*3c60*/  FFMA R29, R25, R45.reuse, R24 ;  /* 0x0000002d191d7223 */ /* 0x080fe20000000018 */
[-C--:B-1----:R-:W-:Y:S01]  /*3c70*/  FFMA R34, R48, R45.reuse, R55 ;  /* 0x0000002d30227223 */ /* 0x082fe20000000037 */
[----:B------:R-:W-:Y:S01]  /*3c80*/  FFMA R24, R18, R45, R31 ;  /* 0x0000002d12187223 */ /* 0x000fe2000000001f */
[----:B------:R-:W0:Y:S01]  /*3c90*/  LDS.128 R52, [R58+0x1e0] ;  /* 0x0001e0003a347984 */ /* 0x000e220000000c00 */
[C---:B------:R-:W-:Y:S01]  /*3ca0*/  FFMA R14, R48.reuse, R14, R59 ;  /* 0x0000000e300e7223 */ /* 0x040fe2000000003b */
[-C--:B------:R-:W-:Y:S01]  /*3cb0*/  FFMA R13, R48, R7.reuse, R13 ;  /* 0x00000007300d7223 */ /* 0x080fe2000000000d */
[CC--:B------:R-:W-:Y:S01]  /*3cc0*/  FFMA R31, R11.reuse, R7.reuse, R30 ;  /* 0x000000070b1f7223 */ /* 0x0c0fe2000000001e */
[----:B------:R-:W-:Y:S01]  /*3cd0*/  FFMA R16, R18, R7, R69 ;  /* 0x0000000712107223 */ /* 0x000fe20000000045 */
[----:B--2---:R-:W-:Y:S01]  /*3ce0*/  FFMA R48, R48, R20, R5 ;  /* 0x0000001430307223 */ /* 0x004fe20000000005 */
[----:B------:R-:W-:Y:S01]  /*3cf0*/  FFMA R17, R11, R45, R10 ;  /* 0x0000002d0b117223 */ /* 0x000fe2000000000a */
[----:B------:R-:W1:Y:S01]  /*3d00*/  LDS.128 R4, [R57+0x1e0] ;  /* 0x0001e00039047984 */ /* 0x000e620000000c00 */
[C---:B------:R-:W-:Y:S01]  /*3d10*/  FFMA R43, R20.reuse, R25, R43 ;  /* 0x00000019142b7223 */ /* 0x040fe2000000002b */
[C---:B------:R-:W-:Y:S01]  /*3d20*/  FFMA R10, R20.reuse, R18, R9 ;  /* 0x00000012140a7223 */ /* 0x040fe20000000009 */
[----:B------:R-:W-:Y:S01]  /*3d30*/  FFMA R11, R20, R11, R8 ;  /* 0x0000000b140b7223 */ /* 0x000fe20000000008 */
[-C--:B------:R-:W-:Y:S01]  /*3d40*/  FFMA R45, R49, R21.reuse, R48 ;  /* 0x00000015312d7223 */ /* 0x080fe20000000030 */
[CC--:B------:R-:W-:Y:S01]  /*3d50*/  FFMA R18, R26.reuse, R21.reuse, R43 ;  /* 0x000000151a127223 */ /* 0x0c0fe2000000002b */
[C---:B------:R-:W-:Y:S01]  /*3d60*/  FFMA R43, R19.reuse, R21, R10 ;  /* 0x00000015132b7223 */ /* 0x040fe2000000000a */
[CC--:B------:R-:W-:Y:S01]  /*3d70*/  FFMA R20, R26.reuse, R46.reuse, R29 ;  /* 0x0000002e1a147223 */ /* 0x0c0fe2000000001d */
[-C--:B------:R-:W-:Y:S01]  /*3d80*/  FFMA R25, R19, R46.reuse, R24 ;  /* 0x0000002e13197223 */ /* 0x080fe20000000018 */
[C---:B------:R-:W-:Y:S01]  /*3d90*/  FFMA R29, R49.reuse, R46, R34 ;  /* 0x0000002e311d7223 */ /* 0x040fe20000000022 */
[-C--:B------:R-:W-:Y:S01]  /*3da0*/  FFMA R24, R26, R15.reuse, R37 ;  /* 0x0000000f1a187223 */ /* 0x080fe20000000025 */
[----:B------:R-:W-:Y:S01]  /*3db0*/  FFMA R37, R49, R15, R14 ;  /* 0x0000000f31257223 */ /* 0x000fe2000000000e */
[----:B------:R-:W-:Y:S01]  /*3dc0*/  FFMA R42, R50, R22, R45 ;  /* 0x00000016322a7223 */ /* 0x000fe2000000002d */
[C---:B0-----:R-:W-:Y:S01]  /*3dd0*/  FFMA R30, R52.reuse, R21, R11 ;  /* 0x00000015341e7223 */ /* 0x041fe2000000000b */
[-C--:B------:R-:W-:Y:S01]  /*3de0*/  FFMA R21, R19, R15.reuse, R38 ;  /* 0x0000000f13157223 */ /* 0x080fe20000000026 */
[----:B------:R-:W0:Y:S01]  /*3df0*/  LDS.128 R8, [R58+0x160] ;  /* 0x000160003a087984 */ /* 0x000e220000000c00 */
[C---:B------:R-:W-:Y:S01]  /*3e00*/  FFMA R34, R52.reuse, R15, R35 ;  /* 0x0000000f34227223 */ /* 0x040fe20000000023 */
[----:B------:R-:W-:Y:S01]  /*3e10*/  FFMA R46, R52, R46, R17 ;  /* 0x0000002e342e7223 */ /* 0x000fe20000000011 */
[----:B------:R-:W-:Y:S01]  /*3e20*/  FFMA R59, R53, R22, R30 ;  /* 0x00000016353b7223 */ /* 0x000fe2000000001e */
[C---:B-1----:R-:W-:Y:S01]  /*3e30*/  FFMA R38, R4.reuse, R49, R13 ;  /* 0x0000003104267223 */ /* 0x042fe2000000000d */
[C---:B------:R-:W-:Y:S01]  /*3e40*/  FFMA R26, R4.reuse, R26, R39 ;  /* 0x0000001a041a7223 */ /* 0x040fe20000000027 */
[----:B------:R-:W1:Y:S01]  /*3e50*/  LDS.128 R12, [R57+0x160] ;  /* 0x00016000390c7984 */ /* 0x000e620000000c00 */
[----:B------:R-:W-:Y:S01]  /*3e60*/  FFMA R35, R4, R19, R16 ;  /* 0x0000001304237223 */ /* 0x000fe20000000010 */
[----:B------:R-:W-:Y:S01]  /*3e70*/  FFMA R52, R52, R4, R31 ;  /* 0x0000000434347223 */ /* 0x000fe2000000001f */
[CC--:B------:R-:W-:Y:S01]  /*3e80*/  FFMA R49, R27.reuse, R22.reuse, R18 ;  /* 0x000000161b317223 */ /* 0x0c0fe20000000012 */
[CC--:B------:R-:W-:Y:S01]  /*3e90*/  FFMA R4, R50.reuse, R47.reuse, R29 ;  /* 0x0000002f32047223 */ /* 0x0c0fe2000000001d */
[----:B------:R-:W2:Y:S01]  /*3ea0*/  LDS.128 R16, [R58+0xe0] ;  /* 0x0000e0003a107984 */ /* 0x000ea20000000c00 */
[-C--:B------:R-:W-:Y:S01]  /*3eb0*/  FFMA R39, R27, R47.reuse, R20 ;  /* 0x0000002f1b277223 */ /* 0x080fe20000000014 */
[C---:B------:R-:W-:Y:S01]  /*3ec0*/  FFMA R29, R53.reuse, R47, R46 ;  /* 0x0000002f351d7223 */ /* 0x040fe2000000002e */
[-C--:B------:R-:W-:Y:S01]  /*3ed0*/  FFMA R38, R50, R5.reuse, R38 ;  /* 0x0000000532267223 */ /* 0x080fe20000000026 */
[----:B------:R-:W-:Y:S01]  /*3ee0*/  FFMA R69, R53, R5, R52 ;  /* 0x0000000535457223 */ /* 0x000fe20000000034 */
[C---:B0-----:R-:W-:Y:S01]  /*3ef0*/  FFMA R31, R8.reuse, R47, R25 ;  /* 0x0000002f081f7223 */ /* 0x041fe20000000019 */
[C---:B------:R-:W-:Y:S01]  /*3f00*/  FFMA R22, R8.reuse, R22, R43 ;  /* 0x0000001608167223 */ /* 0x040fe2000000002b */
[----:B------:R-:W0:Y:S01]  /*3f10*/  LDS.128 R44, [R57+0xe0] ;  /* 0x0000e000392c7984 */ /* 0x000e220000000c00 */
[-C--:B------:R-:W-:Y:S01]  /*3f20*/  FFMA R43, R27, R5.reuse, R26 ;  /* 0x000000051b2b7223 */ /* 0x080fe2000000001a */
[----:B------:R-:W-:Y:S01]  /*3f30*/  FFMA R20, R8, R5, R35 ;  /* 0x0000000508147223 */ /* 0x000fe20000000023 */
[-C--:B------:R-:W-:Y:S01]  /*3f40*/  FFMA R5, R51, R23.reuse, R42 ;  /* 0x0000001733057223 */ /* 0x080fe2000000002a */
[----:B------:R-:W-:Y:S01]  /*3f50*/  FFMA R35, R9, R23, R22 ;  /* 0x0000001709237223 */ /* 0x000fe20000000016 */
[----:B-1----:R-:W-:Y:S01]  /*3f60*/  FFMA R30, R12, R27, R24 ;  /* 0x0000001b0c1e7223 */ /* 0x002fe20000000018 */
[----:B------:R-:W-:Y:S01]  /*3f70*/  FFMA R48, R8, R12, R21 ;  /* 0x0000000c08307223 */ /* 0x000fe20000000015 */
[----:B------:R-:W1:Y:S01]  /*3f80*/  LDS.128 R24, [R58+0x60] ;  /* 0x000060003a187984 */ /* 0x000e620000000c00 */
[C---:B------:R-:W-:Y:S01]  /*3f90*/  FFMA R21, R12.reuse, R53, R34 ;  /* 0x000000350c157223 */ /* 0x040fe20000000022 */
[----:B------:R-:W-:Y:S01]  /*3fa0*/  FFMA R50, R12, R50, R37 ;  /* 0x000000320c327223 */ /* 0x000fe20000000025 */
[CC--:B------:R-:W-:Y:S01]  /*3fb0*/  FFMA R8, R54.reuse, R23.reuse, R59 ;  /* 0x0000001736087223 */ /* 0x0c0fe2000000003b */
[-C--:B------:R-:W-:Y:S01]  /*3fc0*/  FFMA R34, R54, R6.reuse, R69 ;  /* 0x0000000636227223 */ /* 0x080fe20000000045 */
[----:B--2---:R-:W-:Y:S01]  /*3fd0*/  FFMA R37, R16, R23, R49 ;  /* 0x0000001710257223 */ /* 0x004fe20000000031 */
[-C--:B------:R-:W-:Y:S01]  /*3fe0*/  FFMA R59, R51, R13.reuse, R50 ;  /* 0x0000000d333b7223 */ /* 0x080fe20000000032 */
[CC--:B------:R-:W-:Y:S01]  /*3ff0*/  FFMA R53, R9.reuse, R13.reuse, R48 ;  /* 0x0000000d09357223 */ /* 0x0c0fe20000000030 */
[-C--:B------:R-:W-:Y:S01]  /*4000*/  FFMA R12, R54, R13.reuse, R21 ;  /* 0x0000000d360c7223 */ /* 0x080fe20000000015 */
[C---:B------:R-:W-:Y:S01]  /*4010*/  FFMA R30, R16.reuse, R13, R30 ;  /* 0x0000000d101e7223 */ /* 0x040fe2000000001e */
[-C--:B------:R-:W-:Y:S01]  /*4020*/  FFMA R69, R9, R6.reuse, R20 ;  /* 0x0000000609457223 */ /* 0x080fe20000000014 */
[-C--:B------:R-:W-:Y:S01]  /*4030*/  FFMA R13, R51, R6.reuse, R38 ;  /* 0x00000006330d7223 */ /* 0x080fe20000000026 */
[----:B------:R-:W2:Y:S01]  /*4040*/  LDS.128 R20, [R57+0x60] ;  /* 0x0000600039147984 */ /* 0x000ea20000000c00 */
[----:B------:R-:W-:Y:S01]  /*4050*/  FFMA R6, R16, R6, R43 ;  /* 0x0000000610067223 */ /* 0x000fe2000000002b */
[CC--:B------:R-:W-:Y:S01]  /*4060*/  FFMA R42, R10.reuse, R14.reuse, R53 ;  /* 0x0000000e0a2a7223 */ /* 0x0c0fe20000000035 */
[----:B------:R-:W-:Y:S01]  /*4070*/  FFMA R43, R17, R14, R30 ;  /* 0x0000000e112b7223 */ /* 0x000fe2000000001e */
[----:B------:R-:W-:Y:S01]  /*4080*/  FFMA R30, R10, R7, R69 ;  /* 0x000000070a1e7223 */ /* 0x000fe20000000045 */
[----:B0-----:R-:W-:Y:S01]  /*4090*/  FFMA R51, R44, R51, R4 ;  /* 0x000000332c337223 */ /* 0x001fe20000000004 */
[----:B------:R-:W-:Y:S01]  /*40a0*/  FFMA R16, R16, R44, R39 ;  /* 0x0000002c10107223 */ /* 0x000fe20000000027 */
[C---:B------:R-:W-:Y:S01]  /*40b0*/  FFMA R31, R44.reuse, R9, R31 ;  /* 0x000000092c1f7223 */ /* 0x040fe2000000001f */
[----:B------:R-:W-:Y:S01]  /*40c0*/  FFMA R54, R44, R54, R29 ;  /* 0x000000362c367223 */ /* 0x000fe2000000001d */
[-C--:B------:R-:W-:Y:S01]  /*40d0*/  FFMA R39, R55, R14.reuse, R12 ;  /* 0x0000000e37277223 */ /* 0x080fe2000000000c */
[-C--:B------:R-:W-:Y:S01]  /*40e0*/  FFMA R29, R17, R45.reuse, R16 ;  /* 0x0000002d111d7223 */ /* 0x080fe20000000010 */
[-C--:B------:R-:W-:Y:S01]  /*40f0*/  FFMA R16, R10, R45.reuse, R31 ;  /* 0x0000002d0a107223 */ /* 0x080fe2000000001f */
[CC--:B-1----:R-:W-:Y:S01]  /*4100*/  FFMA R38, R24.reuse, R45.reuse, R51 ;  /* 0x0000002d18267223 */ /* 0x0c2fe20000000033 */
[C---:B------:R-:W-:Y:S01]  /*4110*/  FFMA R9, R55.reuse, R45, R54 ;  /* 0x0000002d37097223 */ /* 0x040fe20000000036 */
[----:B------:R-:W0:Y:S01]  /*4120*/  LDS.128 R48, [R58+0x1f0] ;  /* 0x0001f0003a307984 */ /* 0x000e220000000c00 */
[C---:B------:R-:W-:Y:S01]  /*4130*/  FFMA R14, R24.reuse, R14, R59 ;  /* 0x0000000e180e7223 */ /* 0x040fe2000000003b */
[CC--:B------:R-:W-:Y:S01]  /*4140*/  FFMA R13, R24.reuse, R7.reuse, R13 ;  /* 0x00000007180d7223 */ /* 0x0c0fe2000000000d */
[-C--:B------:R-:W-:Y:S01]  /*4150*/  FFMA R31, R55, R7.reuse, R34 ;  /* 0x00000007371f7223 */ /* 0x080fe20000000022 */
        /* <DEDUP_REMOVED lines=9> */
[----:B------:R-:W-:Y:S01]  /*41f0*/  FFMA R8, R18, R21, R17 ;  /* 0x0000001512087223 */ /* 0x000fe20000000011 */
[-C--:B------:R-:W-:Y:S01]  /*4200*/  FFMA R29, R25, R46.reuse, R38 ;  /* 0x0000002e191d7223 */ /* 0x080fe20000000026 */
[C---:B------:R-:W-:Y:S01]  /*4210*/  FFMA R17, R11.reuse, R15, R42 ;  /* 0x0000000f0b117223 */ /* 0x040fe2000000002a */
[----:B0-----:R-:W-:Y:S01]  /*4220*/  FFMA R10, R48, R21, R55 ;  /* 0x00000015300a7223 */ /* 0x001fe20000000037 */
[-C--:B------:R-:W-:Y:S01]  /*4230*/  FFMA R21, R11, R46.reuse, R16 ;  /* 0x0000002e0b157223 */ /* 0x080fe20000000010 */
[----:B------:R-:W0:Y:S01]  /*4240*/  LDS.128 R52, [R58+0x170] ;  /* 0x000170003a347984 */ /* 0x000e220000000c00 */
[-C--:B------:R-:W-:Y:S01]  /*4250*/  FFMA R16, R18, R15.reuse, R43 ;  /* 0x0000000f12107223 */ /* 0x080fe2000000002b */
[-C--:B------:R-:W-:Y:S01]  /*4260*/  FFMA R43, R25, R15.reuse, R14 ;  /* 0x0000000f192b7223 */ /* 0x080fe2000000000e */
        /* <DEDUP_REMOVED lines=9> */
[C---:B------:R-:W-:Y:S01]  /*4300*/  FFMA R37, R19.reuse, R22, R8 ;  /* 0x0000001613257223 */ /* 0x040fe20000000008 */
[----:B------:R-:W-:Y:S01]  /*4310*/  FFMA R31, R19, R47, R20 ;  /* 0x0000002f131f7223 */ /* 0x000fe20000000014 */
[----:B------:R-:W2:Y:S01]  /*4320*/  LDS.128 R8, [R58+0xf0] ;  /* 0x0000f0003a087984 */ /* 0x000ea20000000c00 */
[-C--:B------:R-:W-:Y:S01]  /*4330*/  FFMA R30, R26, R5.reuse, R25 ;  /* 0x000000051a1e7223 */ /* 0x080fe20000000019 */
[----:B------:R-:W-:-:S04]  /*4340*/  FFMA R25, R49, R5, R48 ;  /* 0x0000000531197223 */ /* 0x000fc80000000030 */
[----:B------:R-:W-:Y:S01]  /*4350*/  FFMA R42, R50, R6, R25 ;  /* 0x00000006322a7223 */ /* 0x000fe20000000019 */
[----:B0-----:R-:W-:Y:S01]  /*4360*/  FFMA R22, R52, R22, R35 ;  /* 0x0000001634167223 */ /* 0x001fe20000000023 */
[-C--:B------:R-:W-:Y:S01]  /*4370*/  FFMA R35, R26, R47.reuse, R29 ;  /* 0x0000002f1a237223 */ /* 0x080fe2000000001d */
[-C--:B------:R-:W-:Y:S01]  /*4380*/  FFMA R29, R49, R47.reuse, R46 ;  /* 0x0000002f311d7223 */ /* 0x080fe2000000002e */
[C---:B------:R-:W-:Y:S01]  /*4390*/  FFMA R20, R52.reuse, R47, R21 ;  /* 0x0000002f34147223 */ /* 0x040fe20000000015 */
[CC--:B------:R-:W-:Y:S01]  /*43a0*/  FFMA R34, R52.reuse, R5.reuse, R39 ;  /* 0x0000000534227223 */ /* 0x0c0fe20000000027 */
[----:B------:R-:W0:Y:S01]  /*43b0*/  LDS.128 R44, [R57+0xf0] ;  /* 0x0000f000392c7984 */ /* 0x000e220000000c00 */
[----:B------:R-:W-:Y:S01]  /*43c0*/  FFMA R21, R19, R5, R18 ;  /* 0x0000000513157223 */ /* 0x000fe20000000012 */
[-C--:B------:R-:W-:Y:S01]  /*43d0*/  FFMA R5, R27, R23.reuse, R4 ;  /* 0x000000171b057223 */ /* 0x080fe20000000004 */
[C---:B------:R-:W-:Y:S01]  /*43e0*/  FFMA R39, R53.reuse, R23, R22 ;  /* 0x0000001735277223 */ /* 0x040fe20000000016 */
[----:B-1----:R-:W-:Y:S01]  /*43f0*/  FFMA R52, R52, R12, R17 ;  /* 0x0000000c34347223 */ /* 0x002fe20000000011 */
[C---:B------:R-:W-:Y:S01]  /*4400*/  FFMA R19, R12.reuse, R19, R16 ;  /* 0x000000130c137223 */ /* 0x040fe20000000010 */
[C---:B------:R-:W-:Y:S01]  /*4410*/  FFMA R17, R12.reuse, R49, R24 ;  /* 0x000000310c117223 */ /* 0x040fe20000000018 */
[----:B------:R-:W-:Y:S01]  /*4420*/  FFMA R26, R12, R26, R43 ;  /* 0x0000001a0c1a7223 */ /* 0x000fe2000000002b */
[C---:B------:R-:W-:Y:S01]  /*4430*/  FFMA R12, R50.reuse, R23, R59 ;  /* 0x00000017320c7223 */ /* 0x040fe2000000003b */
[-C--:B------:R-:W-:Y:S01]  /*4440*/  FFMA R59, R53, R6.reuse, R34 ;  /* 0x00000006353b7223 */ /* 0x080fe20000000022 */
[-C--:B------:R-:W-:Y:S01]  /*4450*/  FFMA R4, R50, R13.reuse, R17 ;  /* 0x0000000d32047223 */ /* 0x080fe20000000011 */
[C---:B--2---:R-:W-:Y:S01]  /*4460*/  FFMA R38, R8.reuse, R13, R19 ;  /* 0x0000000d08267223 */ /* 0x044fe20000000013 */
[C---:B------:R-:W-:Y:S01]  /*4470*/  FFMA R43, R8.reuse, R23, R37 ;  /* 0x00000017082b7223 */ /* 0x040fe20000000025 */
[----:B------:R-:W1:Y:S01]  /*4480*/  LDS.128 R16, [R58+0x70] ;  /* 0x000070003a107984 */ /* 0x000e620000000c00 */
[-C--:B------:R-:W-:Y:S01]  /*4490*/  FFMA R49, R27, R13.reuse, R26 ;  /* 0x0000000d1b317223 */ /* 0x080fe2000000001a */
[----:B------:R-:W-:Y:S01]  /*44a0*/  FFMA R37, R53, R13, R52 ;  /* 0x0000000d35257223 */ /* 0x000fe20000000034 */
[-C--:B------:R-:W-:Y:S01]  /*44b0*/  FFMA R13, R27, R6.reuse, R30 ;  /* 0x000000061b0d7223 */ /* 0x080fe2000000001e */
[----:B------:R-:W-:Y:S01]  /*44c0*/  FFMA R6, R8, R6, R21 ;  /* 0x0000000608067223 */ /* 0x000fe20000000015 */
[-C--:B------:R-:W-:Y:S01]  /*44d0*/  FFMA R30, R51, R14.reuse, R4 ;  /* 0x0000000e331e7223 */ /* 0x080fe20000000004 */
[C---:B------:R-:W-:Y:S01]  /*44e0*/  FFMA R34, R54.reuse, R14, R37 ;  /* 0x0000000e36227223 */ /* 0x040fe20000000025 */
[-C--:B------:R-:W-:Y:S01]  /*44f0*/  FFMA R59, R54, R7.reuse, R59 ;  /* 0x00000007363b7223 */ /* 0x080fe2000000003b */
[----:B------:R-:W-:Y:S01]  /*4500*/  FFMA R37, R9, R7, R6 ;  /* 0x0000000709257223 */ /* 0x000fe20000000006 */
[C---:B0-----:R-:W-:Y:S01]  /*4510*/  FFMA R35, R44.reuse, R27, R35 ;  /* 0x0000001b2c237223 */ /* 0x041fe20000000023 */
[----:B------:R-:W-:Y:S01]  /*4520*/  FFMA R53, R44, R53, R20 ;  /* 0x000000352c357223 */ /* 0x000fe20000000014 */
[----:B------:R-:W0:Y:S01]  /*4530*/  LDS.128 R24, [R57+0x70] ;  /* 0x0000700039187984 */ /* 0x000e220000000c00 */
[----:B------:R-:W-:Y:S01]  /*4540*/  FFMA R8, R8, R44, R31 ;  /* 0x0000002c08087223 */ /* 0x000fe2000000001f */
[----:B------:R-:W-:Y:S01]  /*4550*/  FFMA R31, R51, R7, R42 ;  /* 0x00000007331f7223 */ /* 0x000fe2000000002a */
[----:B------:R-:W-:Y:S01]  /*4560*/  FFMA R44, R44, R50, R29 ;  /* 0x000000322c2c7223 */ /* 0x000fe2000000001d */
[----:B------:R-:W2:Y:S01]  /*4570*/  LDS.128 R20, [R57+0x200] ;  /* 0x0002000039147984 */ /* 0x000ea20000000c00 */
[-C--:B------:R-:W-:Y:S01]  /*4580*/  FFMA R69, R9, R45.reuse, R8 ;  /* 0x0000002d09457223 */ /* 0x080fe20000000008 */
[-C--:B------:R-:W-:Y:S01]  /*4590*/  FFMA R53, R54, R45.reuse, R53 ;  /* 0x0000002d36357223 */ /* 0x080fe20000000035 */
[-C--:B------:R-:W-:Y:S01]  /*45a0*/  FFMA R29, R51, R45.reuse, R44 ;  /* 0x0000002d331d7223 */ /* 0x080fe2000000002c */
[C---:B-1----:R-:W-:Y:S01]  /*45b0*/  FFMA R8, R16.reuse, R45, R35 ;  /* 0x0000002d10087223 */ /* 0x042fe20000000023 */
[-C--:B------:R-:W-:Y:S01]  /*45c0*/  FFMA R35, R9, R14.reuse, R38 ;  /* 0x0000000e09237223 */ /* 0x080fe20000000026 */
[C---:B------:R-:W-:Y:S01]  /*45d0*/  FFMA R14, R16.reuse, R14, R49 ;  /* 0x0000000e100e7223 */ /* 0x040fe20000000031 */
[C---:B------:R-:W-:Y:S01]  /*45e0*/  FFMA R13, R16.reuse, R7, R13 ;  /* 0x00000007100d7223 */ /* 0x040fe2000000000d */
[----:B0-----:R-:W-:Y:S01]  /*45f0*/  FFMA R16, R16, R24, R5 ;  /* 0x0000001810107223 */ /* 0x001fe20000000005 */
[C---:B------:R-:W-:Y:S01]  /*4600*/  FFMA R38, R24.reuse, R9, R43 ;  /* 0x0000000918267223 */ /* 0x040fe2000000002b */
[----:B------:R-:W0:Y:S01]  /*4610*/  LDS.128 R4, [R58+0x200] ;  /* 0x000200003a047984 */ /* 0x000e220000000c00 */
[C---:B------:R-:W-:Y:S01]  /*4620*/  FFMA R54, R24.reuse, R54, R39 ;  /* 0x0000003618367223 */ /* 0x040fe20000000027 */
[CC--:B------:R-:W-:Y:S01]  /*4630*/  FFMA R9, R17.reuse, R46.reuse, R8 ;  /* 0x0000002e11097223 */ /* 0x0c0fe20000000008 */
[----:B------:R-:W-:Y:S01]  /*4640*/  FFMA R39, R24, R51, R12 ;  /* 0x0000003318277223 */ /* 0x000fe2000000000c */
[C---:B------:R-:W-:Y:S01]  /*4650*/  FFMA R43, R17.reuse, R15, R14 ;  /* 0x0000000f112b7223 */ /* 0x040fe2000000000e */
[----:B--2---:R-:W-:Y:S01]  /*4660*/  FFMA R8, R20, R17, R13 ;  /* 0x0000001114087223 */ /* 0x004fe2000000000d */
[C---:B------:R-:W-:Y:S01]  /*4670*/  FFMA R12, R10.reuse, R15, R35 ;  /* 0x0000000f0a0c7223 */ /* 0x040fe20000000023 */
[C---:B------:R-:W-:Y:S01]  /*4680*/  FFMA R14, R10.reuse, R46, R69 ;  /* 0x0000002e0a0e7223 */ /* 0x040fe20000000045 */
[-C--:B------:R-:W-:Y:S01]  /*4690*/  FFMA R13, R10, R25.reuse, R38 ;  /* 0x000000190a0d7223 */ /* 0x080fe20000000026 */
[-C--:B------:R-:W-:Y:S01]  /*46a0*/  FFMA R45, R17, R25.reuse, R16 ;  /* 0x00000019112d7223 */ /* 0x080fe20000000010 */
[----:B------:R-:W-:Y:S01]  /*46b0*/  FFMA R10, R20, R10, R37 ;  /* 0x0000000a140a7223 */ /* 0x000fe20000000025 */
[C---:B------:R-:W-:Y:S01]  /*46c0*/  FFMA R23, R55.reuse, R25, R54 ;  /* 0x0000001937177223 */ /* 0x040fe20000000036 */
[C---:B------:R-:W-:Y:S01]  /*46d0*/  FFMA R38, R18.reuse, R47, R9 ;  /* 0x0000002f12267223 */ /* 0x040fe20000000009 */
[C---:B------:R-:W-:Y:S01]  /*46e0*/  FFMA R9, R18.reuse, R21, R8 ;  /* 0x0000001512097223 */ /* 0x040fe20000000008 */
[----:B------:R-:W-:Y:S01]  /*46f0*/  FFMA R17, R55, R15, R34 ;  /* 0x0000000f37117223 */ /* 0x000fe20000000022 */
[C---:B------:R-:W-:Y:S01]  /*4700*/  FFMA R37, R11.reuse, R32, R12 ;  /* 0x000000200b257223 */ /* 0x040fe2000000000c */
[C---:B------:R-:W-:Y:S01]  /*4710*/  FFMA R35, R11.reuse, R47, R14 ;  /* 0x0000002f0b237223 */ /* 0x040fe2000000000e */
[C---:B------:R-:W-:Y:S01]  /*4720*/  FFMA R8, R11.reuse, R26, R13 ;  /* 0x0000001a0b087223 */ /* 0x040fe2000000000d */
[C---:B------:R-:W-:Y:S01]  /*4730*/  FFMA R42, R18.reuse, R32, R43 ;  /* 0x00000020122a7223 */ /* 0x040fe2000000002b */
[-C--:B------:R-:W-:Y:S01]  /*4740*/  FFMA R34, R18, R26.reuse, R45 ;  /* 0x0000001a12227223 */ /* 0x080fe2000000002d */
[----:B------:R-:W-:Y:S01]  /*4750*/  FFMA R11, R11, R21, R10 ;  /* 0x000000150b0b7223 */ /* 0x000fe2000000000a */
[----:B------:R-:W-:Y:S01]  /*4760*/  FFMA R18, R40, R26, R23 ;  /* 0x0000001a28127223 */ /* 0x000fe20000000017 */
[----:B------:R-:W-:Y:S01]  /*4770*/  FFMA R16, R55, R46, R53 ;  /* 0x0000002e37107223 */ /* 0x000fe20000000035 */
[----:B------:R-:W-:Y:S01]  /*4780*/  FFMA R24, R20, R55, R59 ;  /* 0x0000003714187223 */ /* 0x000fe2000000003b */
[----:B------:R-:W-:Y:S01]  /*4790*/  FFMA R14, R36, R22, R11 ;  /* 0x00000016240e7223 */ /* 0x000fe2000000000b */
[----:B------:R-:W-:Y:S01]  /*47a0*/  FFMA R11, R41, R27, R18 ;  /* 0x0000001b290b7223 */ /* 0x000fe20000000012 */
[C---:B------:R-:W-:Y:S01]  /*47b0*/  FFMA R10, R40.reuse, R32, R17 ;  /* 0x00000020280a7223 */ /* 0x040fe20000000011 */
[C---:B------:R-:W-:Y:S01]  /*47c0*/  FFMA R43, R40.reuse, R47, R16 ;  /* 0x0000002f282b7223 */ /* 0x040fe20000000010 */
[----:B------:R-:W-:Y:S01]  /*47d0*/  FFMA R23, R40, R21, R24 ;  /* 0x0000001528177223 */ /* 0x000fe20000000018 */
[----:B------:R-:W-:Y:S01]  /*47e0*/  FFMA R16, R19, R22, R9 ;  /* 0x0000001613107223 */ /* 0x000fe20000000009 */
[C---:B------:R-:W-:Y:S01]  /*47f0*/  FFMA R13, R36.reuse, R27, R8 ;  /* 0x0000001b240d7223 */ /* 0x040fe20000000008 */
[-C--:B------:R-:W-:Y:S01]  /*4800*/  FFMA R9, R41, R33.reuse, R10 ;  /* 0x0000002129097223 */ /* 0x080fe2000000000a */
[CC--:B------:R-:W-:Y:S01]  /*4810*/  FFMA R51, R19.reuse, R28.reuse, R38 ;  /* 0x0000001c13337223 */ /* 0x0c0fe20000000026 */
[C---:B------:R-:W-:Y:S01]  /*4820*/  FFMA R59, R19.reuse, R33, R42 ;  /* 0x00000021133b7223 */ /* 0x040fe2000000002a */
[----:B------:R-:W-:Y:S01]  /*4830*/  FFMA R49, R19, R27, R34 ;  /* 0x0000001b13317223 */ /* 0x000fe20000000022 */
[C---:B------:R-:W-:Y:S01]  /*4840*/  FFMA R17, R36.reuse, R33, R37 ;  /* 0x0000002124117223 */ /* 0x040fe20000000025 */
[-C--:B------:R-:W-:Y:S01]  /*4850*/  FFMA R12, R36, R28.reuse, R35 ;  /* 0x0000001c240c7223 */ /* 0x080fe20000000023 */
[C---:B------:R-:W-:Y:S01]  /*4860*/  FFMA R10, R41.reuse, R28, R43 ;  /* 0x0000001c290a7223 */ /* 0x040fe2000000002b */
[----:B------:R-:W-:Y:S01]  /*4870*/  FFMA R8, R41, R22, R23 ;  /* 0x0000001629087223 */ /* 0x000fe20000000017 */
[C---:B0-----:R-:W-:Y:S01]  /*4880*/  FFMA R18, R4.reuse, R25, R39 ;  /* 0x0000001904127223 */ /* 0x041fe20000000027 */
[C---:B------:R-:W-:Y:S01]  /*4890*/  FFMA R46, R4.reuse, R46, R29 ;  /* 0x0000002e042e7223 */ /* 0x040fe2000000001d */
[C---:B------:R-:W-:Y:S01]  /*48a0*/  FFMA R15, R4.reuse, R15, R30 ;  /* 0x0000000f040f7223 */ /* 0x040fe2000000001e */
        /* <DEDUP_REMOVED lines=8> */
[----:B------:R-:W-:Y:S01]  /*4930*/  FFMA R68, R6, R22, R5 ;  /* 0x0000001606447223 */ /* 0x000fe20000000005 */
[----:B------:R-:W-:Y:S06]  /*4940*/  BAR.SYNC.DEFER_BLOCKING 0x0 ;  /* 0x0000000000007b1d */ /* 0x000fec0000010000 */
[----:B------:R-:W-:Y:S05]  /*4950*/  BRA.U !UP1, `(.L_x_28) ;  /* 0xffffffc509347547 */ /* 0x000fea000b83ffff */
.L_x_16:
[----:B------:R-:W0:Y:S01]  /*4960*/  S2R R4, SR_TID.Y ;  /* 0x0000000000047919 */ /* 0x000e220000002200 */
[----:B------:R-:W1:Y:S01]  /*4970*/  LDCU UR5, c[0x0][0x3bc] ;  /* 0x00007780ff0577ac */ /* 0x000e620008000800 */
[----:B------:R-:W-:Y:S01]  /*4980*/  MOV R19, UR4 ;  /* 0x0000000400137c02 */ /* 0x000fe20008000f00 */
[----:B------:R-:W-:Y:S01]  /*4990*/  BSSY.RECONVERGENT B0, `(.L_x_29) ;  /* 0x000012e000007945 */ /* 0x000fe20003800200 */
[C---:B------:R-:W-:Y:S02]  /*49a0*/  IADD3 R22, PT, PT, R60.reuse, 0x3, RZ ;  /* 0x000000033c167810 */ /* 0x040fe40007ffe0ff */
[----:B------:R-:W-:Y:S02]  /*49b0*/  SHF.R.S32.HI R61, RZ, 0x1f, R60 ;  /* 0x0000001fff3d7819 */ /* 0x000fe4000001143c */
[C---:B------:R-:W-:Y:S02]  /*49c0*/  IADD3 R23, PT, PT, R60.reuse, 0x2, RZ ;  /* 0x000000023c177810 */ /* 0x040fe40007ffe0ff */
[----:B------:R-:W-:Y:S01]  /*49d0*/  IADD3 R24, PT, PT, R60, 0x1, RZ ;  /* 0x000000013c187810 */ /* 0x000fe20007ffe0ff */
[----:B-1----:R-:W-:Y:S01]  /*49e0*/  USHF.R.S32.HI UR8, URZ, 0x1f, UR5 ;  /* 0x0000001fff087899 */ /* 0x002fe20008011405 */
[----:B0-----:R-:W-:-:S04]  /*49f0*/  SHF.L.U32 R4, R4, 0x2, RZ ;  /* 0x0000000204047819 */ /* 0x001fc800000006ff */
[----:B------:R-:W-:Y:S01]  /*4a00*/  LEA R19, R19, R4, 0x6 ;  /* 0x0000000413137211 */ /* 0x000fe200078e30ff */
[----:B------:R-:W-:Y:S06]  /*4a10*/  BRA.U !UP0, `(.L_x_30) ;  /* 0x0000000908bc7547 */ /* 0x000fec000b800000 */
[----:B------:R-:W0:Y:S01]  /*4a20*/  S2UR UR6, SR_CgaCtaId ;  /* 0x00000000000679c3 */ /* 0x000e220000008800 */
[----:B------:R-:W1:Y:S01]  /*4a30*/  LDCU.64 UR14, c[0x0][0x398] ;  /* 0x00007300ff0e77ac */ /* 0x000e620008000a00 */
[----:B------:R-:W-:Y:S01]  /*4a40*/  MOV R7, UR5 ;  /* 0x0000000500077c02 */ /* 0x000fe20008000f00 */
[----:B------:R-:W-:Y:S01]  /*4a50*/  BSSY.RECONVERGENT B1, `(.L_x_31) ;  /* 0x0000036000017945 */ /* 0x000fe20003800200 */
[----:B------:R-:W-:Y:S01]  /*4a60*/  ISETP.GE.AND P3, PT, R19, UR12, PT ;  /* 0x0000000c13007c0c */ /* 0x000fe2000bf66270 */
[----:B------:R-:W-:Y:S01]  /*4a70*/  UMOV UR5, 0x400 ;  /* 0x0000040000057882 */ /* 0x000fe20000000000 */
[----:B------:R-:W-:Y:S02]  /*4a80*/  UIMAD UR7, UR8, UR9, URZ ;  /* 0x00000009080772a4 */ /* 0x000fe4000f8e02ff */
[----:B------:R-:W-:Y:S01]  /*4a90*/  IMAD.WIDE.U32 R6, R7, UR9, R60 ;  /* 0x0000000907067c25 */ /* 0x000fe2000f8e003c */
[----:B------:R-:W-:Y:S01]  /*4aa0*/  UIADD3 UR5, UPT, UPT, UR5, 0x4210, URZ ;  /* 0x0000421005057890 */ /* 0x000fe2000fffe0ff */
[----:B------:R-:W-:-:S02]  /*4ab0*/  IADD3 R4, PT, PT, R19, 0x1, RZ ;  /* 0x0000000113047810 */ /* 0x000fc40007ffe0ff */
[----:B------:R-:W-:Y:S02]  /*4ac0*/  IADD3 R5, PT, PT, R19, 0x2, RZ ;  /* 0x0000000213057810 */ /* 0x000fe40007ffe0ff */
[----:B------:R-:W-:Y:S02]  /*4ad0*/  ISETP.GE.AND P0, PT, R4, UR12, PT ;  /* 0x0000000c04007c0c */ /* 0x000fe4000bf06270 */
[----:B------:R-:W-:Y:S02]  /*4ae0*/  ISETP.GE.AND P1, PT, R5, UR12, PT ;  /* 0x0000000c05007c0c */ /* 0x000fe4000bf26270 */
[----:B------:R-:W-:Y:S02]  /*4af0*/  IADD3 R5, PT, PT, R7, UR7, RZ ;  /* 0x0000000707057c10 */ /* 0x000fe4000fffe0ff */
[----:B-1----:R-:W-:Y:S02]  /*4b00*/  LEA R4, P4, R6, UR14, 0x1 ;  /* 0x0000000e06047c11 */ /* 0x002fe4000f8808ff */
[----:B------:R-:W-:-:S02]  /*4b10*/  IADD3 R20, PT, PT, R19, 0x3, RZ ;  /* 0x0000000313147810 */ /* 0x000fc40007ffe0ff */
[----:B------:R-:W-:Y:S01]  /*4b20*/  LEA.HI.X R5, R6, UR15, R5, 0x1, P4 ;  /* 0x0000000f06057c11 */ /* 0x000fe2000a0f0c05 */
[----:B0-----:R-:W-:Y:S01]  /*4b30*/  ULEA UR5, UR6, UR5, 0x18 ;  /* 0x0000000506057291 */ /* 0x001fe2000f8ec0ff */
[----:B------:R-:W-:-:S05]  /*4b40*/  ISETP.GE.AND P2, PT, R20, UR12, PT ;  /* 0x0000000c14007c0c */ /* 0x000fca000bf46270 */
[----:B------:R-:W-:Y:S01]  /*4b50*/  LEA R19, R19, UR5, 0x2 ;  /* 0x0000000513137c11 */ /* 0x000fe2000f8e10ff */
[----:B------:R-:W-:Y:S07]  /*4b60*/  @P3 BRA `(.L_x_32) ;  /* 0x0000000000903947 */ /* 0x000fee0003800000 */
[----:B------:R-:W0:Y:S01]  /*4b70*/  LDS R21, [R19] ;  /* 0x0000000013157984 */ /* 0x000e220000000800 */
[----:B------:R-:W1:Y:S01]  /*4b80*/  LDCU UR5, c[0x0][0x3bc] ;  /* 0x00007780ff0577ac */ /* 0x000e620008000800 */
[----:B------:R-:W-:Y:S01]  /*4b90*/  MOV R7, R61 ;  /* 0x0000003d00077202 */ /* 0x000fe20000000f00 */
[----:B------:R-:W2:Y:S01]  /*4ba0*/  LDCU.64 UR6, c[0x0][0x3a8] ;  /* 0x00007500ff0677ac */ /* 0x000ea20008000a00 */
[----:B-1----:R-:W-:Y:S02]  /*4bb0*/  ISETP.GE.AND P3, PT, R60, UR5, PT ;  /* 0x000000053c007c0c */ /* 0x002fe4000bf66270 */
[----:B------:R-:W-:Y:S02]  /*4bc0*/  ISETP.GE.AND P4, PT, R24, UR5, PT ;  /* 0x0000000518007c0c */ /* 0x000fe4000bf86270 */
[----:B------:R-:W-:-:S13]  /*4bd0*/  ISETP.GE.AND P6, PT, R22, UR5, PT ;  /* 0x0000000516007c0c */ /* 0x000fda000bfc6270 */
[----:B------:R-:W3:Y:S01]  /*4be0*/  @!P6 LDG.E.U16.CONSTANT R27, desc[UR10][R4.64+0x6] ;  /* 0x0000060a041be981 */ /* 0x000ee2000c1e9500 */
[----:B0-----:R-:W-:-:S05]  /*4bf0*/  SHF.R.S32.HI R6, RZ, 0x1f, R21 ;  /* 0x0000001fff067819 */ /* 0x001fca0000011415 */
[----:B------:R-:W-:Y:S01]  /*4c00*/  IMAD R20, R6, UR5, RZ ;  /* 0x0000000506147c24 */ /* 0x000fe2000f8e02ff */
[----:B------:R-:W-:-:S05]  /*4c10*/  MOV R6, R60 ;  /* 0x0000003c00067202 */ /* 0x000fca0000000f00 */
[----:B------:R-:W-:-:S04]  /*4c20*/  IMAD.WIDE.U32 R6, R21, UR5, R6 ;  /* 0x0000000515067c25 */ /* 0x000fc8000f8e0006 */
[----:B------:R-:W-:Y:S01]  /*4c30*/  IMAD R21, R21, UR8, R20 ;  /* 0x0000000815157c24 */ /* 0x000fe2000f8e0214 */
[----:B--2---:R-:W-:-:S04]  /*4c40*/  LEA R20, P5, R6, UR6, 0x1 ;  /* 0x0000000606147c11 */ /* 0x004fc8000f8a08ff */
[----:B------:R-:W-:-:S04]  /*4c50*/  IADD3 R7, PT, PT, R7, R21, RZ ;  /* 0x0000001507077210 */ /* 0x000fc80007ffe0ff */
[----:B------:R-:W-:Y:S02]  /*4c60*/  LEA.HI.X R21, R6, UR7, R7, 0x1, P5 ;  /* 0x0000000706157c11 */ /* 0x000fe4000a8f0c07 */
[----:B------:R-:W-:Y:S01]  /*4c70*/  ISETP.GE.AND P5, PT, R23, UR5, PT ;  /* 0x0000000517007c0c */ /* 0x000fe2000bfa6270 */
[----:B------:R-:W2:Y:S04]  /*4c80*/  @!P3 LDG.E.U16.CONSTANT R6, desc[UR10][R4.64] ;  /* 0x0000000a0406b981 */ /* 0x000ea8000c1e9500 */
[----:B------:R-:W4:Y:S08]  /*4c90*/  @!P4 LDG.E.U16.CONSTANT R7, desc[UR10][R4.64+0x2] ;  /* 0x0000020a0407c981 */ /* 0x000f30000c1e9500 */
[----:B------:R-:W5:Y:S01]  /*4ca0*/  @!P5 LDG.E.U16.CONSTANT R25, desc[UR10][R4.64+0x4] ;  /* 0x0000040a0419d981 */ /* 0x000f62000c1e9500 */
[----:B---3--:R-:W-:-:S05]  /*4cb0*/  @!P6 SHF.L.U32 R27, R27, 0x10, RZ ;  /* 0x000000101b1be819 */ /* 0x008fca00000006ff */
[----:B------:R-:W-:-:S05]  /*4cc0*/  @!P6 FADD R27, R27, R16 ;  /* 0x000000101b1be221 */ /* 0x000fca0000000000 */
[----:B------:R-:W-:-:S05]  /*4cd0*/  @!P6 F2FP.BF16.F32.PACK_AB R27, RZ, R27 ;  /* 0x0000001bff1be23e */ /* 0x000fca00000010ff */
[----:B------:R0:W-:Y:S01]  /*4ce0*/  @!P6 STG.E.U16 desc[UR10][R20.64+0x6], R27 ;  /* 0x0000061b1400e986 */ /* 0x0001e2000c10150a */
[----:B--2---:R-:W-:Y:S02]  /*4cf0*/  @!P3 SHF.L.U32 R6, R6, 0x10, RZ ;  /* 0x000000100606b819 */ /* 0x004fe400000006ff */
[----:B----4-:R-:W-:-:S03]  /*4d00*/  @!P4 SHF.L.U32 R26, R7, 0x10, RZ ;  /* 0x00000010071ac819 */ /* 0x010fc600000006ff */
[----:B------:R-:W-:Y:S01]  /*4d10*/  @!P3 FADD R6, R6, R49 ;  /* 0x000000310606b221 */ /* 0x000fe20000000000 */
[----:B-----5:R-:W-:Y:S01]  /*4d20*/  @!P5 SHF.L.U32 R28, R25, 0x10, RZ ;  /* 0x00000010191cd819 */ /* 0x020fe200000006ff */
[----:B------:R-:W-:-:S04]  /*4d30*/  @!P4 FADD R26, R26, R51 ;  /* 0x000000331a1ac221 */ /* 0x000fc80000000000 */
[----:B------:R-:W-:Y:S01]  /*4d40*/  @!P5 FADD R28, R28, R59 ;  /* 0x0000003b1c1cd221 */ /* 0x000fe20000000000 */
[----:B------:R-:W-:Y:S02]  /*4d50*/  @!P3 F2FP.BF16.F32.PACK_AB R6, RZ, R6 ;  /* 0x00000006ff06b23e */ /* 0x000fe400000010ff */
[----:B------:R-:W-:Y:S02]  /*4d60*/  @!P4 F2FP.BF16.F32.PACK_AB R26, RZ, R26 ;  /* 0x0000001aff1ac23e */ /* 0x000fe400000010ff */
[----:B------:R-:W-:Y:S01]  /*4d70*/  @!P5 F2FP.BF16.F32.PACK_AB R28, RZ, R28 ;  /* 0x0000001cff1cd23e */ /* 0x000fe200000010ff */
[----:B------:R0:W-:Y:S04]  /*4d80*/  @!P3 STG.E.U16 desc[UR10][R20.64], R6 ;  /* 0x000000061400b986 */ /* 0x0001e8000c10150a */
[----:B------:R0:W-:Y:S04]  /*4d90*/  @!P4 STG.E.U16 desc[UR10][R20.64+0x2], R26 ;  /* 0x0000021a1400c986 */ /* 0x0001e8000c10150a */
[----:B------:R0:W-:Y:S02]  /*4da0*/  @!P5 STG.E.U16 desc[UR10][R20.64+0x4], R28 ;  /* 0x0000041c1400d986 */ /* 0x0001e4000c10150a */
.L_x_32:
[----:B------:R-:W-:Y:S05]  /*4db0*/  BSYNC.RECONVERGENT B1 ;  /* 0x0000000000017941 */ /* 0x000fea0003800200 */
.L_x_31:
[----:B------:R-:W-:Y:S04]  /*4dc0*/  BSSY.RECONVERGENT B1, `(.L_x_33) ;  /* 0x0000026000017945 */ /* 0x000fe80003800200 */
[----:B------:R-:W-:Y:S05]  /*4dd0*/  @P0 BRA `(.L_x_34) ;  /* 0x0000000000900947 */ /* 0x000fea0003800000 */
[----:B------:R-:W1:Y:S01]  /*4de0*/  LDCU UR5, c[0x0][0x3bc] ;  /* 0x00007780ff0577ac */ /* 0x000e620008000800 */
[----:B------:R-:W2:Y:S01]  /*4df0*/  LDS R7, [R19+0x4] ;  /* 0x0000040013077984 */ /* 0x000ea20000000800 */
[----:B------:R-:W3:Y:S01]  /*4e00*/  LDCU.64 UR6, c[0x0][0x3a8] ;  /* 0x00007500ff0677ac */ /* 0x000ee20008000a00 */
[----:B-1----:R-:W-:Y:S02]  /*4e10*/  ISETP.GE.AND P0, PT, R60, UR5, PT ;  /* 0x000000053c007c0c */ /* 0x002fe4000bf06270 */
[----:B------:R-:W-:Y:S02]  /*4e20*/  ISETP.GE.AND P4, PT, R24, UR5, PT ;  /* 0x0000000518007c0c */ /* 0x000fe4000bf86270 */
[----:B------:R-:W-:Y:S02]  /*4e30*/  ISETP.GE.AND P5, PT, R23, UR5, PT ;  /* 0x0000000517007c0c */ /* 0x000fe4000bfa6270 */
[----:B------:R-:W-:-:S07]  /*4e40*/  ISETP.GE.AND P6, PT, R22, UR5, PT ;  /* 0x0000000516007c0c */ /* 0x000fce000bfc6270 */
[----:B------:R-:W4:Y:S04]  /*4e50*/  @!P0 LDG.E.U16.CONSTANT R16, desc[UR10][R4.64] ;  /* 0x0000000a04108981 */ /* 0x000f28000c1e9500 */
[----:B------:R-:W5:Y:S04]  /*4e60*/  @!P4 LDG.E.U16.CONSTANT R25, desc[UR10][R4.64+0x2] ;  /* 0x0000020a0419c981 */ /* 0x000f68000c1e9500 */
[----:B0-----:R-:W5:Y:S04]  /*4e70*/  @!P5 LDG.E.U16.CONSTANT R26, desc[UR10][R4.64+0x4] ;  /* 0x0000040a041ad981 */ /* 0x001f68000c1e9500 */
[----:B------:R-:W5:Y:S01]  /*4e80*/  @!P6 LDG.E.U16.CONSTANT R27, desc[UR10][R4.64+0x6] ;  /* 0x0000060a041be981 */ /* 0x000f62000c1e9500 */
[----:B--2---:R-:W-:-:S02]  /*4e90*/  SHF.R.S32.HI R6, RZ, 0x1f, R7 ;  /* 0x0000001fff067819 */ /* 0x004fc40000011407 */
[----:B------:R-:W-:Y:S02]  /*4ea0*/  MOV R20, R60 ;  /* 0x0000003c00147202 */ /* 0x000fe40000000f00 */
[----:B------:R-:W-:Y:S01]  /*4eb0*/  MOV R21, R61 ;  /* 0x0000003d00157202 */ /* 0x000fe20000000f00 */
[----:B------:R-:W-:Y:S02]  /*4ec0*/  IMAD R6, R6, UR5, RZ ;  /* 0x0000000506067c24 */ /* 0x000fe4000f8e02ff */
[----:B------:R-:W-:-:S04]  /*4ed0*/  IMAD.WIDE.U32 R20, R7, UR5, R20 ;  /* 0x0000000507147c25 */ /* 0x000fc8000f8e0014 */
[----:B------:R-:W-:Y:S01]  /*4ee0*/  IMAD R7, R7, UR8, R6 ;  /* 0x0000000807077c24 */ /* 0x000fe2000f8e0206 */
[----:B---3--:R-:W-:-:S04]  /*4ef0*/  LEA R6, P3, R20, UR6, 0x1 ;  /* 0x0000000614067c11 */ /* 0x008fc8000f8608ff */
[----:B------:R-:W-:-:S04]  /*4f00*/  IADD3 R7, PT, PT, R21, R7, RZ ;  /* 0x0000000715077210 */ /* 0x000fc80007ffe0ff */
[----:B------:R-:W-:Y:S02]  /*4f10*/  LEA.HI.X R7, R20, UR7, R7, 0x1, P3 ;  /* 0x0000000714077c11 */ /* 0x000fe400098f0c07 */
[----:B----4-:R-:W-:Y:S02]  /*4f20*/  @!P0 SHF.L.U32 R16, R16, 0x10, RZ ;  /* 0x0000001010108819 */ /* 0x010fe400000006ff */
[----:B-----5:R-:W-:-:S03]  /*4f30*/  @!P4 SHF.L.U32 R25, R25, 0x10, RZ ;  /* 0x000000101919c819 */ /* 0x020fc600000006ff */
[----:B------:R-:W-:Y:S01]  /*4f40*/  @!P0 FADD R13, R16, R13 ;  /* 0x0000000d100d8221 */ /* 0x000fe20000000000 */
[----:B------:R-:W-:Y:S01]  /*4f50*/  @!P5 SHF.L.U32 R26, R26, 0x10, RZ ;  /* 0x000000101a1ad819 */ /* 0x000fe200000006ff */
[----:B------:R-:W-:-:S03]  /*4f60*/  @!P4 FADD R12, R25, R12 ;  /* 0x0000000c190cc221 */ /* 0x000fc60000000000 */
[----:B------:R-:W-:Y:S02]  /*4f70*/  @!P0 F2FP.BF16.F32.PACK_AB R13, RZ, R13 ;  /* 0x0000000dff0d823e */ /* 0x000fe400000010ff */
[----:B------:R-:W-:Y:S01]  /*4f80*/  @!P6 SHF.L.U32 R27, R27, 0x10, RZ ;  /* 0x000000101b1be819 */ /* 0x000fe200000006ff */
[----:B------:R-:W-:Y:S01]  /*4f90*/  @!P5 FADD R17, R26, R17 ;  /* 0x000000111a11d221 */ /* 0x000fe20000000000 */
[----:B------:R-:W-:Y:S01]  /*4fa0*/  @!P4 F2FP.BF16.F32.PACK_AB R12, RZ, R12 ;  /* 0x0000000cff0cc23e */ /* 0x000fe200000010ff */
[----:B------:R1:W-:Y:S02]  /*4fb0*/  @!P0 STG.E.U16 desc[UR10][R6.64], R13 ;  /* 0x0000000d06008986 */ /* 0x0003e4000c10150a */
[----:B------:R-:W-:Y:S01]  /*4fc0*/  @!P6 FADD R14, R27, R14 ;  /* 0x0000000e1b0ee221 */ /* 0x000fe20000000000 */
[----:B------:R-:W-:Y:S01]  /*4fd0*/  @!P5 F2FP.BF16.F32.PACK_AB R17, RZ, R17 ;  /* 0x00000011ff11d23e */ /* 0x000fe200000010ff */
[----:B------:R1:W-:Y:S03]  /*4fe0*/  @!P4 STG.E.U16 desc[UR10][R6.64+0x2], R12 ;  /* 0x0000020c0600c986 */ /* 0x0003e6000c10150a */
[----:B------:R-:W-:Y:S01]  /*4ff0*/  @!P6 F2FP.BF16.F32.PACK_AB R14, RZ, R14 ;  /* 0x0000000eff0ee23e */ /* 0x000fe200000010ff */
[----:B------:R1:W-:Y:S04]  /*5000*/  @!P5 STG.E.U16 desc[UR10][R6.64+0x4], R17 ;  /* 0x000004110600d986 */ /* 0x0003e8000c10150a */
[----:B------:R1:W-:Y:S02]  /*5010*/  @!P6 STG.E.U16 desc[UR10][R6.64+0x6], R14 ;  /* 0x0000060e0600e986 */ /* 0x0003e4000c10150a */
.L_x_34:
[----:B------:R-:W-:Y:S05]  /*5020*/  BSYNC.RECONVERGENT B1 ;  /* 0x0000000000017941 */ /* 0x000fea0003800200 */
.L_x_33:
[----:B------:R-:W-:Y:S04]  /*5030*/  BSSY.RECONVERGENT B1, `(.L_x_35) ;  /* 0x0000026000017945 */ /* 0x000fe80003800200 */
[----:B------:R-:W-:Y:S05]  /*5040*/  @P1 BRA `(.L_x_36) ;  /* 0x0000000000901947 */ /* 0x000fea0003800000 */
[----:B------:R-:W2:Y:S01]  /*5050*/  LDCU UR5, c[0x0][0x3bc] ;  /* 0x00007780ff0577ac */ /* 0x000ea20008000800 */
[----:B-1----:R-:W1:Y:S01]  /*5060*/  LDS R7, [R19+0x8] ;  /* 0x0000080013077984 */ /* 0x002e620000000800 */
[----:B------:R-:W3:Y:S01]  /*5070*/  LDCU.64 UR6, c[0x0][0x3a8] ;  /* 0x00007500ff0677ac */ /* 0x000ee20008000a00 */
[----:B--2---:R-:W-:Y:S02]  /*5080*/  ISETP.GE.AND P1, PT, R60, UR5, PT ;  /* 0x000000053c007c0c */ /* 0x004fe4000bf26270 */
[----:B------:R-:W-:Y:S02]  /*5090*/  ISETP.GE.AND P3, PT, R24, UR5, PT ;  /* 0x0000000518007c0c */ /* 0x000fe4000bf66270 */
[----:B------:R-:W-:Y:S02]  /*50a0*/  ISETP.GE.AND P4, PT, R23, UR5, PT ;  /* 0x0000000517007c0c */ /* 0x000fe4000bf86270 */
[----:B------:R-:W-:-:S07]  /*50b0*/  ISETP.GE.AND P5, PT, R22, UR5, PT ;  /* 0x0000000516007c0c */ /* 0x000fce000bfa6270 */
[----:B------:R-:W2:Y:S04]  /*50c0*/  @!P1 LDG.E.U16.CONSTANT R12, desc[UR10][R4.64] ;  /* 0x0000000a040c9981 */ /* 0x000ea8000c1e9500 */
[----:B------:R-:W4:Y:S04]  /*50d0*/  @!P3 LDG.E.U16.CONSTANT R14, desc[UR10][R4.64+0x2] ;  /* 0x0000020a040eb981 */ /* 0x000f28000c1e9500 */
[----:B------:R-:W5:Y:S04]  /*50e0*/  @!P4 LDG.E.U16.CONSTANT R16, desc[UR10][R4.64+0x4] ;  /* 0x0000040a0410c981 */ /* 0x000f68000c1e9500 */
[----:B0-----:R-:W3:Y:S01]  /*50f0*/  @!P5 LDG.E.U16.CONSTANT R20, desc[UR10][R4.64+0x6] ;  /* 0x0000060a0414d981 */ /* 0x001ee2000c1e9500 */
[----:B-1----:R-:W-:-:S02]  /*5100*/  SHF.R.S32.HI R6, RZ, 0x1f, R7 ;  /* 0x0000001fff067819 */ /* 0x002fc40000011407 */
[----:B------:R-:W-:-:S03]  /*5110*/  MOV R13, R61 ;  /* 0x0000003d000d7202 */ /* 0x000fc60000000f00 */
[----:B------:R-:W-:Y:S01]  /*5120*/  IMAD R6, R6, UR5, RZ ;  /* 0x0000000506067c24 */ /* 0x000fe2000f8e02ff */
[----:B--2---:R-:W-:Y:S02]  /*5130*/  @!P1 SHF.L.U32 R12, R12, 0x10, RZ ;  /* 0x000000100c0c9819 */ /* 0x004fe400000006ff */
[----:B----4-:R-:W-:-:S03]  /*5140*/  @!P3 SHF.L.U32 R17, R14, 0x10, RZ ;  /* 0x000000100e11b819 */ /* 0x010fc600000006ff */
[----:B------:R-:W-:Y:S01]  /*5150*/  @!P1 FADD R11, R12, R11 ;  /* 0x0000000b0c0b9221 */ /* 0x000fe20000000000 */
[----:B------:R-:W-:Y:S02]  /*5160*/  MOV R12, R60 ;  /* 0x0000003c000c7202 */ /* 0x000fe40000000f00 */
[----:B-----5:R-:W-:Y:S01]  /*5170*/  @!P4 SHF.L.U32 R16, R16, 0x10, RZ ;  /* 0x000000101010c819 */ /* 0x020fe200000006ff */
[----:B------:R-:W-:Y:S01]  /*5180*/  @!P3 FADD R10, R17, R10 ;  /* 0x0000000a110ab221 */ /* 0x000fe20000000000 */
[----:B------:R-:W-:Y:S01]  /*5190*/  @!P1 F2FP.BF16.F32.PACK_AB R11, RZ, R11 ;  /* 0x0000000bff0b923e */ /* 0x000fe200000010ff */
[----:B------:R-:W-:Y:S01]  /*51a0*/  IMAD.WIDE.U32 R12, R7, UR5, R12 ;  /* 0x00000005070c7c25 */ /* 0x000fe2000f8e000c */
[----:B---3--:R-:W-:-:S03]  /*51b0*/  @!P5 SHF.L.U32 R21, R20, 0x10, RZ ;  /* 0x000000101415d819 */ /* 0x008fc600000006ff */
[----:B------:R-:W-:Y:S01]  /*51c0*/  @!P4 FADD R9, R16, R9 ;  /* 0x000000091009c221 */ /* 0x000fe20000000000 */
[----:B------:R-:W-:Y:S01]  /*51d0*/  @!P3 F2FP.BF16.F32.PACK_AB R10, RZ, R10 ;  /* 0x0000000aff0ab23e */ /* 0x000fe200000010ff */
[----:B------:R-:W-:Y:S01]  /*51e0*/  IMAD R7, R7, UR8, R6 ;  /* 0x0000000807077c24 */ /* 0x000fe2000f8e0206 */
[C---:B------:R-:W-:Y:S01]  /*51f0*/  LEA R6, P0, R12.reuse, UR6, 0x1 ;  /* 0x000000060c067c11 */ /* 0x040fe2000f8008ff */
[----:B------:R-:W-:Y:S01]  /*5200*/  @!P5 FADD R8, R21, R8 ;  /* 0x000000081508d221 */ /* 0x000fe20000000000 */
[----:B------:R-:W-:Y:S02]  /*5210*/  @!P4 F2FP.BF16.F32.PACK_AB R9, RZ, R9 ;  /* 0x00000009ff09c23e */ /* 0x000fe400000010ff */
[----:B------:R-:W-:Y:S02]  /*5220*/  IADD3 R7, PT, PT, R13, R7, RZ ;  /* 0x000000070d077210 */ /* 0x000fe40007ffe0ff */
[----:B------:R-:W-:Y:S02]  /*5230*/  @!P5 F2FP.BF16.F32.PACK_AB R8, RZ, R8 ;  /* 0x00000008ff08d23e */ /* 0x000fe400000010ff */
[----:B------:R-:W-:-:S05]  /*5240*/  LEA.HI.X R7, R12, UR7, R7, 0x1, P0 ;  /* 0x000000070c077c11 */ /* 0x000fca00080f0c07 */
[----:B------:R2:W-:Y:S04]  /*5250*/  @!P1 STG.E.U16 desc[UR10][R6.64], R11 ;  /* 0x0000000b06009986 */ /* 0x0005e8000c10150a */
[----:B------:R2:W-:Y:S04]  /*5260*/  @!P3 STG.E.U16 desc[UR10][R6.64+0x2], R10 ;  /* 0x0000020a0600b986 */ /* 0x0005e8000c10150a */
[----:B------:R2:W-:Y:S04]  /*5270*/  @!P4 STG.E.U16 desc[UR10][R6.64+0x4], R9 ;  /* 0x000004090600c986 */ /* 0x0005e8000c10150a */
[----:B------:R2:W-:Y:S02]  /*5280*/  @!P5 STG.E.U16 desc[UR10][R6.64+0x6], R8 ;  /* 0x000006080600d986 */ /* 0x0005e4000c10150a */
.L_x_36:
[----:B------:R-:W-:Y:S05]  /*5290*/  BSYNC.RECONVERGENT B1 ;  /* 0x0000000000017941 */ /* 0x000fea0003800200 */
.L_x_35:
[----:B------:R-:W-:Y:S05]  /*52a0*/  @P2 BRA `(.L_x_37) ;  /* 0x0000000800702947 */ /* 0x000fea0003800000 */
[----:B------:R-:W3:Y:S01]  /*52b0*/  LDCU UR5, c[0x0][0x3bc] ;  /* 0x00007780ff0577ac */ /* 0x000ee20008000800 */
[----:B--2---:R-:W2:Y:S01]  /*52c0*/  LDS R9, [R19+0xc] ;  /* 0x00000c0013097984 */ /* 0x004ea20000000800 */
[----:B------:R-:W4:Y:S01]  /*52d0*/  LDCU.64 UR6, c[0x0][0x3a8] ;  /* 0x00007500ff0677ac */ /* 0x000f220008000a00 */
[----:B---3--:R-:W-:Y:S02]  /*52e0*/  ISETP.GE.AND P1, PT, R60, UR5, PT ;  /* 0x000000053c007c0c */ /* 0x008fe4000bf26270 */
[----:B------:R-:W-:Y:S02]  /*52f0*/  ISETP.GE.AND P2, PT, R24, UR5, PT ;  /* 0x0000000518007c0c */ /* 0x000fe4000bf46270 */
[----:B------:R-:W-:-:S09]  /*5300*/  ISETP.GE.AND P3, PT, R23, UR5, PT ;  /* 0x0000000517007c0c */ /* 0x000fd2000bf66270 */
[----:B------:R-:W3:Y:S04]  /*5310*/  @!P1 LDG.E.U16.CONSTANT R10, desc[UR10][R4.64] ;  /* 0x0000000a040a9981 */ /* 0x000ee8000c1e9500 */
[----:B-1----:R-:W5:Y:S04]  /*5320*/  @!P2 LDG.E.U16.CONSTANT R12, desc[UR10][R4.64+0x2] ;  /* 0x0000020a040ca981 */ /* 0x002f68000c1e9500 */
[----:B------:R-:W5:Y:S01]  /*5330*/  @!P3 LDG.E.U16.CONSTANT R14, desc[UR10][R4.64+0x4] ;  /* 0x0000040a040eb981 */ /* 0x000f62000c1e9500 */
[----:B0-----:R-:W-:Y:S02]  /*5340*/  MOV R6, R60 ;  /* 0x0000003c00067202 */ /* 0x001fe40000000f00 */
[----:B--2---:R-:W-:-:S02]  /*5350*/  SHF.R.S32.HI R8, RZ, 0x1f, R9 ;  /* 0x0000001fff087819 */ /* 0x004fc40000011409 */
[----:B------:R-:W-:-:S03]  /*5360*/  MOV R7, R61 ;  /* 0x0000003d00077202 */ /* 0x000fc60000000f00 */
[----:B------:R-:W-:Y:S02]  /*5370*/  IMAD R8, R8, UR5, RZ ;  /* 0x0000000508087c24 */ /* 0x000fe4000f8e02ff */
[----:B------:R-:W-:-:S04]  /*5380*/  IMAD.WIDE.U32 R6, R9, UR5, R6 ;  /* 0x0000000509067c25 */ /* 0x000fc8000f8e0006 */
[----:B------:R-:W-:Y:S01]  /*5390*/  IMAD R9, R9, UR8, R8 ;  /* 0x0000000809097c24 */ /* 0x000fe2000f8e0208 */
[----:B----4-:R-:W-:-:S04]  /*53a0*/  LEA R8, P0, R6, UR6, 0x1 ;  /* 0x0000000606087c11 */ /* 0x010fc8000f8008ff */
[----:B------:R-:W-:-:S04]  /*53b0*/  IADD3 R7, PT, PT, R7, R9, RZ ;  /* 0x0000000907077210 */ /* 0x000fc80007ffe0ff */
[----:B------:R-:W-:Y:S02]  /*53c0*/  LEA.HI.X R9, R6, UR7, R7, 0x1, P0 ;  /* 0x0000000706097c11 */ /* 0x000fe400080f0c07 */
[----:B------:R-:W-:Y:S02]  /*53d0*/  ISETP.GE.AND P0, PT, R22, UR5, PT ;  /* 0x0000000516007c0c */ /* 0x000fe4000bf06270 */
[----:B---3--:R-:W-:Y:S02]  /*53e0*/  @!P1 SHF.L.U32 R11, R10, 0x10, RZ ;  /* 0x000000100a0b9819 */ /* 0x008fe400000006ff */
[----:B-----5:R-:W-:-:S03]  /*53f0*/  @!P2 SHF.L.U32 R13, R12, 0x10, RZ ;  /* 0x000000100c0da819 */ /* 0x020fc600000006ff */
[----:B------:R-:W-:Y:S01]  /*5400*/  @!P1 FADD R48, R11, R48 ;  /* 0x000000300b309221 */ /* 0x000fe20000000000 */
[----:B------:R-:W-:Y:S01]  /*5410*/  @!P3 SHF.L.U32 R14, R14, 0x10, RZ ;  /* 0x000000100e0eb819 */ /* 0x000fe200000006ff */
[----:B------:R-:W-:-:S03]  /*5420*/  @!P2 FADD R18, R13, R18 ;  /* 0x000000120d12a221 */ /* 0x000fc60000000000 */
[----:B------:R-:W-:Y:S01]  /*5430*/  @!P1 F2FP.BF16.F32.PACK_AB R48, RZ, R48 ;  /* 0x00000030ff30923e */ /* 0x000fe200000010ff */
[----:B------:R-:W-:Y:S01]  /*5440*/  @!P3 FADD R15, R14, R15 ;  /* 0x0000000f0e0fb221 */ /* 0x000fe20000000000 */
[----:B------:R-:W-:-:S03]  /*5450*/  @!P2 F2FP.BF16.F32.PACK_AB R18, RZ, R18 ;  /* 0x00000012ff12a23e */ /* 0x000fc600000010ff */
[----:B------:R4:W-:Y:S01]  /*5460*/  @!P1 STG.E.U16 desc[UR10][R8.64], R48 ;  /* 0x0000003008009986 */ /* 0x0009e2000c10150a */
[----:B------:R-:W-:-:S03]  /*5470*/  @!P3 F2FP.BF16.F32.PACK_AB R15, RZ, R15 ;  /* 0x0000000fff0fb23e */ /* 0x000fc600000010ff */
[----:B------:R4:W-:Y:S04]  /*5480*/  @!P2 STG.E.U16 desc[UR10][R8.64+0x2], R18 ;  /* 0x000002120800a986 */ /* 0x0009e8000c10150a */
[----:B------:R4:W-:Y:S01]  /*5490*/  @!P3 STG.E.U16 desc[UR10][R8.64+0x4], R15 ;  /* 0x0000040f0800b986 */ /* 0x0009e2000c10150a */
[----:B------:R-:W-:Y:S05]  /*54a0*/  @P0 BRA `(.L_x_37) ;  /* 0x0000000400f00947 */ /* 0x000fea0003800000 */
[----:B------:R-:W2:Y:S02]  /*54b0*/  LDG.E.U16.CONSTANT R4, desc[UR10][R4.64+0x6] ;  /* 0x0000060a04047981 */ /* 0x000ea4000c1e9500 */
[----:B--2---:R-:W-:-:S05]  /*54c0*/  SHF.L.U32 R7, R4, 0x10, RZ ;  /* 0x0000001004077819 */ /* 0x004fca00000006ff */
[----:B------:R-:W-:-:S05]  /*54d0*/  FADD R68, R7, R68 ;  /* 0x0000004407447221 */ /* 0x000fca0000000000 */
[----:B------:R-:W-:-:S05]  /*54e0*/  F2FP.BF16.F32.PACK_AB R68, RZ, R68 ;  /* 0x00000044ff44723e */ /* 0x000fca00000010ff */
[----:B------:R0:W-:Y:S01]  /*54f0*/  STG.E.U16 desc[UR10][R8.64+0x6], R68 ;  /* 0x0000064408007986 */ /* 0x0001e2000c10150a */
[----:B------:R-:W-:Y:S05]  /*5500*/  BRA `(.L_x_37) ;  /* 0x0000000400d87947 */ /* 0x000fea0003800000 */
.L_x_30:
[----:B------:R-:W0:Y:S01]  /*5510*/  S2UR UR6, SR_CgaCtaId ;  /* 0x00000000000679c3 */ /* 0x000e220000008800 */
[----:B------:R-:W-:Y:S01]  /*5520*/  UMOV UR5, 0x400 ;  /* 0x0000040000057882 */ /* 0x000fe20000000000 */
[C---:B------:R-:W-:Y:S01]  /*5530*/  ISETP.GE.AND P2, PT, R19.reuse, UR12, PT ;  /* 0x0000000c13007c0c */ /* 0x040fe2000bf46270 */
[----:B------:R-:W-:Y:S01]  /*5540*/  UIADD3 UR5, UPT, UPT, UR5, 0x4210, URZ ;  /* 0x0000421005057890 */ /* 0x000fe2000fffe0ff */
[C---:B------:R-:W-:Y:S01]  /*5550*/  IADD3 R4, PT, PT, R19.reuse, 0x1, RZ ;  /* 0x0000000113047810 */ /* 0x040fe20007ffe0ff */
[----:B------:R-:W-:Y:S01]  /*5560*/  BSSY.RECONVERGENT B1, `(.L_x_38) ;  /* 0x0000020000017945 */ /* 0x000fe20003800200 */
[C---:B------:R-:W-:Y:S02]  /*5570*/  IADD3 R5, PT, PT, R19.reuse, 0x2, RZ ;  /* 0x0000000213057810 */ /* 0x040fe40007ffe0ff */
[----:B------:R-:W-:Y:S02]  /*5580*/  IADD3 R20, PT, PT, R19, 0x3, RZ ;  /* 0x0000000313147810 */ /* 0x000fe40007ffe0ff */
[----:B------:R-:W-:-:S02]  /*5590*/  ISETP.GE.AND P1, PT, R4, UR12, PT ;  /* 0x0000000c04007c0c */ /* 0x000fc4000bf26270 */
[----:B------:R-:W-:Y:S01]  /*55a0*/  ISETP.GE.AND P0, PT, R5, UR12, PT ;  /* 0x0000000c05007c0c */ /* 0x000fe2000bf06270 */
[----:B0-----:R-:W-:-:S06]  /*55b0*/  ULEA UR5, UR6, UR5, 0x18 ;  /* 0x0000000506057291 */ /* 0x001fcc000f8ec0ff */
[----:B------:R-:W-:Y:S01]  /*55c0*/  LEA R19, R19, UR5, 0x2 ;  /* 0x0000000513137c11 */ /* 0x000fe2000f8e10ff */
[----:B------:R-:W-:Y:S06]  /*55d0*/  @P2 BRA `(.L_x_39) ;  /* 0x0000000000602947 */ /* 0x000fec0003800000 */
[----:B------:R-:W0:Y:S01]  /*55e0*/  LDS R7, [R19] ;  /* 0x0000000013077984 */ /* 0x000e220000000800 */
[----:B------:R-:W1:Y:S01]  /*55f0*/  LDCU UR5, c[0x0][0x3bc] ;  /* 0x00007780ff0577ac */ /* 0x000e620008000800 */
[----:B------:R-:W-:Y:S01]  /*5600*/  MOV R5, R61 ;  /* 0x0000003d00057202 */ /* 0x000fe20000000f00 */
[----:B------:R-:W2:Y:S01]  /*5610*/  LDCU.64 UR6, c[0x0][0x3a8] ;  /* 0x00007500ff0677ac */ /* 0x000ea20008000a00 */
[----:B-1----:R-:W-:Y:S02]  /*5620*/  ISETP.GE.AND P3, PT, R60, UR5, PT ;  /* 0x000000053c007c0c */ /* 0x002fe4000bf66270 */
[----:B------:R-:W-:Y:S02]  /*5630*/  ISETP.GE.AND P4, PT, R24, UR5, PT ;  /* 0x0000000518007c0c */ /* 0x000fe4000bf86270 */
[----:B------:R-:W-:Y:S02]  /*5640*/  ISETP.GE.AND P5, PT, R23, UR5, PT ;  /* 0x0000000517007c0c */ /* 0x000fe4000bfa6270 */
[----:B------:R-:W-:-:S07]  /*5650*/  ISETP.GE.AND P6, PT, R22, UR5, PT ;  /* 0x0000000516007c0c */ /* 0x000fce000bfc6270 */
[----:B------:R-:W-:Y:S02]  /*5660*/  @!P3 F2FP.BF16.F32.PACK_AB R49, RZ, R49 ;  /* 0x00000031ff31b23e */ /* 0x000fe400000010ff */
[----:B------:R-:W-:Y:S02]  /*5670*/  @!P4 F2FP.BF16.F32.PACK_AB R51, RZ, R51 ;  /* 0x00000033ff33c23e */ /* 0x000fe400000010ff */
[----:B------:R-:W-:Y:S02]  /*5680*/  @!P5 F2FP.BF16.F32.PACK_AB R59, RZ, R59 ;  /* 0x0000003bff3bd23e */ /* 0x000fe400000010ff */
[----:B------:R-:W-:Y:S02]  /*5690*/  @!P6 F2FP.BF16.F32.PACK_AB R16, RZ, R16 ;  /* 0x00000010ff10e23e */ /* 0x000fe400000010ff */
[----:B0-----:R-:W-:-:S05]  /*56a0*/  SHF.R.S32.HI R4, RZ, 0x1f, R7 ;  /* 0x0000001fff047819 */ /* 0x001fca0000011407 */
[----:B------:R-:W-:Y:S01]  /*56b0*/  IMAD R6, R4, UR5, RZ ;  /* 0x0000000504067c24 */ /* 0x000fe2000f8e02ff */
[----:B------:R-:W-:-:S05]  /*56c0*/  MOV R4, R60 ;  /* 0x0000003c00047202 */ /* 0x000fca0000000f00 */
[----:B------:R-:W-:-:S04]  /*56d0*/  IMAD.WIDE.U32 R4, R7, UR5, R4 ;  /* 0x0000000507047c25 */ /* 0x000fc8000f8e0004 */
[----:B------:R-:W-:Y:S01]  /*56e0*/  IMAD R7, R7, UR8, R6 ;  /* 0x0000000807077c24 */ /* 0x000fe2000f8e0206 */
[----:B--2---:R-:W-:-:S04]  /*56f0*/  LEA R6, P2, R4, UR6, 0x1 ;  /* 0x0000000604067c11 */ /* 0x004fc8000f8408ff */
[----:B------:R-:W-:-:S04]  /*5700*/  IADD3 R5, PT, PT, R5, R7, RZ ;  /* 0x0000000705057210 */ /* 0x000fc80007ffe0ff */
[----:B------:R-:W-:-:S05]  /*5710*/  LEA.HI.X R7, R4, UR7, R5, 0x1, P2 ;  /* 0x0000000704077c11 */ /* 0x000fca00090f0c05 */
[----:B------:R0:W-:Y:S04]  /*5720*/  @!P3 STG.E.U16 desc[UR10][R6.64], R49 ;  /* 0x000000310600b986 */ /* 0x0001e8000c10150a */
[----:B------:R0:W-:Y:S04]  /*5730*/  @!P4 STG.E.U16 desc[UR10][R6.64+0x2], R51 ;  /* 0x000002330600c986 */ /* 0x0001e8000c10150a */
[----:B------:R0:W-:Y:S04]  /*5740*/  @!P5 STG.E.U16 desc[UR10][R6.64+0x4], R59 ;  /* 0x0000043b0600d986 */ /* 0x0001e8000c10150a */
[----:B------:R0:W-:Y:S02]  /*5750*/  @!P6 STG.E.U16 desc[UR10][R6.64+0x6], R16 ;  /* 0x000006100600e986 */ /* 0x0001e4000c10150a */
.L_x_39:
[----:B------:R-:W-:Y:S05]  /*5760*/  BSYNC.RECONVERGENT B1 ;  /* 0x0000000000017941 */ /* 0x000fea0003800200 */
.L_x_38:
[----:B------:R-:W-:Y:S01]  /*5770*/  BSSY.RECONVERGENT B1, `(.L_x_40) ;  /* 0x000001b000017945 */ /* 0x000fe20003800200 */
[----:B------:R-:W-:-:S03]  /*5780*/  ISETP.GE.AND P2, PT, R20, UR12, PT ;  /* 0x0000000c14007c0c */ /* 0x000fc6000bf46270 */
[----:B------:R-:W-:Y:S10]  /*5790*/  @P1 BRA `(.L_x_41) ;  /* 0x0000000000601947 */ /* 0x000ff40003800000 */
[----:B------:R-:W1:Y:S01]  /*57a0*/  LDS R5, [R19+0x4] ;  /* 0x0000040013057984 */ /* 0x000e620000000800 */
[----:B------:R-:W2:Y:S01]  /*57b0*/  LDCU UR5, c[0x0][0x3bc] ;  /* 0x00007780ff0577ac */ /* 0x000ea20008000800 */
[----:B0-----:R-:W-:Y:S02]  /*57c0*/  MOV R6, R60 ;  /* 0x0000003c00067202 */ /* 0x001fe40000000f00 */
[----:B------:R-:W-:Y:S01]  /*57d0*/  MOV R7, R61 ;  /* 0x0000003d00077202 */ /* 0x000fe20000000f00 */
[----:B------:R-:W0:Y:S01]  /*57e0*/  LDCU.64 UR6, c[0x0][0x3a8] ;  /* 0x00007500ff0677ac */ /* 0x000e220008000a00 */
[----:B--2---:R-:W-:Y:S02]  /*57f0*/  ISETP.GE.AND P3, PT, R60, UR5, PT ;  /* 0x000000053c007c0c */ /* 0x004fe4000bf66270 */
[----:B------:R-:W-:Y:S02]  /*5800*/  ISETP.GE.AND P4, PT, R24, UR5, PT ;  /* 0x0000000518007c0c */ /* 0x000fe4000bf86270 */
[----:B------:R-:W-:-:S02]  /*5810*/  ISETP.GE.AND P5, PT, R23, UR5, PT ;  /* 0x0000000517007c0c */ /* 0x000fc4000bfa6270 */
[----:B------:R-:W-:-:S07]  /*5820*/  ISETP.GE.AND P6, PT, R22, UR5, PT ;  /* 0x0000000516007c0c */ /* 0x000fce000bfc6270 */
[----:B------:R-:W-:Y:S02]  /*5830*/  @!P3 F2FP.BF16.F32.PACK_AB R13, RZ, R13 ;  /* 0x0000000dff0db23e */ /* 0x000fe400000010ff */
[----:B------:R-:W-:Y:S02]  /*5840*/  @!P4 F2FP.BF16.F32.PACK_AB R12, RZ, R12 ;  /* 0x0000000cff0cc23e */ /* 0x000fe400000010ff */
[----:B------:R-:W-:Y:S02]  /*5850*/  @!P5 F2FP.BF16.F32.PACK_AB R17, RZ, R17 ;  /* 0x00000011ff11d23e */ /* 0x000fe400000010ff */
[----:B------:R-:W-:Y:S02]  /*5860*/  @!P6 F2FP.BF16.F32.PACK_AB R14, RZ, R14 ;  /* 0x0000000eff0ee23e */ /* 0x000fe400000010ff */
[----:B-1----:R-:W-:Y:S01]  /*5870*/  SHF.R.S32.HI R4, RZ, 0x1f, R5 ;  /* 0x0000001fff047819 */ /* 0x002fe20000011405 */
[----:B------:R-:W-:-:S04]  /*5880*/  IMAD.WIDE.U32 R6, R5, UR5, R6 ;  /* 0x0000000505067c25 */ /* 0x000fc8000f8e0006 */
[----:B------:R-:W-:-:S04]  /*5890*/  IMAD R4, R4, UR5, RZ ;  /* 0x0000000504047c24 */ /* 0x000fc8000f8e02ff */
[----:B------:R-:W-:Y:S01]  /*58a0*/  IMAD R5, R5, UR8, R4 ;  /* 0x0000000805057c24 */ /* 0x000fe2000f8e0204 */
[----:B0-----:R-:W-:-:S04]  /*58b0*/  LEA R4, P1, R6, UR6, 0x1 ;  /* 0x0000000606047c11 */ /* 0x001fc8000f8208ff */
[----:B------:R-:W-:-:S04]  /*58c0*/  IADD3 R5, PT, PT, R7, R5, RZ ;  /* 0x0000000507057210 */ /* 0x000fc80007ffe0ff */
[----:B------:R-:W-:-:S05]  /*58d0*/  LEA.HI.X R5, R6, UR7, R5, 0x1, P1 ;  /* 0x0000000706057c11 */ /* 0x000fca00088f0c05 */
[----:B------:R1:W-:Y:S04]  /*58e0*/  @!P3 STG.E.U16 desc[UR10][R4.64], R13 ;  /* 0x0000000d0400b986 */ /* 0x0003e8000c10150a */
[----:B------:R1:W-:Y:S04]  /*58f0*/  @!P4 STG.E.U16 desc[UR10][R4.64+0x2], R12 ;  /* 0x0000020c0400c986 */ /* 0x0003e8000c10150a */
[----:B------:R1:W-:Y:S04]  /*5900*/  @!P5 STG.E.U16 desc[UR10][R4.64+0x4], R17 ;  /* 0x000004110400d986 */ /* 0x0003e8000c10150a */
[----:B------:R1:W-:Y:S02]  /*5910*/  @!P6 STG.E.U16 desc[UR10][R4.64+0x6], R14 ;  /* 0x0000060e0400e986 */ /* 0x0003e4000c10150a */
.L_x_41:
[----:B------:R-:W-:Y:S05]  /*5920*/  BSYNC.RECONVERGENT B1 ;  /* 0x0000000000017941 */ /* 0x000fea0003800200 */
.L_x_40:
[----:B------:R-:W-:Y:S04]  /*5930*/  BSSY.RECONVERGENT B1, `(.L_x_42) ;  /* 0x000001a000017945 */ /* 0x000fe80003800200 */
[----:B------:R-:W-:Y:S05]  /*5940*/  @P0 BRA `(.L_x_43) ;  /* 0x0000000000600947 */ /* 0x000fea0003800000 */
[----:B-1----:R-:W1:Y:S01]  /*5950*/  LDS R5, [R19+0x8] ;  /* 0x0000080013057984 */ /* 0x002e620000000800 */
        /* <DEDUP_REMOVED lines=23> */
.L_x_43:
[----:B------:R-:W-:Y:S05]  /*5ad0*/  BSYNC.RECONVERGENT B1 ;  /* 0x0000000000017941 */ /* 0x000fea0003800200 */
.L_x_42:
[----:B------:R-:W-:Y:S05]  /*5ae0*/  @P2 BRA `(.L_x_37) ;  /* 0x0000000000602947 */ /* 0x000fea0003800000 */
[----:B0-----:R-:W0:Y:S01]  /*5af0*/  LDS R7, [R19+0xc] ;  /* 0x00000c0013077984 */ /* 0x001e220000000800 */
[----:B------:R-:W3:Y:S01]  /*5b00*/  LDCU UR5, c[0x0][0x3bc] ;  /* 0x00007780ff0577ac */ /* 0x000ee20008000800 */
[----:B-12---:R-:W-:Y:S01]  /*5b10*/  MOV R5, R61 ;  /* 0x0000003d00057202 */ /* 0x006fe20000000f00 */
[----:B------:R-:W1:Y:S01]  /*5b20*/  LDCU.64 UR6, c[0x0][0x3a8] ;  /* 0x00007500ff0677ac */ /* 0x000e620008000a00 */
[----:B---3--:R-:W-:Y:S02]  /*5b30*/  ISETP.GE.AND P2, PT, R24, UR5, PT ;  /* 0x0000000518007c0c */ /* 0x008fe4000bf46270 */
        /* <DEDUP_REMOVED lines=12> */
[----:B-1----:R-:W-:-:S04]  /*5c00*/  LEA R6, P0, R4, UR6, 0x1 ;  /* 0x0000000604067c11 */ /* 0x002fc8000f8008ff */
[----:B------:R-:W-:-:S04]  /*5c10*/  IADD3 R5, PT, PT, R5, R7, RZ ;  /* 0x0000000705057210 */ /* 0x000fc80007ffe0ff */
[----:B------:R-:W-:-:S05]  /*5c20*/  LEA.HI.X R7, R4, UR7, R5, 0x1, P0 ;  /* 0x0000000704077c11 */ /* 0x000fca00080f0c05 */
[----:B------:R3:W-:Y:S04]  /*5c30*/  @!P1 STG.E.U16 desc[UR10][R6.64], R48 ;  /* 0x0000003006009986 */ /* 0x0007e8000c10150a */
[----:B------:R3:W-:Y:S04]  /*5c40*/  @!P2 STG.E.U16 desc[UR10][R6.64+0x2], R18 ;  /* 0x000002120600a986 */ /* 0x0007e8000c10150a */
[----:B------:R3:W-:Y:S04]  /*5c50*/  @!P3 STG.E.U16 desc[UR10][R6.64+0x4], R15 ;  /* 0x0000040f0600b986 */ /* 0x0007e8000c10150a */
[----:B------:R3:W-:Y:S02]  /*5c60*/  @!P4 STG.E.U16 desc[UR10][R6.64+0x6], R68 ;  /* 0x000006440600c986 */ /* 0x0007e4000c10150a */
.L_x_37:
[----:B------:R-:W-:Y:S05]  /*5c70*/  BSYNC.RECONVERGENT B0 ;  /* 0x0000000000007941 */ /* 0x000fea0003800200 */
.L_x_29:
[----:B------:R-:W-:Y:S02]  /*5c80*/  UIADD3 UR5, UPT, UPT, UR12, 0x3f, URZ ;  /* 0x0000003f0c057890 */ /* 0x000fe4000fffe0ff */
[----:B------:R-:W-:Y:S02]  /*5c90*/  UIADD3 UR4, UPT, UPT, UR4, 0x1, URZ ;  /* 0x0000000104047890 */ /* 0x000fe4000fffe0ff */
[----:B------:R-:W-:-:S04]  /*5ca0*/  USHF.R.U32.HI UR5, URZ, 0x6, UR5 ;  /* 0x00000006ff057899 */ /* 0x000fc80008011605 */
[----:B------:R-:W-:-:S09]  /*5cb0*/  UISETP.NE.AND UP1, UPT, UR4, UR5, UPT ;  /* 0x000000050400728c */ /* 0x000fd2000bf25270 */
[----:B------:R-:W-:Y:S05]  /*5cc0*/  BRA.U UP1, `(.L_x_44) ;  /* 0xffffffb1011c7547 */ /* 0x000fea000b83ffff */
[----:B------:R-:W-:Y:S05]  /*5cd0*/  EXIT ;  /* 0x000000000000794d */ /* 0x000fea0003800000 */
.L_x_45:
[----:B------:R-:W-:-:S00]  /*5ce0*/  BRA `(.L_x_45) ;  /* 0xfffffffc00fc7947 */ /* 0x000fc0000383ffff */
[----:B------:R-:W-:-:S00]  /*5cf0*/  NOP ;  /* 0x0000000000007918 */ /* 0x000fc00000000000 */
        /* <DEDUP_REMOVED lines=8> */
.L_x_180:


//--------------------- .text._ZN10mxfp4_gemm28mxfp4_moe_grouped_gemm_tiledI6__halfLi64ELi64ELi32ELi4ELi4EEEvPKT_PKhS6_S4_PKjPS2_iiiiibb --------------------------
	.section	.text._ZN10mxfp4_gemm28mxfp4_moe_grouped_gemm_tiledI6__halfLi64ELi64ELi32ELi4ELi4EEEvPKT_PKhS6_S4_PKjPS2_iiiiibb,"ax",@progbits
	.align	128
        .global         _ZN10mxfp4_gemm28mxfp4_moe_grouped_gemm_tiledI6__halfLi64ELi64ELi32ELi4ELi4EEEvPKT_PKhS6_S4_PKjPS2_iiiiibb
        .type           _ZN10mxfp4_gemm28mxfp4_moe_grouped_gemm_tiledI6__halfLi64ELi64ELi32ELi4ELi4EEEvPKT_PKhS6_S4_PKjPS2_iiiiibb,@function
        .size           _ZN10mxfp4_gemm28mxfp4_moe_grouped_gemm_tiledI6__halfLi64ELi64ELi32ELi4ELi4EEEvPKT_PKhS6_S4_PKjPS2_iiiiibb,(.L_x_181 - _ZN10mxfp4_gemm28mxfp4_moe_grouped_gemm_tiledI6__halfLi64ELi64ELi32ELi4ELi4EEEvPKT_PKhS6_S4_PKjPS2_iiiiibb)
        .other          _ZN10mxfp4_gemm28mxfp4_moe_grouped_gemm_tiledI6__halfLi64ELi64ELi32ELi4ELi4EEEvPKT_PKhS6_S4_PKjPS2_iiiiibb,@"STO_CUDA_ENTRY STV_DEFAULT"
_ZN10mxfp4_gemm28mxfp4_moe_grouped_gemm_tiledI6__halfLi64ELi64ELi32ELi4ELi4EEEvPKT_PKhS6_S4_PKjPS2_iiiiibb:
.text._ZN10mxfp4_gemm28mxfp4_moe_grouped_gemm_tiledI6__halfLi64ELi64ELi32ELi4ELi4EEEvPKT_PKhS6_S4_PKjPS2_iiiiibb:
        /* <DEDUP_REMOVED lines=31> */
.L_x_52:
        /* <DEDUP_REMOVED lines=26> */
.L_x_51:
[----:B------:R-:W-:Y:S05]  /*0390*/  BSYNC.RECONVERGENT B2 ;  /* 0x0000000000027941 */ /* 0x000fea0003800200 */
.L_x_50:
[----:B0-----:R-:W-:Y:S01]  /*03a0*/  IADD3 R9, PT, PT, R9, 0x100, RZ ;  /* 0x0000010009097810 */ /* 0x001fe20007ffe0ff */
[----:B------:R-:W-:Y:S06]  /*03b0*/  @P1 BRA `(.L_x_52) ;  /* 0xfffffffc008c1947 */ /* 0x000fec000383ffff */
.L_x_49:
[----:B------:R-:W-:Y:S05]  /*03c0*/  BSYNC.RECONVERGENT B1 ;  /* 0x0000000000017941 */ /* 0x000fea0003800200 */
.L_x_48:
[----:B------:R-:W-:-:S13]  /*03d0*/  ISETP.GE.U32.AND P0, PT, R2, 0x300, PT ;  /* 0x000003000200780c */ /* 0x000fda0003f06070 */
[----:B------:R-:W-:Y:S05]  /*03e0*/  @!P0 BRA `(.L_x_47) ;  /* 0x0000000400908947 */ /* 0x000fea0003800000 */
[----:B------:R-:W0:Y:S01]  /*03f0*/  S2R R11, SR_CgaCtaId ;  /* 0x00000000000b7919 */ /* 0x000e220000008800 */
[----:B------:R-:W1:Y:S01]  /*0400*/  LDC.64 R6, c[0x0][0x3a0] ;  /* 0x0000e800ff067b82 */ /* 0x000e620000000a00 */
[----:B------:R-:W-:-:S04]  /*0410*/  MOV R2, 0x400 ;  /* 0x0000040000027802 */ /* 0x000fc80000000f00 */
[----:B------:R-:W-:-:S04]  /*0420*/  IADD3 R2, PT, PT, R2, 0x4210, RZ ;  /* 0x0000421002027810 */ /* 0x000fc80007ffe0ff */
[----:B0-----:R-:W-:-:S07]  /*0430*/  LEA R15, R11, R2, 0x18 ;  /* 0x000000020b0f7211 */ /* 0x001fce00078ec0ff */
.L_x_61:
        /* <DEDUP_REMOVED lines=28> */
.L_x_54:
[----:B------:R-:W-:Y:S05]  /*0600*/  BSYNC.RECONVERGENT B1 ;  /* 0x0000000000017941 */ /* 0x000fea0003800200 */
.L_x_53:
        /* <DEDUP_REMOVED lines=20> */
.L_x_56:
[----:B------:R-:W-:Y:S05]  /*0750*/  BSYNC.RECONVERGENT B1 ;  /* 0x0000000000017941 */ /* 0x000fea0003800200 */
.L_x_55:
        /* <DEDUP_REMOVED lines=20> */
.L_x_58:
[----:B------:R-:W-:Y:S05]  /*08a0*/  BSYNC.RECONVERGENT B1 ;  /* 0x0000000000017941 */ /* 0x000fea0003800200 */
.L_x_57:
        /* <DEDUP_REMOVED lines=20> */
.L_x_60:
[----:B------:R-:W-:Y:S05]  /*09f0*/  BSYNC.RECONVERGENT B1 ;  /* 0x0000000000017941 */ /* 0x000fea0003800200 */
.L_x_59:
[----:B0-----:R-:W-:-:S04]  /*0a00*/  IADD3 R9, PT, PT, R9, 0x400, RZ ;  /* 0x0000040009097810 */ /* 0x001fc80007ffe0ff */
[----:B------:R-:W-:-:S13]  /*0a10*/  ISETP.GE.AND P0, PT, R9, R0, PT ;  /* 0x000000000900720c */ /* 0x000fda0003f06270 */
[----:B------:R-:W-:Y:S05]  /*0a20*/  @!P0 BRA `(.L_x_61) ;  /* 0xfffffff800848947 */ /* 0x000fea000383ffff */
.L_x_47:
[----:B------:R-:W-:Y:S05]  /*0a30*/  BSYNC.RECONVERGENT B0 ;  /* 0x0000000000007941 */ /* 0x000fea0003800200 */
.L_x_46:
        /* <DEDUP_REMOVED lines=48> */
.L_x_90:
        /* <DEDUP_REMOVED lines=15> */
.L_x_74:
        /* <DEDUP_REMOVED lines=26> */
.L_x_67:
        /* <DEDUP_REMOVED lines=17> */
[----:B------:R-:W-:Y:S01]  /*10e0*/  IADD3 R19, PT, PT, R19, 0x20, RZ ;  /* 0x0000002013137810 */ /* 0x000fe20007ffe0ff */
[----:B--2---:R-:W-:Y:S01]  /*10f0*/  @!P0 HADD2.F32 R6, -RZ, R4.H0_H0 ;  /* 0x20000004ff068230 */ /* 0x004fe20000004100 */
[----:B------:R-:W-:Y:S02]  /*1100*/  ISETP.GE.U32.AND P0, PT, R22, 0x700, PT ;  /* 0x000007001600780c */ /* 0x000fe40003f06070 */
[----:B------:R-:W-:-:S02]  /*1110*/  MOV R22, R7 ;  /* 0x0000000700167202 */ /* 0x000fc40000000f00 */
[----:B------:R0:W-:Y:S02]  /*1120*/  STS [R21], R6 ;  /* 0x0000000615007388 */ /* 0x0001e40000000800 */
[----:B0-----:R-:W-:-:S07]  /*1130*/  IADD3 R21, PT, PT, R21, 0x420, RZ ;  /* 0x0000042015157810 */ /* 0x001fce0007ffe0ff */
[----:B------:R-:W-:Y:S05]  /*1140*/  @!P0 BRA `(.L_x_67) ;  /* 0xfffffffc00a08947 */ /* 0x000fea000383ffff */
[----:B-1----:R-:W-:Y:S05]  /*1150*/  BSYNC.RECONVERGENT B1 ;  /* 0x0000000000017941 */ /* 0x002fea0003800200 */
.L_x_66:
[----:B------:R-:W-:Y:S05]  /*1160*/  BRA `(.L_x_64) ;  /* 0x0000000000fc7947 */ /* 0x000fea0003800000 */
.L_x_65:
[----:B------:R-:W2:Y:S01]  /*1170*/  S2R R4, SR_CgaCtaId ;  /* 0x0000000000047919 */ /* 0x000ea20000008800 */
[----:B------:R-:W-:Y:S02]  /*1180*/  MOV R19, 0x400 ;  /* 0x0000040000137802 */ /* 0x000fe40000000f00 */
[----:B------:R-:W-:Y:S02]  /*1190*/  MOV R20, R0 ;  /* 0x0000000000147202 */ /* 0x000fe40000000f00 */
[----:B--2---:R-:W-:-:S07]  /*11a0*/  LEA R19, R4, R19, 0x18 ;  /* 0x0000001304137211 */ /* 0x004fce00078ec0ff */
.L_x_70:
        /* <DEDUP_REMOVED lines=53> */
[----:B--2---:R-:W-:-:S07]  /*1500*/  HADD2.F32 R4, -RZ, R6.H0_H0 ;  /* 0x20000006ff047230 */ /* 0x004fce0000004100 */
.L_x_69:
[----:B01----:R-:W-:Y:S05]  /*1510*/  BSYNC.RECONVERGENT B1 ;  /* 0x0000000000017941 */ /* 0x003fea0003800200 */
.L_x_68:
[----:B------:R2:W-:Y:S01]  /*1520*/  STS [R21], R4 ;  /* 0x0000000415007388 */ /* 0x0005e20000000800 */
[C---:B------:R-:W-:Y:S02]  /*1530*/  ISETP.GE.U32.AND P0, PT, R20.reuse, 0x700, PT ;  /* 0x000007001400780c */ /* 0x040fe40003f06070 */
[----:B------:R-:W-:-:S11]  /*1540*/  IADD3 R20, PT, PT, R20, 0x100, RZ ;  /* 0x0000010014147810 */ /* 0x000fd60007ffe0ff */
[----:B--2---:R-:W-:Y:S05]  /*1550*/  @!P0 BRA `(.L_x_70) ;  /* 0xfffffffc00148947 */ /* 0x004fea000383ffff */
.L_x_64:
[----:B01----:R-:W-:Y:S05]  /*1560*/  BSYNC.RECONVERGENT B0 ;  /* 0x0000000000007941 */ /* 0x003fea0003800200 */
.L_x_63:
        /* <DEDUP_REMOVED lines=203> */
.L_x_73:
        /* <DEDUP_REMOVED lines=37> */
.L_x_72:
[----:B------:R-:W-:Y:S05]  /*2470*/  BSYNC.RECONVERGENT B0 ;  /* 0x0000000000007941 */ /* 0x000fea0003800200 */
.L_x_71:
        /* <DEDUP_REMOVED lines=590> */
.L_x_62:
        /* <DEDUP_REMOVED lines=53> */
[----:B---3--:R-:W-:-:S05]  /*4cb0*/  @!P6 HADD2.F32 R27, -RZ, R27.H0_H0 ;  /* 0x2000001bff1be230 */ /* 0x008fca0000004100 */
[----:B------:R-:W-:-:S05]  /*4cc0*/  @!P6 FADD R27, R27, R16 ;  /* 0x000000101b1be221 */ /* 0x000fca0000000000 */
[----:B------:R-:W-:-:S05]  /*4cd0*/  @!P6 F2FP.F16.F32.PACK_AB R27, RZ, R27 ;  /* 0x0000001bff1be23e */ /* 0x000fca00000000ff */
[----:B------:R0:W-:Y:S01]  /*4ce0*/  @!P6 STG.E.U16 desc[UR10][R20.64+0x6], R27 ;  /* 0x0000061b1400e986 */ /* 0x0001e2000c10150a */
[----:B--2---:R-:W-:Y:S02]  /*4cf0*/  @!P3 HADD2.F32 R6, -RZ, R6.H0_H0 ;  /* 0x20000006ff06b230 */ /* 0x004fe40000004100 */
[----:B----4-:R-:W-:-:S03]  /*4d00*/  @!P4 HADD2.F32 R26, -RZ, R7.H0_H0 ;  /* 0x20000007ff1ac230 */ /* 0x010fc60000004100 */
[----:B------:R-:W-:Y:S01]  /*4d10*/  @!P3 FADD R6, R6, R49 ;  /* 0x000000310606b221 */ /* 0x000fe20000000000 */
[----:B-----5:R-:W-:Y:S02]  /*4d20*/  @!P5 HADD2.F32 R28, -RZ, R25.H0_H0 ;  /* 0x20000019ff1cd230 */ /* 0x020fe40000004100 */
[----:B------:R-:W-:-:S03]  /*4d30*/  @!P4 FADD R26, R26, R51 ;  /* 0x000000331a1ac221 */ /* 0x000fc60000000000 */
[----:B------:R-:W-:Y:S01]  /*4d40*/  @!P5 FADD R28, R28, R59 ;  /* 0x0000003b1c1cd221 */ /* 0x000fe20000000000 */
[----:B------:R-:W-:Y:S02]  /*4d50*/  @!P3 F2FP.F16.F32.PACK_AB R6, RZ, R6 ;  /* 0x00000006ff06b23e */ /* 0x000fe400000000ff */
[----:B------:R-:W-:Y:S02]  /*4d60*/  @!P4 F2FP.F16.F32.PACK_AB R26, RZ, R26 ;  /* 0x0000001aff1ac23e */ /* 0x000fe400000000ff */
[----:B------:R-:W-:Y:S01]  /*4d70*/  @!P5 F2FP.F16.F32.PACK_AB R28, RZ, R28 ;  /* 0x0000001cff1cd23e */ /* 0x000fe200000000ff */
[----:B------:R0:W-:Y:S04]  /*4d80*/  @!P3 STG.E.U16 desc[UR10][R20.64], R6 ;  /* 0x000000061400b986 */ /* 0x0001e8000c10150a */
[----:B------:R0:W-:Y:S04]  /*4d90*/  @!P4 STG.E.U16 desc[UR10][R20.64+0x2], R26 ;  /* 0x0000021a1400c986 */ /* 0x0001e8000c10150a */
[----:B------:R0:W-:Y:S02]  /*4da0*/  @!P5 STG.E.U16 desc[UR10][R20.64+0x4], R28 ;  /* 0x0000041c1400d986 */ /* 0x0001e4000c10150a */
.L_x_78:
[----:B------:R-:W-:Y:S05]  /*4db0*/  BSYNC.RECONVERGENT B1 ;  /* 0x0000000000017941 */ /* 0x000fea0003800200 */
.L_x_77:
        /* <DEDUP_REMOVED lines=21> */
[----:B------:R-:W-:Y:S01]  /*4f10*/  LEA.HI.X R7, R20, UR7, R7, 0x1, P3 ;  /* 0x0000000714077c11 */ /* 0x000fe200098f0c07 */
[----:B----4-:R-:W-:Y:S02]  /*4f20*/  @!P0 HADD2.F32 R16, -RZ, R16.H0_H0 ;  /* 0x20000010ff108230 */ /* 0x010fe40000004100 */
[----:B-----5:R-:W-:-:S03]  /*4f30*/  @!P4 HADD2.F32 R25, -RZ, R25.H0_H0 ;  /* 0x20000019ff19c230 */ /* 0x020fc60000004100 */
[----:B------:R-:W-:Y:S01]  /*4f40*/  @!P0 FADD R13, R16, R13 ;  /* 0x0000000d100d8221 */ /* 0x000fe20000000000 */
[----:B------:R-:W-:Y:S02]  /*4f50*/  @!P5 HADD2.F32 R26, -RZ, R26.H0_H0 ;  /* 0x2000001aff1ad230 */ /* 0x000fe40000004100 */
[----:B------:R-:W-:Y:S02]  /*4f60*/  @!P4 FADD R12, R25, R12 ;  /* 0x0000000c190cc221 */ /* 0x000fe40000000000 */
[----:B------:R-:W-:Y:S01]  /*4f70*/  @!P0 F2FP.F16.F32.PACK_AB R13, RZ, R13 ;  /* 0x0000000dff0d823e */ /* 0x000fe200000000ff */
[----:B------:R-:W-:Y:S02]  /*4f80*/  @!P6 HADD2.F32 R27, -RZ, R27.H0_H0 ;  /* 0x2000001bff1be230 */ /* 0x000fe40000004100 */
[----:B------:R-:W-:Y:S01]  /*4f90*/  @!P5 FADD R17, R26, R17 ;  /* 0x000000111a11d221 */ /* 0x000fe20000000000 */
[----:B------:R-:W-:Y:S01]  /*4fa0*/  @!P4 F2FP.F16.F32.PACK_AB R12, RZ, R12 ;  /* 0x0000000cff0cc23e */ /* 0x000fe200000000ff */
[----:B------:R1:W-:Y:S01]  /*4fb0*/  @!P0 STG.E.U16 desc[UR10][R6.64], R13 ;  /* 0x0000000d06008986 */ /* 0x0003e2000c10150a */
[----:B------:R-:W-:-:S02]  /*4fc0*/  @!P6 FADD R14, R27, R14 ;  /* 0x0000000e1b0ee221 */ /* 0x000fc40000000000 */
[----:B------:R-:W-:Y:S01]  /*4fd0*/  @!P5 F2FP.F16.F32.PACK_AB R17, RZ, R17 ;  /* 0x00000011ff11d23e */ /* 0x000fe200000000ff */
[----:B------:R1:W-:Y:S02]  /*4fe0*/  @!P4 STG.E.U16 desc[UR10][R6.64+0x2], R12 ;  /* 0x0000020c0600c986 */ /* 0x0003e4000c10150a */
[----:B------:R-:W-:Y:S02]  /*4ff0*/  @!P6 F2FP.F16.F32.PACK_AB R14, RZ, R14 ;  /* 0x0000000eff0ee23e */ /* 0x000fe400000000ff */
[----:B------:R1:W-:Y:S04]  /*5000*/  @!P5 STG.E.U16 desc[UR10][R6.64+0x4], R17 ;  /* 0x000004110600d986 */ /* 0x0003e8000c10150a */
[----:B------:R1:W-:Y:S02]  /*5010*/  @!P6 STG.E.U16 desc[UR10][R6.64+0x6], R14 ;  /* 0x0000060e0600e986 */ /* 0x0003e4000c10150a */
.L_x_80:
[----:B------:R-:W-:Y:S05]  /*5020*/  BSYNC.RECONVERGENT B1 ;  /* 0x0000000000017941 */ /* 0x000fea0003800200 */
.L_x_79:
        /* <DEDUP_REMOVED lines=15> */
[----:B------:R-:W-:Y:S02]  /*5120*/  IMAD R6, R6, UR5, RZ ;  /* 0x0000000506067c24 */ /* 0x000fe4000f8e02ff */
[----:B--2---:R-:W-:Y:S02]  /*5130*/  @!P1 HADD2.F32 R12, -RZ, R12.H0_H0 ;  /* 0x2000000cff0c9230 */ /* 0x004fe40000004100 */
[----:B----4-:R-:W-:-:S03]  /*5140*/  @!P3 HADD2.F32 R17, -RZ, R14.H0_H0 ;  /* 0x2000000eff11b230 */ /* 0x010fc60000004100 */
[----:B------:R-:W-:Y:S01]  /*5150*/  @!P1 FADD R11, R12, R11 ;  /* 0x0000000b0c0b9221 */ /* 0x000fe20000000000 */
[----:B------:R-:W-:Y:S01]  /*5160*/  MOV R12, R60 ;  /* 0x0000003c000c7202 */ /* 0x000fe20000000f00 */
[----:B-----5:R-:W-:Y:S02]  /*5170*/  @!P4 HADD2.F32 R16, -RZ, R16.H0_H0 ;  /* 0x20000010ff10c230 */ /* 0x020fe40000004100 */
[----:B------:R-:W-:Y:S01]  /*5180*/  @!P3 FADD R10, R17, R10 ;  /* 0x0000000a110ab221 */ /* 0x000fe20000000000 */
[----:B------:R-:W-:Y:S01]  /*5190*/  @!P1 F2FP.F16.F32.PACK_AB R11, RZ, R11 ;  /* 0x0000000bff0b923e */ /* 0x000fe200000000ff */
[----:B------:R-:W-:-:S04]  /*51a0*/  IMAD.WIDE.U32 R12, R7, UR5, R12 ;  /* 0x00000005070c7c25 */ /* 0x000fc8000f8e000c */
[----:B------:R-:W-:Y:S01]  /*51b0*/  @!P4 FADD R9, R16, R9 ;  /* 0x000000091009c221 */ /* 0x000fe20000000000 */
[----:B------:R-:W-:Y:S01]  /*51c0*/  @!P3 F2FP.F16.F32.PACK_AB R10, RZ, R10 ;  /* 0x0000000aff0ab23e */ /* 0x000fe200000000ff */
[----:B---3--:R-:W-:Y:S02]  /*51d0*/  @!P5 HADD2.F32 R21, -RZ, R20.H0_H0 ;  /* 0x20000014ff15d230 */ /* 0x008fe40000004100 */
[----:B------:R-:W-:Y:S01]  /*51e0*/  IMAD R7, R7, UR8, R6 ;  /* 0x0000000807077c24 */ /* 0x000fe2000f8e0206 */
[----:B------:R-:W-:Y:S02]  /*51f0*/  LEA R6, P0, R12, UR6, 0x1 ;  /* 0x000000060c067c11 */ /* 0x000fe4000f8008ff */
[----:B------:R-:W-:Y:S01]  /*5200*/  @!P5 FADD R8, R21, R8 ;  /* 0x000000081508d221 */ /* 0x000fe20000000000 */
[----:B------:R-:W-:Y:S02]  /*5210*/  @!P4 F2FP.F16.F32.PACK_AB R9, RZ, R9 ;  /* 0x00000009ff09c23e */ /* 0x000fe400000000ff */
[----:B------:R-:W-:-:S02]  /*5220*/  IADD3 R7, PT, PT, R13, R7, RZ ;  /* 0x000000070d077210 */ /* 0x000fc40007ffe0ff */
[----:B------:R-:W-:Y:S02]  /*5230*/  @!P5 F2FP.F16.F32.PACK_AB R8, RZ, R8 ;  /* 0x00000008ff08d23e */ /* 0x000fe400000000ff */
[----:B------:R-:W-:-:S05]  /*5240*/  LEA.HI.X R7, R12, UR7, R7, 0x1, P0 ;  /* 0x000000070c077c11 */ /* 0x000fca00080f0c07 */
[----:B------:R2:W-:Y:S04]  /*5250*/  @!P1 STG.E.U16 desc[UR10][R6.64], R11 ;  /* 0x0000000b06009986 */ /* 0x0005e8000c10150a */
[----:B------:R2:W-:Y:S04]  /*5260*/  @!P3 STG.E.U16 desc[UR10][R6.64+0x2], R10 ;  /* 0x0000020a0600b986 */ /* 0x0005e8000c10150a */
[----:B------:R2:W-:Y:S04]  /*5270*/  @!P4 STG.E.U16 desc[UR10][R6.64+0x4], R9 ;  /* 0x000004090600c986 */ /* 0x0005e8000c10150a */
[----:B------:R2:W-:Y:S02]  /*5280*/  @!P5 STG.E.U16 desc[UR10][R6.64+0x6], R8 ;  /* 0x000006080600d986 */ /* 0x0005e4000c10150a */
.L_x_82:
[----:B------:R-:W-:Y:S05]  /*5290*/  BSYNC.RECONVERGENT B1 ;  /* 0x0000000000017941 */ /* 0x000fea0003800200 */
.L_x_81:
        /* <DEDUP_REMOVED lines=19> */
[----:B------:R-:W-:Y:S01]  /*53d0*/  ISETP.GE.AND P0, PT, R22, UR5, PT ;  /* 0x0000000516007c0c */ /* 0x000fe2000bf06270 */
[----:B---3--:R-:W-:Y:S02]  /*53e0*/  @!P1 HADD2.F32 R11, -RZ, R10.H0_H0 ;  /* 0x2000000aff0b9230 */ /* 0x008fe40000004100 */
[----:B-----5:R-:W-:-:S03]  /*53f0*/  @!P2 HADD2.F32 R13, -RZ, R12.H0_H0 ;  /* 0x2000000cff0da230 */ /* 0x020fc60000004100 */
[----:B------:R-:W-:Y:S01]  /*5400*/  @!P1 FADD R48, R11, R48 ;  /* 0x000000300b309221 */ /* 0x000fe20000000000 */
[----:B------:R-:W-:Y:S02]  /*5410*/  @!P3 HADD2.F32 R14, -RZ, R14.H0_H0 ;  /* 0x2000000eff0eb230 */ /* 0x000fe40000004100 */
[----:B------:R-:W-:Y:S02]  /*5420*/  @!P2 FADD R18, R13, R18 ;  /* 0x000000120d12a221 */ /* 0x000fe40000000000 */
[----:B------:R-:W-:Y:S01]  /*5430*/  @!P1 F2FP.F16.F32.PACK_AB R48, RZ, R48 ;  /* 0x00000030ff30923e */ /* 0x000fe200000000ff */
[----:B------:R-:W-:Y:S02]  /*5440*/  @!P3 FADD R15, R14, R15 ;  /* 0x0000000f0e0fb221 */ /* 0x000fe40000000000 */
[----:B------:R-:W-:Y:S02]  /*5450*/  @!P2 F2FP.F16.F32.PACK_AB R18, RZ, R18 ;  /* 0x00000012ff12a23e */ /* 0x000fe400000000ff */
[----:B------:R4:W-:Y:S01]  /*5460*/  @!P1 STG.E.U16 desc[UR10][R8.64], R48 ;  /* 0x0000003008009986 */ /* 0x0009e2000c10150a */
[----:B------:R-:W-:-:S03]  /*5470*/  @!P3 F2FP.F16.F32.PACK_AB R15, RZ, R15 ;  /* 0x0000000fff0fb23e */ /* 0x000fc600000000ff */
[----:B------:R4:W-:Y:S04]  /*5480*/  @!P2 STG.E.U16 desc[UR10][R8.64+0x2], R18 ;  /* 0x000002120800a986 */ /* 0x0009e8000c10150a */
[----:B------:R4:W-:Y:S01]  /*5490*/  @!P3 STG.E.U16 desc[UR10][R8.64+0x4], R15 ;  /* 0x0000040f0800b986 */ /* 0x0009e2000c10150a */
[----:B------:R-:W-:Y:S05]  /*54a0*/  @P0 BRA `(.L_x_83) ;  /* 0x0000000400f00947 */ /* 0x000fea0003800000 */
[----:B------:R-:W2:Y:S02]  /*54b0*/  LDG.E.U16.CONSTANT R4, desc[UR10][R4.64+0x6] ;  /* 0x0000060a04047981 */ /* 0x000ea4000c1e9500 */
[----:B--2---:R-:W-:-:S05]  /*54c0*/  HADD2.F32 R7, -RZ, R4.H0_H0 ;  /* 0x20000004ff077230 */ /* 0x004fca0000004100 */
[----:B------:R-:W-:-:S05]  /*54d0*/  FADD R68, R7, R68 ;  /* 0x0000004407447221 */ /* 0x000fca0000000000 */
[----:B------:R-:W-:-:S05]  /*54e0*/  F2FP.F16.F32.PACK_AB R68, RZ, R68 ;  /* 0x00000044ff44723e */ /* 0x000fca00000000ff */
[----:B------:R0:W-:Y:S01]  /*54f0*/  STG.E.U16 desc[UR10][R8.64+0x6], R68 ;  /* 0x0000064408007986 */ /* 0x0001e2000c10150a */
[----:B------:R-:W-:Y:S05]  /*5500*/  BRA `(.L_x_83) ;  /* 0x0000000400d87947 */ /* 0x000fea0003800000 */
.L_x_76:
        /* <DEDUP_REMOVED lines=21> */
[----:B------:R-:W-:Y:S02]  /*5660*/  @!P3 F2FP.F16.F32.PACK_AB R49, RZ, R49 ;  /* 0x00000031ff31b23e */ /* 0x000fe400000000ff */
[----:B------:R-:W-:Y:S02]  /*5670*/  @!P4 F2FP.F16.F32.PACK_AB R51, RZ, R51 ;  /* 0x00000033ff33c23e */ /* 0x000fe400000000ff */
[----:B------:R-:W-:Y:S02]  /*5680*/  @!P5 F2FP.F16.F32.PACK_AB R59, RZ, R59 ;  /* 0x0000003bff3bd23e */ /* 0x000fe400000000ff */
[----:B------:R-:W-:Y:S02]  /*5690*/  @!P6 F2FP.F16.F32.PACK_AB R16, RZ, R16 ;  /* 0x00000010ff10e23e */ /* 0x000fe400000000ff */
        /* <DEDUP_REMOVED lines=12> */
.L_x_85:
[----:B------:R-:W-:Y:S05]  /*5760*/  BSYNC.RECONVERGENT B1 ;  /* 0x0000000000017941 */ /* 0x000fea0003800200 */
.L_x_84:
        /* <DEDUP_REMOVED lines=12> */
[----:B------:R-:W-:Y:S02]  /*5830*/  @!P3 F2FP.F16.F32.PACK_AB R13, RZ, R13 ;  /* 0x0000000dff0db23e */ /* 0x000fe400000000ff */
[----:B------:R-:W-:Y:S02]  /*5840*/  @!P4 F2FP.F16.F32.PACK_AB R12, RZ, R12 ;  /* 0x0000000cff0cc23e */ /* 0x000fe400000000ff */
[----:B------:R-:W-:Y:S02]  /*5850*/  @!P5 F2FP.F16.F32.PACK_AB R17, RZ, R17 ;  /* 0x00000011ff11d23e */ /* 0x000fe400000000ff */
[----:B------:R-:W-:Y:S02]  /*5860*/  @!P6 F2FP.F16.F32.PACK_AB R14, RZ, R14 ;  /* 0x0000000eff0ee23e */ /* 0x000fe400000000ff */
        /* <DEDUP_REMOVED lines=11> */
.L_x_87:
[----:B------:R-:W-:Y:S05]  /*5920*/  BSYNC.RECONVERGENT B1 ;  /* 0x0000000000017941 */ /* 0x000fea0003800200 */
.L_x_86:
        /* <DEDUP_REMOVED lines=26> */
.L_x_89:
[----:B------:R-:W-:Y:S05]  /*5ad0*/  BSYNC.RECONVERGENT B1 ;  /* 0x0000000000017941 */ /* 0x000fea0003800200 */
.L_x_88:
        /* <DEDUP_REMOVED lines=25> */
.L_x_83:
[----:B------:R-:W-:Y:S05]  /*5c70*/  BSYNC.RECONVERGENT B0 ;  /* 0x0000000000007941 */ /* 0x000fea0003800200 */
.L_x_75:
[----:B------:R-:W-:Y:S02]  /*5c80*/  UIADD3 UR5, UPT, UPT, UR12, 0x3f, URZ ;  /* 0x0000003f0c057890 */ /* 0x000fe4000fffe0ff */
[----:B------:R-:W-:Y:S02]  /*5c90*/  UIADD3 UR4, UPT, UPT, UR4, 0x1, URZ ;  /* 0x0000000104047890 */ /* 0x000fe4000fffe0ff */
[----:B------:R-:W-:-:S04]  /*5ca0*/  USHF.R.U32.HI UR5, URZ, 0x6, UR5 ;  /* 0x00000006ff057899 */ /* 0x000fc80008011605 */
[----:B------:R-:W-:-:S09]  /*5cb0*/  UISETP.NE.AND UP1, UPT, UR4, UR5, UPT ;  /* 0x000000050400728c */ /* 0x000fd2000bf25270 */
[----:B------:R-:W-:Y:S05]  /*5cc0*/  BRA.U UP1, `(.L_x_90) ;  /* 0xffffffb1011c7547 */ /* 0x000fea000b83ffff */
[----:B------:R-:W-:Y:S05]  /*5cd0*/  EXIT ;  /* 0x000000000000794d */ /* 0x000fea0003800000 */
.L_x_91:
        /* <DEDUP_REMOVED lines=10> */
.L_x_181:


//--------------------- .text._ZN10mxfp4_gemm14mxfp4_moe_gemmI13__nv_bfloat16EEvPKT_PKhS6_S4_PKjPS2_iiiiibb --------------------------
	.section	.text._ZN10mxfp4_gemm14mxfp4_moe_gemmI13__nv_bfloat16EEvPKT_PKhS6_S4_PKjPS2_iiiiibb,"ax",@progbits
	.align	128
        .global         _ZN10mxfp4_gemm14mxfp4_moe_gemmI13__nv_bfloat16EEvPKT_PKhS6_S4_PKjPS2_iiiiibb
        .type           _ZN10mxfp4_gemm14mxfp4_moe_gemmI13__nv_bfloat16EEvPKT_PKhS6_S4_PKjPS2_iiiiibb,@function
        .size           _ZN10mxfp4_gemm14mxfp4_moe_gemmI13__nv_bfloat16EEvPKT_PKhS6_S4_PKjPS2_iiiiibb,(.L_x_182 - _ZN10mxfp4_gemm14mxfp4_moe_gemmI13__nv_bfloat16EEvPKT_PKhS6_S4_PKjPS2_iiiiibb)
        .other          _ZN10mxfp4_gemm14mxfp4_moe_gemmI13__nv_bfloat16EEvPKT_PKhS6_S4_PKjPS2_iiiiibb,@"STO_CUDA_ENTRY STV_DEFAULT"
_ZN10mxfp4_gemm14mxfp4_moe_gemmI13__nv_bfloat16EEvPKT_PKhS6_S4_PKjPS2_iiiiibb:
.text._ZN10mxfp4_gemm14mxfp4_moe_gemmI13__nv_bfloat16EEvPKT_PKhS6_S4_PKjPS2_iiiiibb:
[----:B------:R-:W-:Y:S01]  /*0000*/  LDC R1, c[0x0][0x37c] ;  /* 0x0000df00ff017b82 */ /* 0x000fe20000000800 */
[----:B------:R-:W0:Y:S01]  /*0010*/  LDCU UR10, c[0x0][0x3bc] ;  /* 0x00007780ff0a77ac */ /* 0x000e220008000800 */
[----:B------:R-:W1:Y:S01]  /*0020*/  S2R R4, SR_TID.X ;  /* 0x0000000000047919 */ /* 0x000e620000002100 */
[----:B------:R-:W2:Y:S01]  /*0030*/  LDCU.S8 UR6, c[0x0][0x3c5] ;  /* 0x000078a0ff0677ac */ /* 0x000ea20008000200 */
[----:B------:R-:W3:Y:S01]  /*0040*/  S2R R3, SR_CTAID.X ;  /* 0x0000000000037919 */ /* 0x000ee20000002500 */
[----:B------:R-:W4:Y:S01]  /*0050*/  LDCU UR7, c[0x0][0x360] ;  /* 0x00006c00ff0777ac */ /* 0x000f220008000800 */
[----:B0-----:R-:W-:-:S04]  /*0060*/  UIADD3 UR4, UPT, UPT, UR10, 0x7, URZ ;  /* 0x000000070a047890 */ /* 0x001fc8000fffe0ff */
[----:B------:R-:W-:-:S04]  /*0070*/  USHF.R.S32.HI UR5, URZ, 0x1f, UR4 ;  /* 0x0000001fff057899 */ /* 0x000fc80008011404 */
[----:B------:R-:W-:-:S03]  /*0080*/  ULEA.HI UR5, UR5, UR4, URZ, 0x3 ;  /* 0x0000000405057291 */ /* 0x000fc6000f8f18ff */
[----:B--2---:R-:W-:Y:S01]  /*0090*/  UMOV UR4, UR6 ;  /* 0x0000000600047c82 */ /* 0x004fe20008000000 */
[----:B------:R-:W-:Y:S01]  /*00a0*/  USHF.R.S32.HI UR5, URZ, 0x3, UR5 ;  /* 0x00000003ff057899 */ /* 0x000fe20008011405 */
[----:B------:R-:W-:Y:S02]  /*00b0*/  ISETP.NE.AND P0, PT, RZ, UR4, PT ;  /* 0x00000004ff007c0c */ /* 0x000fe4000bf05270 */
[----:B-1----:R-:W-:-:S11]  /*00c0*/  LOP3.LUT R0, R4, 0x1f, RZ, 0xc0, !PT ;  /* 0x0000001f04007812 */ /* 0x002fd600078ec0ff */
[----:B---34-:R-:W-:Y:S05]  /*00d0*/  @P0 BRA `(.L_x_92) ;  /* 0x00000000005c0947 */ /* 0x018fea0003800000 */
[----:B------:R-:W0:Y:S01]  /*00e0*/  I2F.U32.RP R2, UR5 ;  /* 0x0000000500027d06 */ /* 0x000e220008209000 */
[----:B------:R-:W-:Y:S01]  /*00f0*/  IMAD R5, RZ, RZ, -UR5 ;  /* 0x80000005ff057e24 */ /* 0x000fe2000f8e02ff */
[----:B------:R-:W1:Y:S01]  /*0100*/  LDCU UR4, c[0x0][0x3b4] ;  /* 0x00007680ff0477ac */ /* 0x000e620008000800 */
[----:B------:R-:W-:-:S05]  /*0110*/  LOP3.LUT R10, RZ, UR5, RZ, 0x33, !PT ;  /* 0x00000005ff0a7c12 */ /* 0x000fca000f8e33ff */
[----:B0-----:R-:W0:Y:S02]  /*0120*/  MUFU.RCP R2, R2 ;  /* 0x0000000200027308 */ /* 0x001e240000001000 */
[----:B0-----:R-:W-:Y:S02]  /*0130*/  VIADD R6, R2, 0xffffffe ;  /* 0x0ffffffe02067836 */ /* 0x001fe40000000000 */
[----:B------:R-:W-:-:S04]  /*0140*/  IMAD.MOV.U32 R2, RZ, RZ, RZ ;  /* 0x000000ffff027224 */ /* 0x000fc800078e00ff */
[----:B------:R0:W2:Y:S02]  /*0150*/  F2I.FTZ.U32.TRUNC.NTZ R7, R6 ;  /* 0x0000000600077305 */ /* 0x0000a4000021f000 */
[----:B0-----:R-:W-:Y:S02]  /*0160*/  IMAD.MOV.U32 R6, RZ, RZ, RZ ;  /* 0x000000ffff067224 */ /* 0x001fe400078e00ff */
[----:B--2---:R-:W-:-:S04]  /*0170*/  IMAD R5, R5, R7, RZ ;  /* 0x0000000705057224 */ /* 0x004fc800078e02ff */
[----:B------:R-:W-:-:S06]  /*0180*/  IMAD.HI.U32 R8, R7, R5, R6 ;  /* 0x0000000507087227 */ /* 0x000fcc00078e0006 */
[----:B------:R-:W-:-:S04]  /*0190*/  IMAD.HI.U32 R5, R8, R3, RZ ;  /* 0x0000000308057227 */ /* 0x000fc800078e00ff */
[----:B------:R-:W-:-:S04]  /*01a0*/  IMAD.MOV R8, RZ, RZ, -R5 ;  /* 0x000000ffff087224 */ /* 0x000fc800078e0a05 */
[----:B------:R-:W-:Y:S02]  /*01b0*/  IMAD R8, R8, UR5, R3 ;  /* 0x0000000508087c24 */ /* 0x000fe4000f8e0203 */
[----:B-1----:R-:W-:-:S03]  /*01c0*/  IMAD.U32 R3, RZ, RZ, UR4 ;  /* 0x00000004ff037e24 */ /* 0x002fc6000f8e00ff */
[----:B------:R-:W-:-:S13]  /*01d0*/  ISETP.GE.U32.AND P2, PT, R8, UR5, PT ;  /* 0x0000000508007c0c */ /* 0x000fda000bf46070 */
[----:B------:R-:W-:Y:S01]  /*01e0*/  @P2 IADD3 R8, PT, PT, R8, -UR5, RZ ;  /* 0x8000000508082c10 */ /* 0x000fe2000fffe0ff */
[----:B------:R-:W-:Y:S01]  /*01f0*/  @P2 VIADD R5, R5, 0x1 ;  /* 0x0000000105052836 */ /* 0x000fe20000000000 */
[----:B------:R-:W-:Y:S02]  /*0200*/  ISETP.NE.U32.AND P2, PT, RZ, UR5, PT ;  /* 0x00000005ff007c0c */ /* 0x000fe4000bf45070 */
[----:B------:R-:W-:-:S13]  /*0210*/  ISETP.GE.U32.AND P1, PT, R8, UR5, PT ;  /* 0x0000000508007c0c */ /* 0x000fda000bf26070 */
[----:B------:R-:W-:-:S05]  /*0220*/  @P1 VIADD R5, R5, 0x1 ;  /* 0x0000000105051836 */ /* 0x000fca0000000000 */
[----:B------:R-:W-:Y:S01]  /*0230*/  SEL R5, R10, R5, !P2 ;  /* 0x000000050a057207 */ /* 0x000fe20005000000 */
[----:B------:R-:W-:Y:S06]  /*0240*/  BRA `(.L_x_93) ;  /* 0x0000000000c07947 */ /* 0x000fec0003800000 */
.L_x_92:
[----:B------:R-:W0:Y:S01]  /*0250*/  I2F.U32.RP R8, UR5 ;  /* 0x0000000500087d06 */ /* 0x000e220008209000 */
[----:B------:R-:W1:Y:S01]  /*0260*/  LDC R2, c[0x0][0x3b4] ;  /* 0x0000ed00ff027b82 */ /* 0x000e620000000800 */
[----:B------:R-:W-:Y:S01]  /*0270*/  IMAD R9, RZ, RZ, -UR5 ;  /* 0x80000005ff097e24 */ /* 0x000fe2000f8e02ff */
[----:B------:R-:W-:-:S05]  /*0280*/  LOP3.LUT R10, RZ, UR5, RZ, 0x33, !PT ;  /* 0x00000005ff0a7c12 */ /* 0x000fca000f8e33ff */
[----:B0-----:R-:W0:Y:S01]  /*0290*/  MUFU.RCP R8, R8 ;  /* 0x0000000800087308 */ /* 0x001e220000001000 */
[----:B-1----:R-:W-:-:S07]  /*02a0*/  IABS R12, R2 ;  /* 0x00000002000c7213 */ /* 0x002fce0000000000 */
[----:B------:R-:W1:Y:S01]  /*02b0*/  I2F.RP R5, R12 ;  /* 0x0000000c00057306 */ /* 0x000e620000209400 */
[----:B0-----:R-:W-:-:S07]  /*02c0*/  IADD3 R6, PT, PT, R8, 0xffffffe, RZ ;  /* 0x0ffffffe08067810 */ /* 0x001fce0007ffe0ff */
[----:B------:R0:W2:Y:S08]  /*02d0*/  F2I.FTZ.U32.TRUNC.NTZ R7, R6 ;  /* 0x0000000600077305 */ /* 0x0000b0000021f000 */
[----:B-1----:R-:W1:Y:S01]  /*02e0*/  MUFU.RCP R5, R5 ;  /* 0x0000000500057308 */ /* 0x002e620000001000 */
[----:B0-----:R-:W-:Y:S02]  /*02f0*/  IMAD.MOV.U32 R6, RZ, RZ, RZ ;  /* 0x000000ffff067224 */ /* 0x001fe400078e00ff */
[----:B--2---:R-:W-:-:S04]  /*0300*/  IMAD R9, R9, R7, RZ ;  /* 0x0000000709097224 */ /* 0x004fc800078e02ff */
[----:B------:R-:W-:-:S06]  /*0310*/  IMAD.HI.U32 R8, R7, R9, R6 ;  /* 0x0000000907087227 */ /* 0x000fcc00078e0006 */
[----:B------:R-:W-:-:S04]  /*0320*/  IMAD.HI.U32 R9, R8, R3, RZ ;  /* 0x0000000308097227 */ /* 0x000fc800078e00ff */
[----:B------:R-:W-:Y:S02]  /*0330*/  IMAD.MOV R8, RZ, RZ, -R9 ;  /* 0x000000ffff087224 */ /* 0x000fe400078e0a09 */
[----:B-1----:R-:W-:Y:S02]  /*0340*/  VIADD R6, R5, 0xffffffe ;  /* 0x0ffffffe05067836 */ /* 0x002fe40000000000 */
[----:B------:R-:W-:Y:S02]  /*0350*/  IMAD R8, R8, UR5, R3 ;  /* 0x0000000508087c24 */ /* 0x000fe4000f8e0203 */
[----:B------:R0:W1:Y:S03]  /*0360*/  F2I.FTZ.U32.TRUNC.NTZ R7, R6 ;  /* 0x0000000600077305 */ /* 0x000066000021f000 */
[----:B------:R-:W-:Y:S01]  /*0370*/  ISETP.GE.U32.AND P2, PT, R8, UR5, PT ;  /* 0x0000000508007c0c */ /* 0x000fe2000bf46070 */
[----:B0-----:R-:W-:-:S02]  /*0380*/  HFMA2 R6, -RZ, RZ, 0, 0 ;  /* 0x00000000ff067431 */ /* 0x001fc400000001ff */
[----:B-1----:R-:W-:-:S10]  /*0390*/  IMAD.MOV R3, RZ, RZ, -R7 ;  /* 0x000000ffff037224 */ /* 0x002fd400078e0a07 */
[----:B------:R-:W-:Y:S01]  /*03a0*/  @P2 IADD3 R8, PT, PT, R8, -UR5, RZ ;  /* 0x8000000508082c10 */ /* 0x000fe2000fffe0ff */
[----:B------:R-:W-:Y:S01]  /*03b0*/  @P2 VIADD R9, R9, 0x1 ;  /* 0x0000000109092836 */ /* 0x000fe20000000000 */
[----:B------:R-:W-:Y:S01]  /*03c0*/  ISETP.NE.U32.AND P2, PT, RZ, UR5, PT ;  /* 0x00000005ff007c0c */ /* 0x000fe2000bf45070 */
[----:B------:R-:W-:Y:S01]  /*03d0*/  IMAD R3, R3, R12, RZ ;  /* 0x0000000c03037224 */ /* 0x000fe200078e02ff */
[----:B------:R-:W-:-:S03]  /*03e0*/  ISETP.GE.U32.AND P1, PT, R8, UR5, PT ;  /* 0x0000000508007c0c */ /* 0x000fc6000bf26070 */
[----:B------:R-:W-:-:S10]  /*03f0*/  IMAD.HI.U32 R6, R7, R3, R6 ;  /* 0x0000000307067227 */ /* 0x000fd400078e0006 */
[----:B------:R-:W-:-:S05]  /*0400*/  @P1 VIADD R9, R9, 0x1 ;  /* 0x0000000109091836 */ /* 0x000fca0000000000 */
[----:B------:R-:W-:-:S04]  /*0410*/  SEL R9, R10, R9, !P2 ;  /* 0x000000090a097207 */ /* 0x000fc80005000000 */
[----:B------:R-:W-:-:S05]  /*0420*/  IABS R5, R9 ;  /* 0x0000000900057213 */ /* 0x000fca0000000000 */
[----:B------:R-:W-:-:S04]  /*0430*/  IMAD.MOV.U32 R3, RZ, RZ, R5 ;  /* 0x000000ffff037224 */ /* 0x000fc800078e0005 */
[----:B------:R-:W-:-:S04]  /*0440*/  IMAD.HI.U32 R6, R6, R3, RZ ;  /* 0x0000000306067227 */ /* 0x000fc800078e00ff */
[----:B------:R-:W-:-:S04]  /*0450*/  IMAD.MOV R5, RZ, RZ, -R6 ;  /* 0x000000ffff057224 */ /* 0x000fc800078e0a06 */
[----:B------:R-:W-:-:S05]  /*0460*/  IMAD R3, R12, R5, R3 ;  /* 0x000000050c037224 */ /* 0x000fca00078e0203 */
[----:B------:R-:W-:-:S13]  /*0470*/  ISETP.GT.U32.AND P5, PT, R12, R3, PT ;  /* 0x000000030c00720c */ /* 0x000fda0003fa4070 */
[----:B------:R-:W-:Y:S01]  /*0480*/  @!P5 IMAD.IADD R3, R3, 0x1, -R12 ;  /* 0x000000010303d824 */ /* 0x000fe200078e0a0c */
[----:B------:R-:W-:Y:S02]  /*0490*/  @!P5 IADD3 R6, PT, PT, R6, 0x1, RZ ;  /* 0x000000010606d810 */ /* 0x000fe40007ffe0ff */
[----:B------:R-:W-:Y:S02]  /*04a0*/  ISETP.NE.AND P5, PT, R2, RZ, PT ;  /* 0x000000ff0200720c */ /* 0x000fe40003fa5270 */
[----:B------:R-:W-:Y:S02]  /*04b0*/  ISETP.GE.U32.AND P3, PT, R3, R12, PT ;  /* 0x0000000c0300720c */ /* 0x000fe40003f66070 */
[----:B------:R-:W-:-:S04]  /*04c0*/  LOP3.LUT R3, R9, R2, RZ, 0x3c, !PT ;  /* 0x0000000209037212 */ /* 0x000fc800078e3cff */
[----:B------:R-:W-:-:S07]  /*04d0*/  ISETP.GE.AND P4, PT, R3, RZ, PT ;  /* 0x000000ff0300720c */ /* 0x000fce0003f86270 */
[----:B------:R-:W-:-:S04]  /*04e0*/  @P3 VIADD R6, R6, 0x1 ;  /* 0x0000000106063836 */ /* 0x000fc80000000000 */
[----:B------:R-:W-:-:S04]  /*04f0*/  IMAD.MOV.U32 R5, RZ, RZ, R6 ;  /* 0x000000ffff057224 */ /* 0x000fc800078e0006 */
[----:B------:R-:W-:Y:S01]  /*0500*/  @!P4 IMAD.MOV R5, RZ, RZ, -R5 ;  /* 0x000000ffff05c224 */ /* 0x000fe200078e0a05 */
[----:B------:R-:W-:-:S04]  /*0510*/  @!P5 LOP3.LUT R5, RZ, R2, RZ, 0x33, !PT ;  /* 0x00000002ff05d212 */ /* 0x000fc800078e33ff */
[----:B------:R-:W-:-:S05]  /*0520*/  IADD3 R3, PT, PT, -R5, RZ, RZ ;  /* 0x000000ff05037210 */ /* 0x000fca0007ffe1ff */
[----:B------:R-:W-:-:S04]  /*0530*/  IMAD R2, R2, R3, R9 ;  /* 0x0000000302027224 */ /* 0x000fc800078e0209 */
[----:B------:R-:W-:-:S07]  /*0540*/  VIADD R3, R2, 0x1 ;  /* 0x0000000102037836 */ /* 0x000fce0000000000 */
.L_x_93:
[----:B------:R-:W0:Y:S01]  /*0550*/  LDCU UR4, c[0x0][0x3b0] ;  /* 0x00007600ff0477ac */ /* 0x000e220008000800 */
[----:B------:R-:W-:-:S05]  /*0560*/  VIADD R7, R8, -UR5 ;  /* 0x8000000508077c36 */ /* 0x000fca0008000000 */
[----:B------:R-:W-:-:S04]  /*0570*/  SEL R7, R7, R8, P1 ;  /* 0x0000000807077207 */ /* 0x000fc80000800000 */
[----:B------:R-:W-:Y:S02]  /*0580*/  SEL R7, R10, R7, !P2 ;  /* 0x000000070a077207 */ /* 0x000fe40005000000 */
[----:B0-----:R-:W-:-:S13]  /*0590*/  ISETP.GE.AND P3, PT, R5, UR4, PT ;  /* 0x0000000405007c0c */ /* 0x001fda000bf66270 */
[----:B------:R-:W-:Y:S05]  /*05a0*/  @P3 EXIT ;  /* 0x000000000000394d */ /* 0x000fea0003800000 */
[----:B------:R-:W-:Y:S01]  /*05b0*/  IMAD.SHL.U32 R7, R7, 0x8, RZ ;  /* 0x0000000807077824 */ /* 0x000fe200078e00ff */
[----:B------:R-:W-:-:S04]  /*05c0*/  SHF.R.U32.HI R14, RZ, 0x5, R4 ;  /* 0x00000005ff0e7819 */ /* 0x000fc80000011604 */
[----:B------:R-:W-:-:S04]  /*05d0*/  LOP3.LUT R14, R7, R14, RZ, 0xfc, !PT ;  /* 0x0000000e070e7212 */ /* 0x000fc800078efcff */
[----:B------:R-:W-:-:S13]  /*05e0*/  ISETP.GE.AND P1, PT, R14, UR10, PT ;  /* 0x0000000a0e007c0c */ /* 0x000fda000bf26270 */
[----:B------:R-:W-:Y:S05]  /*05f0*/  @P1 EXIT ;  /* 0x000000000000194d */ /* 0x000fea0003800000 */
[----:B------:R-:W0:Y:S01]  /*0600*/  @!P0 LDC R17, c[0x0][0x3c0] ;  /* 0x0000f000ff118b82 */ /* 0x000e220000000800 */
[----:B------:R-:W1:Y:S01]  /*0610*/  LDCU.64 UR8, c[0x0][0x358] ;  /* 0x00006b00ff0877ac */ /* 0x000e620008000a00 */
[----:B------:R-:W2:Y:S01]  /*0620*/  LDCU.64 UR4, c[0x0][0x380] ;  /* 0x00007000ff0477ac */ /* 0x000ea20008000a00 */
[----:B------:R-:W3:Y:S01]  /*0630*/  LDCU.64 UR12, c[0x0][0x380] ;  /* 0x00007000ff0c77ac */ /* 0x000ee20008000a00 */
[----:B0-----:R-:W-:-:S03]  /*0640*/  @!P0 IMAD.WIDE R18, R5, R17, RZ ;  /* 0x0000001105128225 */ /* 0x001fc600078e02ff */
[----:B------:R-:W-:Y:S01]  /*0650*/  @!P0 MOV R16, R18 ;  /* 0x0000001200108202 */ /* 0x000fe20000000f00 */
[----:B-123--:R-:W-:Y:S06]  /*0660*/  @!P0 BRA `(.L_x_94) ;  /* 0x00000000002c8947 */ /* 0x00efec0003800000 */
[----:B------:R-:W0:Y:S01]  /*0670*/  LDC R8, c[0x0][0x3b4] ;  /* 0x0000ed00ff087b82 */ /* 0x000e220000000800 */
[----:B------:R-:W-:Y:S02]  /*0680*/  IMAD.MOV.U32 R6, RZ, RZ, R2 ;  /* 0x000000ffff067224 */ /* 0x000fe400078e0002 */
[----:B------:R-:W-:-:S05]  /*0690*/  IMAD.MOV.U32 R7, RZ, RZ, RZ ;  /* 0x000000ffff077224 */ /* 0x000fca00078e00ff */
[----:B------:R-:W1:Y:S01]  /*06a0*/  LDC R17, c[0x0][0x3c0] ;  /* 0x0000f000ff117b82 */ /* 0x000e620000000800 */
[----:B0-----:R-:W-:Y:S01]  /*06b0*/  IMAD.WIDE R6, R5, R8, R6 ;  /* 0x0000000805067225 */ /* 0x001fe200078e0206 */
[----:B-1----:R-:W-:-:S03]  /*06c0*/  SHF.R.S32.HI R11, RZ, 0x1f, R17 ;  /* 0x0000001fff0b7819 */ /* 0x002fc60000011411 */
[-C--:B------:R-:W-:Y:S02]  /*06d0*/  IMAD R7, R7, R17.reuse, RZ ;  /* 0x0000001107077224 */ /* 0x080fe400078e02ff */
[----:B------:R-:W-:-:S04]  /*06e0*/  IMAD.WIDE.U32 R8, R6, R17, RZ ;  /* 0x0000001106087225 */ /* 0x000fc800078e00ff */
[----:B------:R-:W-:Y:S02]  /*06f0*/  IMAD R7, R6, R11, R7 ;  /* 0x0000000b06077224 */ /* 0x000fe400078e0207 */
[----:B------:R-:W-:-:S03]  /*0700*/  IMAD.MOV.U32 R16, RZ, RZ, R8 ;  /* 0x000000ffff107224 */ /* 0x000fc600078e0008 */
[----:B------:R-:W-:-:S07]  /*0710*/  IADD3 R19, PT, PT, R9, R7, RZ ;  /* 0x0000000709137210 */ /* 0x000fce0007ffe0ff */
.L_x_94:
[----:B------:R-:W-:Y:S01]  /*0720*/  ISETP.GE.AND P0, PT, R4, R17, PT ;  /* 0x000000110400720c */ /* 0x000fe20003f06270 */
[----:B------:R-:W-:-:S12]  /*0730*/  BSSY.RECONVERGENT B0, `(.L_x_95) ;  /* 0x0000061000007945 */ /* 0x000fd80003800200 */
[----:B------:R-:W-:Y:S05]  /*0740*/  @P0 BRA `(.L_x_96) ;  /* 0x00000004007c0947 */ /* 0x000fea0003800000 */
[----:B------:R-:W0:Y:S01]  /*0750*/  I2F.U32.RP R11, UR7 ;  /* 0x00000007000b7d06 */ /* 0x000e220008209000 */
[----:B------:R-:W-:Y:S01]  /*0760*/  VIADD R8, R4, UR7 ;  /* 0x0000000704087c36 */ /* 0x000fe20008000000 */
[----:B------:R-:W-:Y:S01]  /*0770*/  ISETP.NE.U32.AND P2, PT, RZ, UR7, PT ;  /* 0x00000007ff007c0c */ /* 0x000fe2000bf45070 */
[----:B------:R-:W-:Y:S03]  /*0780*/  BSSY.RECONVERGENT B1, `(.L_x_97) ;  /* 0x000002d000017945 */ /* 0x000fe60003800200 */
[CC--:B------:R-:W-:Y:S02]  /*0790*/  ISETP.GE.U32.AND P0, PT, R8.reuse, R17.reuse, PT ;  /* 0x000000110800720c */ /* 0x0c0fe40003f06070 */
[----:B------:R-:W-:Y:S02]  /*07a0*/  VIMNMX.U32 R9, PT, PT, R8, R17, !PT ;  /* 0x0000001108097248 */ /* 0x000fe40007fe0000 */
[----:B------:R-:W-:-:S04]  /*07b0*/  SEL R10, RZ, 0x1, P0 ;  /* 0x00000001ff0a7807 */ /* 0x000fc80000000000 */
[----:B------:R-:W-:Y:S01]  /*07c0*/  IADD3 R9, PT, PT, R9, -R8, -R10 ;  /* 0x8000000809097210 */ /* 0x000fe20007ffe80a */
[----:B0-----:R-:W0:Y:S02]  /*07d0*/  MUFU.RCP R11, R11 ;  /* 0x0000000b000b7308 */ /* 0x001e240000001000 */
[----:B0-----:R-:W-:-:S06]  /*07e0*/  VIADD R6, R11, 0xffffffe ;  /* 0x0ffffffe0b067836 */ /* 0x001fcc0000000000 */
[----:B------:R0:W1:Y:S02]  /*07f0*/  F2I.FTZ.U32.TRUNC.NTZ R7, R6 ;  /* 0x0000000600077305 */ /* 0x000064000021f000 */
[----:B0-----:R-:W-:Y:S02]  /*0800*/  HFMA2 R6, -RZ, RZ, 0, 0 ;  /* 0x00000000ff067431 */ /* 0x001fe400000001ff */
[----:B-1----:R-:W-:-:S04]  /*0810*/  IMAD.MOV R13, RZ, RZ, -R7 ;  /* 0x000000ffff0d7224 */ /* 0x002fc800078e0a07 */
[----:B------:R-:W-:-:S04]  /*0820*/  IMAD R13, R13, UR7, RZ ;  /* 0x000000070d0d7c24 */ /* 0x000fc8000f8e02ff */
[----:B------:R-:W-:-:S06]  /*0830*/  IMAD.HI.U32 R12, R7, R13, R6 ;  /* 0x0000000d070c7227 */ /* 0x000fcc00078e0006 */
[----:B------:R-:W-:-:S04]  /*0840*/  IMAD.HI.U32 R7, R12, R9, RZ ;  /* 0x000000090c077227 */ /* 0x000fc800078e00ff */
[----:B------:R-:W-:-:S04]  /*0850*/  IMAD.MOV R6, RZ, RZ, -R7 ;  /* 0x000000ffff067224 */ /* 0x000fc800078e0a07 */
[----:B------:R-:W-:-:S05]  /*0860*/  IMAD R9, R6, UR7, R9 ;  /* 0x0000000706097c24 */ /* 0x000fca000f8e0209 */
[----:B------:R-:W-:-:S13]  /*0870*/  ISETP.GE.U32.AND P0, PT, R9, UR7, PT ;  /* 0x0000000709007c0c */ /* 0x000fda000bf06070 */
[----:B------:R-:W-:Y:S02]  /*0880*/  @P0 VIADD R9, R9, -UR7 ;  /* 0x8000000709090c36 */ /* 0x000fe40008000000 */
[----:B------:R-:W-:-:S03]  /*0890*/  @P0 VIADD R7, R7, 0x1 ;  /* 0x0000000107070836 */ /* 0x000fc60000000000 */
[----:B------:R-:W-:-:S13]  /*08a0*/  ISETP.GE.U32.AND P1, PT, R9, UR7, PT ;  /* 0x0000000709007c0c */ /* 0x000fda000bf26070 */
[----:B------:R-:W-:Y:S02]  /*08b0*/  @P1 IADD3 R7, PT, PT, R7, 0x1, RZ ;  /* 0x0000000107071810 */ /* 0x000fe40007ffe0ff */
[----:B------:R-:W-:-:S05]  /*08c0*/  @!P2 LOP3.LUT R7, RZ, UR7, RZ, 0x33, !PT ;  /* 0x00000007ff07ac12 */ /* 0x000fca000f8e33ff */
[----:B------:R-:W-:-:S05]  /*08d0*/  IMAD.IADD R6, R10, 0x1, R7 ;  /* 0x000000010a067824 */ /* 0x000fca00078e0207 */
[C---:B------:R-:W-:Y:S02]  /*08e0*/  LOP3.LUT R7, R6.reuse, 0x3, RZ, 0xc0, !PT ;  /* 0x0000000306077812 */ /* 0x040fe400078ec0ff */
[----:B------:R-:W-:Y:S02]  /*08f0*/  ISETP.GE.U32.AND P1, PT, R6, 0x3, PT ;  /* 0x000000030600780c */ /* 0x000fe40003f26070 */
[----:B------:R-:W-:-:S13]  /*0900*/  ISETP.NE.AND P0, PT, R7, 0x3, PT ;  /* 0x000000030700780c */ /* 0x000fda0003f05270 */
[----:B------:R-:W-:Y:S05]  /*0910*/  @!P0 BRA `(.L_x_98) ;  /* 0x00000000004c8947 */ /* 0x000fea0003800000 */
[----:B------:R-:W0:Y:S01]  /*0920*/  S2R R10, SR_CgaCtaId ;  /* 0x00000000000a7919 */ /* 0x000e220000008800 */
[----:B------:R-:W-:Y:S01]  /*0930*/  VIADD R6, R6, 0x1 ;  /* 0x0000000106067836 */ /* 0x000fe20000000000 */
[----:B------:R-:W-:Y:S01]  /*0940*/  MOV R7, 0x400 ;  /* 0x0000040000077802 */ /* 0x000fe20000000f00 */
[----:B------:R-:W-:-:S03]  /*0950*/  IMAD.MOV.U32 R8, RZ, RZ, RZ ;  /* 0x000000ffff087224 */ /* 0x000fc600078e00ff */
[----:B------:R-:W-:Y:S02]  /*0960*/  LOP3.LUT R11, R6, 0x3, RZ, 0xc0, !PT ;  /* 0x00000003060b7812 */ /* 0x000fe400078ec0ff */
[----:B0-----:R-:W-:-:S07]  /*0970*/  LEA R10, R10, R7, 0x18 ;  /* 0x000000070a0a7211 */ /* 0x001fce00078ec0ff */
.L_x_99:
[----:B------:R-:W-:-:S04]  /*0980*/  IADD3 R7, P0, PT, R4, R16, RZ ;  /* 0x0000001004077210 */ /* 0x000fc80007f1e0ff */
[----:B0-----:R-:W-:Y:S02]  /*0990*/  IADD3.X R12, PT, PT, RZ, R19, RZ, P0, !PT ;  /* 0x00000013ff0c7210 */ /* 0x001fe400007fe4ff */
[----:B------:R-:W-:-:S04]  /*09a0*/  LEA R6, P0, R7, UR4, 0x1 ;  /* 0x0000000407067c11 */ /* 0x000fc8000f8008ff */
[----:B------:R-:W-:-:S05]  /*09b0*/  LEA.HI.X R7, R7, UR5, R12, 0x1, P0 ;  /* 0x0000000507077c11 */ /* 0x000fca00080f0c0c */
[----:B------:R-:W2:Y:S01]  /*09c0*/  LDG.E.U16.CONSTANT R6, desc[UR8][R6.64] ;  /* 0x0000000806067981 */ /* 0x000ea2000c1e9500 */
[----:B------:R-:W-:Y:S01]  /*09d0*/  LEA.HI R9, R4, R4, RZ, 0x1b ;  /* 0x0000000404097211 */ /* 0x000fe200078fd8ff */
[----:B------:R-:W-:Y:S01]  /*09e0*/  VIADD R8, R8, 0x1 ;  /* 0x0000000108087836 */ /* 0x000fe20000000000 */
[----:B------:R-:W-:-:S03]  /*09f0*/  IADD3 R4, PT, PT, R4, UR7, RZ ;  /* 0x0000000704047c10 */ /* 0x000fc6000fffe0ff */
[----:B------:R-:W-:Y:S01]  /*0a00*/  IMAD R12, R9, 0x4, R10 ;  /* 0x00000004090c7824 */ /* 0x000fe200078e020a */
[----:B------:R-:W-:Y:S01]  /*0a10*/  ISETP.NE.AND P0, PT, R8, R11, PT ;  /* 0x0000000b0800720c */ /* 0x000fe20003f05270 */
[----:B--2---:R-:W-:-:S05]  /*0a20*/  IMAD.U32 R9, R6, 0x10000, RZ ;  /* 0x0001000006097824 */ /* 0x004fca00078e00ff */
[----:B------:R0:W-:Y:S07]  /*0a30*/  STS [R12], R9 ;  /* 0x000000090c007388 */ /* 0x0001ee0000000800 */
[----:B------:R-:W-:Y:S05]  /*0a40*/  @P0 BRA `(.L_x_99) ;  /* 0xfffffffc00cc0947 */ /* 0x000fea000383ffff */
.L_x_98:
[----:B------:R-:W-:Y:S05]  /*0a50*/  BSYNC.RECONVERGENT B1 ;  /* 0x0000000000017941 */ /* 0x000fea0003800200 */
.L_x_97:
[----:B------:R-:W-:Y:S05]  /*0a60*/  @!P1 BRA `(.L_x_96) ;  /* 0x0000000000b49947 */ /* 0x000fea0003800000 */
[----:B------:R-:W1:Y:S01]  /*0a70*/  S2R R7, SR_CgaCtaId ;  /* 0x0000000000077919 */ /* 0x000e620000008800 */
[----:B------:R-:W-:-:S04]  /*0a80*/  MOV R18, 0x400 ;  /* 0x0000040000127802 */ /* 0x000fc80000000f00 */
[----:B-1----:R-:W-:-:S07]  /*0a90*/  LEA R18, R7, R18, 0x18 ;  /* 0x0000001207127211 */ /* 0x002fce00078ec0ff */
.L_x_100:
[C---:B-1----:R-:W-:Y:S01]  /*0aa0*/  VIADD R25, R4.reuse, UR7 ;  /* 0x0000000704197c36 */ /* 0x042fe20008000000 */
[----:B------:R-:W-:-:S03]  /*0ab0*/  IADD3 R7, P0, PT, R4, R16, RZ ;  /* 0x0000001004077210 */ /* 0x000fc60007f1e0ff */
[----:B------:R-:W-:Y:S01]  /*0ac0*/  VIADD R23, R25, UR7 ;  /* 0x0000000719177c36 */ /* 0x000fe20008000000 */
[----:B------:R-:W-:Y:S01]  /*0ad0*/  LEA R6, P1, R7, UR12, 0x1 ;  /* 0x0000000c07067c11 */ /* 0x000fe2000f8208ff */
[--C-:B------:R-:W-:Y:S01]  /*0ae0*/  IMAD.X R8, RZ, RZ, R19.reuse, P0 ;  /* 0x000000ffff087224 */ /* 0x100fe200000e0613 */
[-C--:B0-----:R-:W-:Y:S02]  /*0af0*/  IADD3 R9, P0, PT, R25, R16.reuse, RZ ;  /* 0x0000001019097210 */ /* 0x081fe40007f1e0ff */
[----:B------:R-:W-:Y:S02]  /*0b00*/  IADD3 R21, PT, PT, R23, UR7, RZ ;  /* 0x0000000717157c10 */ /* 0x000fe4000fffe0ff */
[----:B------:R-:W-:Y:S01]  /*0b10*/  LEA.HI.X R7, R7, UR13, R8, 0x1, P1 ;  /* 0x0000000d07077c11 */ /* 0x000fe200088f0c08 */
[--C-:B------:R-:W-:Y:S01]  /*0b20*/  IMAD.X R12, RZ, RZ, R19.reuse, P0 ;  /* 0x000000ffff0c7224 */ /* 0x100fe200000e0613 */
[-C--:B------:R-:W-:Y:S02]  /*0b30*/  IADD3 R11, P1, PT, R23, R16.reuse, RZ ;  /* 0x00000010170b7210 */ /* 0x080fe40007f3e0ff */
[----:B------:R-:W-:Y:S01]  /*0b40*/  IADD3 R13, P2, PT, R21, R16, RZ ;  /* 0x00000010150d7210 */ /* 0x000fe20007f5e0ff */
[----:B------:R-:W2:Y:S01]  /*0b50*/  LDG.E.U16.CONSTANT R6, desc[UR8][R6.64] ;  /* 0x0000000806067981 */ /* 0x000ea2000c1e9500 */
[----:B------:R-:W-:Y:S01]  /*0b60*/  LEA R8, P0, R9, UR12, 0x1 ;  /* 0x0000000c09087c11 */ /* 0x000fe2000f8008ff */
[--C-:B------:R-:W-:Y:S01]  /*0b70*/  IMAD.X R22, RZ, RZ, R19.reuse, P1 ;  /* 0x000000ffff167224 */ /* 0x100fe200008e0613 */
[----:B------:R-:W-:Y:S01]  /*0b80*/  LEA R10, P1, R11, UR12, 0x1 ;  /* 0x0000000c0b0a7c11 */ /* 0x000fe2000f8208ff */
[----:B------:R-:W-:Y:S01]  /*0b90*/  IMAD.X R20, RZ, RZ, R19, P2 ;  /* 0x000000ffff147224 */ /* 0x000fe200010e0613 */
[----:B------:R-:W-:-:S02]  /*0ba0*/  LEA.HI.X R9, R9, UR13, R12, 0x1, P0 ;  /* 0x0000000d09097c11 */ /* 0x000fc400080f0c0c */
[----:B------:R-:W-:Y:S02]  /*0bb0*/  LEA R12, P0, R13, UR12, 0x1 ;  /* 0x0000000c0d0c7c11 */ /* 0x000fe4000f8008ff */
[----:B------:R-:W-:Y:S01]  /*0bc0*/  LEA.HI.X R11, R11, UR13, R22, 0x1, P1 ;  /* 0x0000000d0b0b7c11 */ /* 0x000fe200088f0c16 */
[----:B------:R-:W3:Y:S01]  /*0bd0*/  LDG.E.U16.CONSTANT R8, desc[UR8][R8.64] ;  /* 0x0000000808087981 */ /* 0x000ee2000c1e9500 */
[----:B------:R-:W-:-:S03]  /*0be0*/  LEA.HI.X R13, R13, UR13, R20, 0x1, P0 ;  /* 0x0000000d0d0d7c11 */ /* 0x000fc600080f0c14 */
[----:B------:R-:W4:Y:S04]  /*0bf0*/  LDG.E.U16.CONSTANT R10, desc[UR8][R10.64] ;  /* 0x000000080a0a7981 */ /* 0x000f28000c1e9500 */
[----:B------:R-:W5:Y:S01]  /*0c00*/  LDG.E.U16.CONSTANT R12, desc[UR8][R12.64] ;  /* 0x000000080c0c7981 */ /* 0x000f62000c1e9500 */
[----:B------:R-:W-:Y:S02]  /*0c10*/  LEA.HI R29, R4, R4, RZ, 0x1b ;  /* 0x00000004041d7211 */ /* 0x000fe400078fd8ff */
[----:B------:R-:W-:Y:S02]  /*0c20*/  LEA.HI R25, R25, R25, RZ, 0x1b ;  /* 0x0000001919197211 */ /* 0x000fe400078fd8ff */
[----:B------:R-:W-:Y:S02]  /*0c30*/  LEA.HI R23, R23, R23, RZ, 0x1b ;  /* 0x0000001717177211 */ /* 0x000fe400078fd8ff */
[----:B------:R-:W-:Y:S01]  /*0c40*/  LEA.HI R27, R21, R21, RZ, 0x1b ;  /* 0x00000015151b7211 */ /* 0x000fe200078fd8ff */
[--C-:B------:R-:W-:Y:S01]  /*0c50*/  IMAD R25, R25, 0x4, R18.reuse ;  /* 0x0000000419197824 */ /* 0x100fe200078e0212 */
[----:B------:R-:W-:Y:S01]  /*0c60*/  LEA R29, R29, R18, 0x2 ;  /* 0x000000121d1d7211 */ /* 0x000fe200078e10ff */
[----:B------:R-:W-:-:S02]  /*0c70*/  IMAD R23, R23, 0x4, R18 ;  /* 0x0000000417177824 */ /* 0x000fc400078e0212 */
[----:B------:R-:W-:Y:S01]  /*0c80*/  IMAD R27, R27, 0x4, R18 ;  /* 0x000000041b1b7824 */ /* 0x000fe200078e0212 */
[----:B------:R-:W-:-:S04]  /*0c90*/  IADD3 R4, PT, PT, R21, UR7, RZ ;  /* 0x0000000715047c10 */ /* 0x000fc8000fffe0ff */
[----:B------:R-:W-:Y:S02]  /*0ca0*/  ISETP.GE.AND P0, PT, R4, R17, PT ;  /* 0x000000110400720c */ /* 0x000fe40003f06270 */
[----:B--2---:R-:W-:-:S05]  /*0cb0*/  SHF.L.U32 R6, R6, 0x10, RZ ;  /* 0x0000001006067819 */ /* 0x004fca00000006ff */
[----:B------:R1:W-:Y:S01]  /*0cc0*/  STS [R29], R6 ;  /* 0x000000061d007388 */ /* 0x0003e20000000800 */
[----:B---3--:R-:W-:Y:S02]  /*0cd0*/  IMAD.U32 R8, R8, 0x10000, RZ ;  /* 0x0001000008087824 */ /* 0x008fe400078e00ff */
[----:B----4-:R-:W-:-:S03]  /*0ce0*/  IMAD.U32 R10, R10, 0x10000, RZ ;  /* 0x000100000a0a7824 */ /* 0x010fc600078e00ff */
[----:B------:R1:W-:Y:S01]  /*0cf0*/  STS [R25], R8 ;  /* 0x0000000819007388 */ /* 0x0003e20000000800 */
[----:B-----5:R-:W-:-:S03]  /*0d00*/  IMAD.U32 R12, R12, 0x10000, RZ ;  /* 0x000100000c0c7824 */ /* 0x020fc600078e00ff */
[----:B------:R1:W-:Y:S04]  /*0d10*/  STS [R23], R10 ;  /* 0x0000000a17007388 */ /* 0x0003e80000000800 */
[----:B------:R1:W-:Y:S01]  /*0d20*/  STS [R27], R12 ;  /* 0x0000000c1b007388 */ /* 0x0003e20000000800 */
[----:B------:R-:W-:Y:S05]  /*0d30*/  @!P0 BRA `(.L_x_100) ;  /* 0xfffffffc00588947 */ /* 0x000fea000383ffff */
.L_x_96:
[----:B------:R-:W-:Y:S05]  /*0d40*/  BSYNC.RECONVERGENT B0 ;  /* 0x0000000000007941 */ /* 0x000fea0003800200 */
.L_x_95:
[----:B------:R-:W-:Y:S01]  /*0d50*/  BAR.SYNC.DEFER_BLOCKING 0x0 ;  /* 0x0000000000007b1d */ /* 0x000fe20000010000 */
[----:B------:R-:W-:-:S13]  /*0d60*/  ISETP.GE.AND P0, PT, R2, R3, PT ;  /* 0x000000030200720c */ /* 0x000fda0003f06270 */
[----:B------:R-:W-:Y:S05]  /*0d70*/  @P0 EXIT ;  /* 0x000000000000094d */ /* 0x000fea0003800000 */
[----:B------:R-:W2:Y:S01]  /*0d80*/  LDCU.U8 UR4, c[0x0][0x3c4] ;  /* 0x00007880ff0477ac */ /* 0x000ea20008000000 */
[----:B01----:R-:W0:Y:S01]  /*0d90*/  LDC.64 R8, c[0x0][0x398] ;  /* 0x0000e600ff087b82 */ /* 0x003e220000000a00 */
[C---:B------:R-:W-:Y:S01]  /*0da0*/  VIADD R6, R17.reuse, 0x1f ;  /* 0x0000001f11067836 */ /* 0x040fe20000000000 */
[----:B------:R-:W-:Y:S02]  /*0db0*/  LEA.HI R4, R17, R17, RZ, 0x1 ;  /* 0x0000001111047211 */ /* 0x000fe400078f08ff */
[----:B------:R-:W-:Y:S02]  /*0dc0*/  SHF.R.S32.HI R15, RZ, 0x1f, R14 ;  /* 0x0000001fff0f7819 */ /* 0x000fe4000001140e */
[----:B------:R-:W-:Y:S02]  /*0dd0*/  SHF.R.S32.HI R7, RZ, 0x1f, R6 ;  /* 0x0000001fff077819 */ /* 0x000fe40000011406 */
[----:B------:R-:W-:Y:S02]  /*0de0*/  SHF.R.S32.HI R4, RZ, 0x1, R4 ;  /* 0x00000001ff047819 */ /* 0x000fe40000011404 */
[----:B------:R-:W-:-:S04]  /*0df0*/  LEA.HI R6, R7, R6, RZ, 0x5 ;  /* 0x0000000607067211 */ /* 0x000fc800078f28ff */
[----:B------:R-:W-:Y:S01]  /*0e00*/  SHF.R.S32.HI R6, RZ, 0x5, R6 ;  /* 0x00000005ff067819 */ /* 0x000fe20000011406 */
[----:B--2---:R-:W-:-:S06]  /*0e10*/  UPRMT UR4, UR4, 0x8880, URZ ;  /* 0x0000888004047896 */ /* 0x004fcc00080000ff */
[----:B------:R-:W-:Y:S01]  /*0e20*/  ISETP.NE.AND P0, PT, RZ, UR4, PT ;  /* 0x00000004ff007c0c */ /* 0x000fe2000bf05270 */
[----:B------:R-:W-:Y:S01]  /*0e30*/  USHF.R.S32.HI UR4, URZ, 0x1f, UR10 ;  /* 0x0000001fff047899 */ /* 0x000fe2000801140a */
[----:B0-----:R-:W-:-:S04]  /*0e40*/  ISETP.NE.U32.AND P1, PT, R8, RZ, PT ;  /* 0x000000ff0800720c */ /* 0x001fc80003f25070 */
[----:B------:R-:W-:-:S13]  /*0e50*/  ISETP.NE.AND.EX P0, PT, R9, RZ, P0, P1 ;  /* 0x000000ff0900720c */ /* 0x000fda0000705310 */
.L_x_107:
[----:B0-----:R-:W0:Y:S01]  /*0e60*/  LDC R12, c[0x0][0x3b4] ;  /* 0x0000ed00ff0c7b82 */ /* 0x001e220000000800 */
[----:B------:R-:W1:Y:S07]  /*0e70*/  LDCU UR5, c[0x0][0x3b8] ;  /* 0x00007700ff0577ac */ /* 0x000e6e0008000800 */
[----:B------:R-:W2:Y:S01]  /*0e80*/  LDC.64 R8, c[0x0][0x3a0] ;  /* 0x0000e800ff087b82 */ /* 0x000ea20000000a00 */
[----:B0-----:R-:W-:-:S04]  /*0e90*/  IMAD R7, R5, R12, R2 ;  /* 0x0000000c05077224 */ /* 0x001fc800078e0202 */
[----:B--2---:R-:W-:-:S06]  /*0ea0*/  IMAD.WIDE R8, R7, 0x4, R8 ;  /* 0x0000000407087825 */ /* 0x004fcc00078e0208 */
[----:B------:R-:W1:Y:S02]  /*0eb0*/  LDG.E.CONSTANT R8, desc[UR8][R8.64] ;  /* 0x0000000808087981 */ /* 0x000e64000c1e9900 */
[----:B-1----:R-:W-:-:S13]  /*0ec0*/  ISETP.GE.U32.AND P1, PT, R8, UR5, PT ;  /* 0x0000000508007c0c */ /* 0x002fda000bf26070 */
[----:B------:R-:W-:Y:S05]  /*0ed0*/  @P1 BRA `(.L_x_101) ;  /* 0x0000001000841947 */ /* 0x000fea0003800000 */
[----:B------:R-:W0:Y:S01]  /*0ee0*/  LDCU UR13, c[0x0][0x3c0] ;  /* 0x00007800ff0d77ac */ /* 0x000e220008000800 */
[----:B------:R-:W1:Y:S01]  /*0ef0*/  LDC R7, c[0x0][0x3bc] ;  /* 0x0000ef00ff077b82 */ /* 0x000e620000000800 */
[----:B------:R-:W-:Y:S01]  /*0f00*/  IMAD.SHL.U32 R22, R0, 0x20, RZ ;  /* 0x0000002000167824 */ /* 0x000fe200078e00ff */
[----:B------:R-:W-:Y:S01]  /*0f10*/  BSSY.RECONVERGENT B0, `(.L_x_102) ;  /* 0x00000fb000007945 */ /* 0x000fe20003800200 */
[----:B------:R-:W2:Y:S01]  /*0f20*/  LDCU.64 UR6, c[0x0][0x390] ;  /* 0x00007200ff0677ac */ /* 0x000ea20008000a00 */
[----:B------:R-:W-:Y:S01]  /*0f30*/  IMAD.MOV.U32 R20, RZ, RZ, RZ ;  /* 0x000000ffff147224 */ /* 0x000fe200078e00ff */
[----:B------:R-:W3:Y:S01]  /*0f40*/  LDCU.64 UR10, c[0x0][0x388] ;  /* 0x00007100ff0a77ac */ /* 0x000ee20008000a00 */
[----:B0-----:R-:W-:Y:S01]  /*0f50*/  ISETP.GE.AND P1, PT, R22, UR13, PT ;  /* 0x0000000d16007c0c */ /* 0x001fe2000bf26270 */
[----:B-1----:R-:W-:-:S04]  /*0f60*/  IMAD.WIDE.U32 R16, R8, R7, RZ ;  /* 0x0000000708107225 */ /* 0x002fc800078e00ff */
[----:B------:R-:W-:-:S08]  /*0f70*/  IMAD R13, R8, UR4, R17 ;  /* 0x00000004080d7c24 */ /* 0x000fd0000f8e0211 */
[----:B--23--:R-:W-:Y:S05]  /*0f80*/  @P1 BRA `(.L_x_103) ;  /* 0x0000000c00cc1947 */ /* 0x00cfea0003800000 */
[----:B------:R-:W0:Y:S01]  /*0f90*/  S2R R9, SR_CgaCtaId ;  /* 0x0000000000097919 */ /* 0x000e220000008800 */
[----:B------:R-:W-:Y:S01]  /*0fa0*/  MOV R8, 0x400 ;  /* 0x0000040000087802 */ /* 0x000fe20000000f00 */
[----:B------:R-:W-:Y:S01]  /*0fb0*/  BSSY.RECONVERGENT B1, `(.L_x_104) ;  /* 0x00000ef000017945 */ /* 0x000fe20003800200 */
[----:B------:R-:W-:Y:S01]  /*0fc0*/  MOV R20, RZ ;  /* 0x000000ff00147202 */ /* 0x000fe20000000f00 */
[----:B------:R-:W-:Y:S01]  /*0fd0*/  IMAD.MOV.U32 R25, RZ, RZ, RZ ;  /* 0x000000ffff197224 */ /* 0x000fe200078e00ff */
[----:B0-----:R-:W-:-:S05]  /*0fe0*/  LEA R9, R9, R8, 0x18 ;  /* 0x0000000809097211 */ /* 0x001fca00078ec0ff */
[----:B------:R-:W-:-:S04]  /*0ff0*/  IMAD R21, R0, 0x84, R9 ;  /* 0x0000008400157824 */ /* 0x000fc800078e0209 */
[----:B------:R-:W-:-:S07]  /*1000*/  VIADD R21, R21, 0x40 ;  /* 0x0000004015157836 */ /* 0x000fce0000000000 */
.L_x_105:
[----:B------:R-:W-:Y:S01]  /*1010*/  HFMA2 R9, -RZ, RZ, 0, 0 ;  /* 0x00000000ff097431 */ /* 0x000fe200000001ff */
[----:B------:R-:W-:Y:S02]  /*1020*/  IADD3 R23, P1, PT, R14, R16, RZ ;  /* 0x000000100e177210 */ /* 0x000fe40007f3e0ff */
[----:B------:R-:W-:Y:S02]  /*1030*/  SHF.R.U32.HI R8, RZ, 0x1, R22 ;  /* 0x00000001ff087819 */ /* 0x000fe40000011616 */
[----:B------:R-:W-:Y:S01]  /*1040*/  SHF.R.S32.HI R10, RZ, 0x1f, R4 ;  /* 0x0000001fff0a7819 */ /* 0x000fe20000011404 */
[----:B------:R-:W-:Y:S02]  /*1050*/  IMAD.X R19, R15, 0x1, R13, P1 ;  /* 0x000000010f137824 */ /* 0x000fe400008e060d */
[----:B------:R-:W-:-:S04]  /*1060*/  IMAD.WIDE.U32 R8, R4, R23, R8 ;  /* 0x0000001704087225 */ /* 0x000fc800078e0008 */
[----:B------:R-:W-:Y:S01]  /*1070*/  IMAD R11, R19, R4, RZ ;  /* 0x00000004130b7224 */ /* 0x000fe200078e02ff */
[----:B------:R-:W-:-:S03]  /*1080*/  IADD3 R8, P1, PT, R8, UR10, RZ ;  /* 0x0000000a08087c10 */ /* 0x000fc6000ff3e0ff */
[----:B------:R-:W-:-:S05]  /*1090*/  IMAD R11, R10, R23, R11 ;  /* 0x000000170a0b7224 */ /* 0x000fca00078e020b */
[----:B------:R-:W-:-:S06]  /*10a0*/  IADD3.X R9, PT, PT, R9, UR11, R11, P1, !PT ;  /* 0x0000000b09097c10 */ /* 0x000fcc0008ffe40b */
[----:B------:R-:W2:Y:S01]  /*10b0*/  LDG.E.128.CONSTANT R8, desc[UR8][R8.64] ;  /* 0x0000000808087981 */ /* 0x000ea2000c1e9d00 */
[----:B------:R-:W-:Y:S01]  /*10c0*/  SHF.R.U32.HI R18, RZ, 0x5, R22 ;  /* 0x00000005ff127819 */ /* 0x000fe20000011616 */
[----:B------:R-:W-:Y:S01]  /*10d0*/  IMAD R26, R19, R6, RZ ;  /* 0x00000006131a7224 */ /* 0x000fe200078e02ff */
[----:B------:R-:W-:Y:S01]  /*10e0*/  SHF.R.S32.HI R24, RZ, 0x1f, R6 ;  /* 0x0000001fff187819 */ /* 0x000fe20000011406 */
[----:B------:R-:W-:Y:S02]  /*10f0*/  IMAD.MOV.U32 R19, RZ, RZ, RZ ;  /* 0x000000ffff137224 */ /* 0x000fe400078e00ff */
[----:B------:R-:W-:-:S04]  /*1100*/  IMAD.WIDE.U32 R18, R6, R23, R18 ;  /* 0x0000001706127225 */ /* 0x000fc800078e0012 */
[----:B------:R-:W-:Y:S01]  /*1110*/  IMAD R23, R24, R23, R26 ;  /* 0x0000001718177224 */ /* 0x000fe200078e021a */
[----:B------:R-:W-:-:S04]  /*1120*/  IADD3 R18, P1, PT, R18, UR6, RZ ;  /* 0x0000000612127c10 */ /* 0x000fc8000ff3e0ff */
[----:B------:R-:W-:-:S05]  /*1130*/  IADD3.X R19, PT, PT, R19, UR7, R23, P1, !PT ;  /* 0x0000000713137c10 */ /* 0x000fca0008ffe417 */
[----:B------:R0:W3:Y:S01]  /*1140*/  LDG.E.U8.CONSTANT R26, desc[UR8][R18.64] ;  /* 0x00000008121a7981 */ /* 0x0000e2000c1e9100 */
[----:B------:R-:W-:Y:S01]  /*1150*/  UMOV UR5, 0x3020100 ;  /* 0x0302010000057882 */ /* 0x000fe20000000000 */
[----:B------:R-:W-:Y:S01]  /*1160*/  UMOV UR12, 0xfdfeff00 ;  /* 0xfdfeff00000c7882 */ /* 0x000fe20000000000 */
[----:B------:R-:W-:Y:S02]  /*1170*/  IMAD.U32 R27, RZ, RZ, UR5 ;  /* 0x00000005ff1b7e24 */ /* 0x000fe4000f8e00ff */
[----:B------:R-:W-:Y:S02]  /*1180*/  IMAD.U32 R29, RZ, RZ, UR12 ;  /* 0x0000000cff1d7e24 */ /* 0x000fe4000f8e00ff */
[----:B------:R-:W-:Y:S02]  /*1190*/  IMAD.U32 R28, RZ, RZ, UR12 ;  /* 0x0000000cff1c7e24 */ /* 0x000fe4000f8e00ff */
[----:B------:R-:W-:-:S05]  /*11a0*/  VIADD R22, R22, 0x400 ;  /* 0x0000040016167836 */ /* 0x000fca0000000000 */
[----:B------:R-:W-:Y:S02]  /*11b0*/  ISETP.GE.AND P1, PT, R22, UR13, PT ;  /* 0x0000000d16007c0c */ /* 0x000fe4000bf26270 */
[----:B--2---:R-:W-:Y:S02]  /*11c0*/  SHF.R.U32.HI R23, RZ, 0x1, R8 ;  /* 0x00000001ff177819 */ /* 0x004fe40000011608 */
[----:B------:R-:W-:Y:S02]  /*11d0*/  LOP3.LUT R24, R8, 0x7777, RZ, 0xc0, !PT ;  /* 0x0000777708187812 */ /* 0x000fe400078ec0ff */
[----:B------:R-:W-:Y:S02]  /*11e0*/  LOP3.LUT R23, R23, 0x44444444, RZ, 0xc0, !PT ;  /* 0x4444444417177812 */ /* 0x000fe400078ec0ff */
[----:B------:R-:W-:Y:S02]  /*11f0*/  PRMT R27, R27, R24, 0xc080604 ;  /* 0x0c0806041b1b7416 */ /* 0x000fe40000000018 */
[----:B------:R-:W-:-:S02]  /*1200*/  LOP3.LUT R23, R23, 0x32103210, RZ, 0xfc, !PT ;  /* 0x3210321017177812 */ /* 0x000fc400078efcff */
[----:B------:R-:W-:Y:S02]  /*1210*/  PRMT R24, R29, R24, 0xf4f8fafc ;  /* 0xf4f8fafc1d187416 */ /* 0x000fe40000000018 */
[----:B0-----:R-:W-:Y:S02]  /*1220*/  LOP3.LUT R19, R23, 0x7654, RZ, 0xc0, !PT ;  /* 0x0000765417137812 */ /* 0x001fe400078ec0ff */
[----:B------:R-:W-:Y:S02]  /*1230*/  SHF.R.U32.HI R8, RZ, 0x10, R8 ;  /* 0x00000010ff087819 */ /* 0x000fe40000011608 */
[----:B------:R-:W-:Y:S02]  /*1240*/  PRMT R19, R27, R19, R24 ;  /* 0x000000131b137216 */ /* 0x000fe40000000018 */
[----:B------:R-:W0:Y:S01]  /*1250*/  LDS R24, [R21+-0x40] ;  /* 0xffffc00015187984 */ /* 0x000e220000000800 */
[----:B------:R-:W-:Y:S02]  /*1260*/  LOP3.LUT R8, R8, 0x7777, RZ, 0xc0, !PT ;  /* 0x0000777708087812 */ /* 0x000fe400078ec0ff */
[----:B------:R-:W-:Y:S01]  /*1270*/  MOV R27, UR5 ;  /* 0x00000005001b7c02 */ /* 0x000fe20008000f00 */
[----:B---3--:R-:W-:Y:S01]  /*1280*/  IMAD.SHL.U32 R26, R26, 0x800000, RZ ;  /* 0x008000001a1a7824 */ /* 0x008fe200078e00ff */
[----:B------:R-:W-:-:S02]  /*1290*/  SHF.R.U32.HI R23, RZ, 0x10, R23 ;  /* 0x00000010ff177819 */ /* 0x000fc40000011617 */
[-C--:B------:R-:W-:Y:S02]  /*12a0*/  PRMT R18, R27, R8.reuse, 0xc080604 ;  /* 0x0c0806041b127416 */ /* 0x080fe40000000008 */
[----:B------:R-:W-:-:S04]  /*12b0*/  PRMT R27, R29, R8, 0xf4f8fafc ;  /* 0xf4f8fafc1d1b7416 */ /* 0x000fc80000000008 */
[----:B------:R-:W-:Y:S02]  /*12c0*/  PRMT R8, R18, R23, R27 ;  /* 0x0000001712087216 */ /* 0x000fe4000000001b */
[----:B------:R-:W1:Y:S02]  /*12d0*/  LDS R23, [R21+-0x3c] ;  /* 0xffffc40015177984 */ /* 0x000e640000000800 */
[C-C-:B------:R-:W-:Y:S02]  /*12e0*/  PRMT R18, R19.reuse, 0x6420, R8.reuse ;  /* 0x0000642013127816 */ /* 0x140fe40000000008 */
[----:B------:R-:W-:Y:S02]  /*12f0*/  PRMT R19, R19, 0x7531, R8 ;  /* 0x0000753113137816 */ /* 0x000fe40000000008 */
[----:B------:R-:W2:Y:S01]  /*1300*/  I2F.S8 R27, R18 ;  /* 0x00000012001b7306 */ /* 0x000ea20000001400 */
[----:B------:R-:W-:-:S05]  /*1310*/  LOP3.LUT R8, R26, 0x7f800000, RZ, 0xc0, !PT ;  /* 0x7f8000001a087812 */ /* 0x000fca00078ec0ff */
[----:B------:R-:W-:Y:S02]  /*1320*/  FMUL R8, R8, 0.5 ;  /* 0x3f00000008087820 */ /* 0x000fe40000400000 */
[----:B------:R-:W3:Y:S02]  /*1330*/  I2F.S8 R29, R19.B3 ;  /* 0x30000013001d7306 */ /* 0x000ee40000001400 */
[----:B--2---:R-:W-:-:S04]  /*1340*/  FMUL R27, R8, R27 ;  /* 0x0000001b081b7220 */ /* 0x004fc80000400000 */
[----:B0-----:R-:W-:Y:S02]  /*1350*/  FFMA R25, R24, R27, R25 ;  /* 0x0000001b18197223 */ /* 0x001fe40000000019 */
[----:B------:R-:W0:Y:S01]  /*1360*/  I2F.S8 R27, R19 ;  /* 0x00000013001b7306 */ /* 0x000e220000001400 */
[----:B------:R-:W2:Y:S01]  /*1370*/  LDS R24, [R21+-0x38] ;  /* 0xffffc80015187984 */ /* 0x000ea20000000800 */
[C---:B---3--:R-:W-:Y:S01]  /*1380*/  FMUL R29, R8.reuse, R29 ;  /* 0x0000001d081d7220 */ /* 0x048fe20000400000 */
[----:B0-----:R-:W-:-:S04]  /*1390*/  FMUL R27, R8, R27 ;  /* 0x0000001b081b7220 */ /* 0x001fc80000400000 */
[----:B-1----:R-:W-:Y:S02]  /*13a0*/  FFMA R23, R23, R27, R20 ;  /* 0x0000001b17177223 */ /* 0x002fe40000000014 */
[----:B------:R-:W0:Y:S01]  /*13b0*/  I2F.S8 R27, R18.B1 ;  /* 0x10000012001b7306 */ /* 0x000e220000001400 */
[----:B------:R-:W1:Y:S01]  /*13c0*/  LDS R20, [R21+-0x34] ;  /* 0xffffcc0015147984 */ /* 0x000e620000000800 */
[----:B0-----:R-:W-:-:S04]  /*13d0*/  FMUL R27, R8, R27 ;  /* 0x0000001b081b7220 */ /* 0x001fc80000400000 */
[----:B--2---:R-:W-:Y:S02]  /*13e0*/  FFMA R25, R24, R27, R25 ;  /* 0x0000001b18197223 */ /* 0x004fe40000000019 */
[----:B------:R-:W0:Y:S01]  /*13f0*/  LDS R24, [R21+-0x30] ;  /* 0xffffd00015187984 */ /* 0x000e220000000800 */
[----:B------:R-:W2:Y:S02]  /*1400*/  I2F.S8 R27, R19.B1 ;  /* 0x10000013001b7306 */ /* 0x000ea40000001400 */
[----:B--2---:R-:W-:-:S04]  /*1410*/  FMUL R27, R8, R27 ;  /* 0x0000001b081b7220 */ /* 0x004fc80000400000 */
[----:B-1----:R-:W-:Y:S02]  /*1420*/  FFMA R20, R20, R27, R23 ;  /* 0x0000001b14147223 */ /* 0x002fe40000000017 */
[----:B------:R-:W1:Y:S01]  /*1430*/  I2F.S8 R27, R18.B2 ;  /* 0x20000012001b7306 */ /* 0x000e620000001400 */
[----:B------:R-:W2:Y:S01]  /*1440*/  LDS R23, [R21+-0x2c] ;  /* 0xffffd40015177984 */ /* 0x000ea20000000800 */
[----:B-1----:R-:W-:-:S04]  /*1450*/  FMUL R27, R8, R27 ;  /* 0x0000001b081b7220 */ /* 0x002fc80000400000 */
[----:B0-----:R-:W-:Y:S02]  /*1460*/  FFMA R24, R24, R27, R25 ;  /* 0x0000001b18187223 */ /* 0x001fe40000000019 */
[----:B------:R-:W0:Y:S08]  /*1470*/  I2F.S8 R25, R19.B2 ;  /* 0x2000001300197306 */ /* 0x000e300000001400 */
[----:B------:R-:W1:Y:S01]  /*1480*/  I2F.S8 R27, R18.B3 ;  /* 0x30000012001b7306 */ /* 0x000e620000001400 */
[----:B0-----:R-:W-:-:S02]  /*1490*/  FMUL R26, R8, R25 ;  /* 0x00000019081a7220 */ /* 0x001fc40000400000 */
[----:B------:R-:W0:Y:S02]  /*14a0*/  LDS R25, [R21+-0x28] ;  /* 0xffffd80015197984 */ /* 0x000e240000000800 */
[----:B--2---:R-:W-:Y:S01]  /*14b0*/  FFMA R20, R23, R26, R20 ;  /* 0x0000001a17147223 */ /* 0x004fe20000000014 */
[----:B------:R-:W-:Y:S01]  /*14c0*/  IMAD.U32 R26, RZ, RZ, UR5 ;  /* 0x00000005ff1a7e24 */ /* 0x000fe2000f8e00ff */
[----:B------:R-:W2:Y:S01]  /*14d0*/  LDS R23, [R21+-0x24] ;  /* 0xffffdc0015177984 */ /* 0x000ea20000000800 */
[----:B-1----:R-:W-:-:S04]  /*14e0*/  FMUL R27, R8, R27 ;  /* 0x0000001b081b7220 */ /* 0x002fc80000400000 */
[----:B0-----:R-:W-:Y:S01]  /*14f0*/  FFMA R24, R25, R27, R24 ;  /* 0x0000001b19187223 */ /* 0x001fe20000000018 */
[----:B------:R-:W-:-:S04]  /*1500*/  SHF.R.U32.HI R25, RZ, 0x1, R9 ;  /* 0x00000001ff197819 */ /* 0x000fc80000011609 */
[----:B------:R-:W-:Y:S01]  /*1510*/  LOP3.LUT R25, R25, 0x44444444, RZ, 0xc0, !PT ;  /* 0x4444444419197812 */ /* 0x000fe200078ec0ff */
[----:B--2---:R-:W-:Y:S01]  /*1520*/  FFMA R20, R23, R29, R20 ;  /* 0x0000001d17147223 */ /* 0x004fe20000000014 */
[----:B------:R-:W-:Y:S02]  /*1530*/  LOP3.LUT R23, R9, 0x7777, RZ, 0xc0, !PT ;  /* 0x0000777709177812 */ /* 0x000fe400078ec0ff */
[----:B------:R-:W-:Y:S02]  /*1540*/  LOP3.LUT R18, R25, 0x32103210, RZ, 0xfc, !PT ;  /* 0x3210321019127812 */ /* 0x000fe400078efcff */
[-C--:B------:R-:W-:Y:S02]  /*1550*/  PRMT R19, R26, R23.reuse, 0xc080604 ;  /* 0x0c0806041a137416 */ /* 0x080fe40000000017 */
[----:B------:R-:W-:Y:S02]  /*1560*/  PRMT R26, R28, R23, 0xf4f8fafc ;  /* 0xf4f8fafc1c1a7416 */ /* 0x000fe40000000017 */
[----:B------:R-:W-:-:S02]  /*1570*/  LOP3.LUT R23, R18, 0x7654, RZ, 0xc0, !PT ;  /* 0x0000765412177812 */ /* 0x000fc400078ec0ff */
[----:B------:R-:W-:Y:S02]  /*1580*/  SHF.R.U32.HI R9, RZ, 0x10, R9 ;  /* 0x00000010ff097819 */ /* 0x000fe40000011609 */
[----:B------:R-:W-:Y:S02]  /*1590*/  PRMT R23, R19, R23, R26 ;  /* 0x0000001713177216 */ /* 0x000fe4000000001a */
[----:B------:R-:W0:Y:S01]  /*15a0*/  LDS R19, [R21+-0x20] ;  /* 0xffffe00015137984 */ /* 0x000e220000000800 */
[----:B------:R-:W-:Y:S02]  /*15b0*/  LOP3.LUT R9, R9, 0x7777, RZ, 0xc0, !PT ;  /* 0x0000777709097812 */ /* 0x000fe400078ec0ff */
[----:B------:R-:W-:Y:S02]  /*15c0*/  MOV R26, UR5 ;  /* 0x00000005001a7c02 */ /* 0x000fe40008000f00 */
[----:B------:R-:W-:Y:S02]  /*15d0*/  SHF.R.U32.HI R18, RZ, 0x10, R18 ;  /* 0x00000010ff127819 */ /* 0x000fe40000011612 */
[----:B------:R-:W-:-:S02]  /*15e0*/  PRMT R25, R26, R9, 0xc080604 ;  /* 0x0c0806041a197416 */ /* 0x000fc40000000009 */
[----:B------:R-:W-:-:S04]  /*15f0*/  PRMT R26, R28, R9, 0xf4f8fafc ;  /* 0xf4f8fafc1c1a7416 */ /* 0x000fc80000000009 */
[----:B------:R-:W-:Y:S02]  /*1600*/  PRMT R26, R25, R18, R26 ;  /* 0x00000012191a7216 */ /* 0x000fe4000000001a */
[----:B------:R-:W1:Y:S02]  /*1610*/  LDS R25, [R21+-0x1c] ;  /* 0xffffe40015197984 */ /* 0x000e640000000800 */
[C-C-:B------:R-:W-:Y:S02]  /*1620*/  PRMT R18, R23.reuse, 0x6420, R26.reuse ;  /* 0x0000642017127816 */ /* 0x140fe4000000001a */
[----:B------:R-:W-:Y:S02]  /*1630*/  PRMT R9, R23, 0x7531, R26 ;  /* 0x0000753117097816 */ /* 0x000fe4000000001a */
[----:B------:R-:W2:Y:S08]  /*1640*/  I2F.S8 R27, R18 ;  /* 0x00000012001b7306 */ /* 0x000eb00000001400 */
[----:B------:R-:W3:Y:S01]  /*1650*/  I2F.S8 R23, R9 ;  /* 0x0000000900177306 */ /* 0x000ee20000001400 */
[----:B--2---:R-:W-:-:S04]  /*1660*/  FMUL R27, R8, R27 ;  /* 0x0000001b081b7220 */ /* 0x004fc80000400000 */
[----:B0-----:R-:W-:Y:S02]  /*1670*/  FFMA R24, R19, R27, R24 ;  /* 0x0000001b13187223 */ /* 0x001fe40000000018 */
[----:B------:R-:W0:Y:S01]  /*1680*/  LDS R19, [R21+-0x18] ;  /* 0xffffe80015137984 */ /* 0x000e220000000800 */
[----:B------:R-:W2:Y:S01]  /*1690*/  I2F.S8 R27, R18.B3 ;  /* 0x30000012001b7306 */ /* 0x000ea20000001400 */
[----:B---3--:R-:W-:-:S04]  /*16a0*/  FMUL R23, R8, R23 ;  /* 0x0000001708177220 */ /* 0x008fc80000400000 */
[----:B-1----:R-:W-:Y:S02]  /*16b0*/  FFMA R25, R25, R23, R20 ;  /* 0x0000001719197223 */ /* 0x002fe40000000014 */
[----:B------:R-:W1:Y:S01]  /*16c0*/  LDS R20, [R21+-0x14] ;  /* 0xffffec0015147984 */ /* 0x000e620000000800 */
[----:B------:R-:W3:Y:S01]  /*16d0*/  I2F.S8 R23, R18.B1 ;  /* 0x1000001200177306 */ /* 0x000ee20000001400 */
[C---:B--2---:R-:W-:Y:S01]  /*16e0*/  FMUL R27, R8.reuse, R27 ;  /* 0x0000001b081b7220 */ /* 0x044fe20000400000 */
[----:B---3--:R-:W-:-:S04]  /*16f0*/  FMUL R23, R8, R23 ;  /* 0x0000001708177220 */ /* 0x008fc80000400000 */
[----:B0-----:R-:W-:Y:S02]  /*1700*/  FFMA R24, R19, R23, R24 ;  /* 0x0000001713187223 */ /* 0x001fe40000000018 */
[----:B------:R-:W0:Y:S01]  /*1710*/  I2F.S8 R23, R9.B1 ;  /* 0x1000000900177306 */ /* 0x000e220000001400 */
[----:B------:R-:W2:Y:S01]  /*1720*/  LDS R19, [R21+-0x10] ;  /* 0xfffff00015137984 */ /* 0x000ea20000000800 */
[----:B0-----:R-:W-:-:S04]  /*1730*/  FMUL R23, R8, R23 ;  /* 0x0000001708177220 */ /* 0x001fc80000400000 */
[----:B-1----:R-:W-:Y:S02]  /*1740*/  FFMA R26, R20, R23, R25 ;  /* 0x00000017141a7223 */ /* 0x002fe40000000019 */
[----:B------:R-:W0:Y:S01]  /*1750*/  LDS R20, [R21+-0x8] ;  /* 0xfffff80015147984 */ /* 0x000e220000000800 */
[----:B------:R-:W1:Y:S03]  /*1760*/  I2F.S8 R25, R18.B2 ;  /* 0x2000001200197306 */ /* 0x000e660000001400 */
[----:B------:R-:W3:Y:S01]  /*1770*/  LDS R23, [R21+-0xc] ;  /* 0xfffff40015177984 */ /* 0x000ee20000000800 */
[----:B-1----:R-:W-:-:S04]  /*1780*/  FMUL R25, R8, R25 ;  /* 0x0000001908197220 */ /* 0x002fc80000400000 */
[----:B--2---:R-:W-:Y:S01]  /*1790*/  FFMA R19, R19, R25, R24 ;  /* 0x0000001913137223 */ /* 0x004fe20000000018 */
[----:B------:R-:W-:Y:S01]  /*17a0*/  SHF.R.U32.HI R24, RZ, 0x1, R10 ;  /* 0x00000001ff187819 */ /* 0x000fe2000001160a */
[----:B------:R-:W1:Y:S03]  /*17b0*/  I2F.S8 R25, R9.B2 ;  /* 0x2000000900197306 */ /* 0x000e660000001400 */
[----:B------:R-:W-:-:S04]  /*17c0*/  LOP3.LUT R24, R24, 0x44444444, RZ, 0xc0, !PT ;  /* 0x4444444418187812 */ /* 0x000fc800078ec0ff */
[----:B------:R-:W-:Y:S01]  /*17d0*/  LOP3.LUT R24, R24, 0x32103210, RZ, 0xfc, !PT ;  /* 0x3210321018187812 */ /* 0x000fe200078efcff */
[----:B------:R-:W2:Y:S01]  /*17e0*/  I2F.S8 R9, R9.B3 ;  /* 0x3000000900097306 */ /* 0x000ea20000001400 */
[----:B-1----:R-:W-:Y:S01]  /*17f0*/  FMUL R25, R8, R25 ;  /* 0x0000001908197220 */ /* 0x002fe20000400000 */
[----:B0-----:R-:W-:Y:S01]  /*1800*/  FFMA R19, R20, R27, R19 ;  /* 0x0000001b14137223 */ /* 0x001fe20000000013 */
[----:B------:R-:W-:Y:S01]  /*1810*/  IMAD.U32 R27, RZ, RZ, UR12 ;  /* 0x0000000cff1b7e24 */ /* 0x000fe2000f8e00ff */
[----:B------:R-:W0:Y:S01]  /*1820*/  LDS R20, [R21+-0x4] ;  /* 0xfffffc0015147984 */ /* 0x000e220000000800 */
[----:B---3--:R-:W-:Y:S01]  /*1830*/  FFMA R23, R23, R25, R26 ;  /* 0x0000001917177223 */ /* 0x008fe2000000001a */
[----:B------:R-:W-:Y:S01]  /*1840*/  IMAD.U32 R26, RZ, RZ, UR5 ;  /* 0x00000005ff1a7e24 */ /* 0x000fe2000f8e00ff */
[----:B------:R-:W-:Y:S02]  /*1850*/  LOP3.LUT R25, R10, 0x7777, RZ, 0xc0, !PT ;  /* 0x000077770a197812 */ /* 0x000fe400078ec0ff */
[----:B------:R-:W-:-:S02]  /*1860*/  SHF.R.U32.HI R10, RZ, 0x10, R10 ;  /* 0x00000010ff0a7819 */ /* 0x000fc4000001160a */
[-C--:B------:R-:W-:Y:S02]  /*1870*/  PRMT R18, R26, R25.reuse, 0xc080604 ;  /* 0x0c0806041a127416 */ /* 0x080fe40000000019 */
[----:B------:R-:W-:Y:S02]  /*1880*/  PRMT R25, R28, R25, 0xf4f8fafc ;  /* 0xf4f8fafc1c197416 */ /* 0x000fe40000000019 */
[----:B------:R-:W-:Y:S02]  /*1890*/  LOP3.LUT R26, R24, 0x7654, RZ, 0xc0, !PT ;  /* 0x00007654181a7812 */ /* 0x000fe400078ec0ff */
[----:B------:R-:W-:Y:S02]  /*18a0*/  LOP3.LUT R10, R10, 0x7777, RZ, 0xc0, !PT ;  /* 0x000077770a0a7812 */ /* 0x000fe400078ec0ff */
[----:B------:R-:W-:Y:S01]  /*18b0*/  PRMT R18, R18, R26, R25 ;  /* 0x0000001a12127216 */ /* 0x000fe20000000019 */
[----:B------:R-:W-:Y:S01]  /*18c0*/  IMAD.U32 R25, RZ, RZ, UR5 ;  /* 0x00000005ff197e24 */ /* 0x000fe2000f8e00ff */
[----:B------:R-:W-:-:S02]  /*18d0*/  PRMT R26, R27, R10, 0xf4f8fafc ;  /* 0xf4f8fafc1b1a7416 */ /* 0x000fc4000000000a */
[----:B------:R-:W-:Y:S02]  /*18e0*/  SHF.R.U32.HI R24, RZ, 0x10, R24 ;  /* 0x00000010ff187819 */ /* 0x000fe40000011618 */
[----:B------:R-:W-:Y:S02]  /*18f0*/  PRMT R25, R25, R10, 0xc080604 ;  /* 0x0c08060419197416 */ /* 0x000fe4000000000a */
[----:B------:R-:W1:Y:S02]  /*1900*/  LDS R10, [R21] ;  /* 0x00000000150a7984 */ /* 0x000e640000000800 */
[----:B------:R-:W-:Y:S01]  /*1910*/  PRMT R25, R25, R24, R26 ;  /* 0x0000001819197216 */ /* 0x000fe2000000001a */
[----:B--2---:R-:W-:-:S03]  /*1920*/  FMUL R24, R8, R9 ;  /* 0x0000000908187220 */ /* 0x004fc60000400000 */
[C-C-:B------:R-:W-:Y:S02]  /*1930*/  PRMT R9, R18.reuse, 0x6420, R25.reuse ;  /* 0x0000642012097816 */ /* 0x140fe40000000019 */
[----:B------:R-:W-:Y:S02]  /*1940*/  PRMT R18, R18, 0x7531, R25 ;  /* 0x0000753112127816 */ /* 0x000fe40000000019 */
[----:B------:R-:W2:Y:S01]  /*1950*/  I2F.S8 R27, R9 ;  /* 0x00000009001b7306 */ /* 0x000ea20000001400 */
[----:B0-----:R-:W-:Y:S02]  /*1960*/  FFMA R23, R20, R24, R23 ;  /* 0x0000001814177223 */ /* 0x001fe40000000017 */
[----:B------:R-:W0:Y:S05]  /*1970*/  LDS R24, [R21+0x4] ;  /* 0x0000040015187984 */ /* 0x000e2a0000000800 */
[----:B------:R-:W3:Y:S01]  /*1980*/  I2F.S8 R25, R18 ;  /* 0x0000001200197306 */ /* 0x000ee20000001400 */
[----:B------:R-:W4:Y:S01]  /*1990*/  LDS R20, [R21+0x8] ;  /* 0x0000080015147984 */ /* 0x000f220000000800 */
[----:B--2---:R-:W-:-:S06]  /*19a0*/  FMUL R27, R8, R27 ;  /* 0x0000001b081b7220 */ /* 0x004fcc0000400000 */
[----:B------:R-:W2:Y:S01]  /*19b0*/  I2F.S8 R26, R18.B2 ;  /* 0x20000012001a7306 */ /* 0x000ea20000001400 */
[----:B---3--:R-:W-:-:S07]  /*19c0*/  FMUL R25, R8, R25 ;  /* 0x0000001908197220 */ /* 0x008fce0000400000 */
[----:B------:R-:W3:Y:S01]  /*19d0*/  I2F.S8 R29, R9.B2 ;  /* 0x20000009001d7306 */ /* 0x000ee20000001400 */
[----:B-1----:R-:W-:Y:S02]  /*19e0*/  FFMA R19, R10, R27, R19 ;  /* 0x0000001b0a137223 */ /* 0x002fe40000000013 */
[----:B------:R-:W1:Y:S05]  /*19f0*/  LDS R10, [R21+0xc] ;  /* 0x00000c00150a7984 */ /* 0x000e6a0000000800 */
[----:B------:R-:W5:Y:S01]  /*1a00*/  I2F.S8 R27, R9.B1 ;  /* 0x10000009001b7306 */ /* 0x000f620000001400 */
[C---:B--2---:R-:W-:Y:S01]  /*1a10*/  FMUL R26, R8.reuse, R26 ;  /* 0x0000001a081a7220 */ /* 0x044fe20000400000 */
[----:B---3--:R-:W-:Y:S01]  /*1a20*/  FMUL R29, R8, R29 ;  /* 0x0000001d081d7220 */ /* 0x008fe20000400000 */
[----:B0-----:R-:W-:Y:S01]  /*1a30*/  FFMA R23, R24, R25, R23 ;  /* 0x0000001918177223 */ /* 0x001fe20000000017 */
[----:B-----5:R-:W-:Y:S01]  /*1a40*/  FMUL R25, R8, R27 ;  /* 0x0000001b08197220 */ /* 0x020fe20000400000 */
[----:B------:R-:W0:Y:S03]  /*1a50*/  LDS R24, [R21+0x10] ;  /* 0x0000100015187984 */ /* 0x000e260000000800 */
[----:B------:R-:W2:Y:S01]  /*1a60*/  I2F.S8 R27, R18.B1 ;  /* 0x10000012001b7306 */ /* 0x000ea20000001400 */
[----:B----4-:R-:W-:-:S02]  /*1a70*/  FFMA R25, R20, R25, R19 ;  /* 0x0000001914197223 */ /* 0x010fc40000000013 */
[----:B------:R-:W3:Y:S04]  /*1a80*/  LDS R20, [R21+0x14] ;  /* 0x0000140015147984 */ /* 0x000ee80000000800 */
[----:B------:R-:W4:Y:S01]  /*1a90*/  LDS R19, [R21+0x18] ;  /* 0x0000180015137984 */ /* 0x000f220000000800 */
[----:B--2---:R-:W-:-:S04]  /*1aa0*/  FMUL R27, R8, R27 ;  /* 0x0000001b081b7220 */ /* 0x004fc80000400000 */
[----:B-1----:R-:W-:Y:S02]  /*1ab0*/  FFMA R23, R10, R27, R23 ;  /* 0x0000001b0a177223 */ /* 0x002fe40000000017 */
[----:B------:R-:W1:Y:S02]  /*1ac0*/  I2F.S8 R27, R9.B3 ;  /* 0x30000009001b7306 */ /* 0x000e640000001400 */
[----:B-1----:R-:W-:Y:S01]  /*1ad0*/  FMUL R27, R8, R27 ;  /* 0x0000001b081b7220 */ /* 0x002fe20000400000 */
[----:B0-----:R-:W-:Y:S01]  /*1ae0*/  FFMA R10, R24, R29, R25 ;  /* 0x0000001d180a7223 */ /* 0x001fe20000000019 */
[----:B------:R-:W-:Y:S01]  /*1af0*/  SHF.R.U32.HI R24, RZ, 0x1, R11 ;  /* 0x00000001ff187819 */ /* 0x000fe2000001160b */
[----:B------:R-:W-:Y:S02]  /*1b00*/  IMAD.U32 R29, RZ, RZ, UR12 ;  /* 0x0000000cff1d7e24 */ /* 0x000fe4000f8e00ff */
[----:B---3--:R-:W-:Y:S01]  /*1b10*/  FFMA R20, R20, R26, R23 ;  /* 0x0000001a14147223 */ /* 0x008fe20000000017 */
[----:B------:R-:W-:Y:S01]  /*1b20*/  LOP3.LUT R24, R24, 0x44444444, RZ, 0xc0, !PT ;  /* 0x4444444418187812 */ /* 0x000fe200078ec0ff */
[----:B------:R-:W0:Y:S01]  /*1b30*/  LDS R23, [R21+0x1c] ;  /* 0x00001c0015177984 */ /* 0x000e220000000800 */
[----:B------:R-:W-:Y:S01]  /*1b40*/  MOV R26, UR5 ;  /* 0x00000005001a7c02 */ /* 0x000fe20008000f00 */
[----:B----4-:R-:W-:Y:S01]  /*1b50*/  FFMA R10, R19, R27, R10 ;  /* 0x0000001b130a7223 */ /* 0x010fe2000000000a */
[----:B------:R-:W-:Y:S01]  /*1b60*/  LOP3.LUT R19, R11, 0x7777, RZ, 0xc0, !PT ;  /* 0x000077770b137812 */ /* 0x000fe200078ec0ff */
[----:B------:R-:W-:Y:S01]  /*1b70*/  IMAD.U32 R27, RZ, RZ, UR5 ;  /* 0x00000005ff1b7e24 */ /* 0x000fe2000f8e00ff */
[----:B------:R-:W-:-:S02]  /*1b80*/  LOP3.LUT R9, R24, 0x32103210, RZ, 0xfc, !PT ;  /* 0x3210321018097812 */ /* 0x000fc400078efcff */
[-C--:B------:R-:W-:Y:S02]  /*1b90*/  PRMT R24, R26, R19.reuse, 0xc080604 ;  /* 0x0c0806041a187416 */ /* 0x080fe40000000013 */
[----:B------:R-:W-:Y:S02]  /*1ba0*/  LOP3.LUT R25, R9, 0x7654, RZ, 0xc0, !PT ;  /* 0x0000765409197812 */ /* 0x000fe400078ec0ff */
[----:B------:R-:W-:Y:S02]  /*1bb0*/  PRMT R19, R28, R19, 0xf4f8fafc ;  /* 0xf4f8fafc1c137416 */ /* 0x000fe40000000013 */
[----:B------:R-:W-:Y:S02]  /*1bc0*/  SHF.R.U32.HI R9, RZ, 0x10, R9 ;  /* 0x00000010ff097819 */ /* 0x000fe40000011609 */
[----:B------:R-:W-:Y:S02]  /*1bd0*/  PRMT R19, R24, R25, R19 ;  /* 0x0000001918137216 */ /* 0x000fe40000000013 */
[----:B------:R-:W-:Y:S01]  /*1be0*/  SHF.R.U32.HI R24, RZ, 0x10, R11 ;  /* 0x00000010ff187819 */ /* 0x000fe2000001160b */
[----:B------:R1:W2:Y:S01]  /*1bf0*/  I2F.S8 R25, R18.B3 ;  /* 0x3000001200197306 */ /* 0x0002a20000001400 */
[----:B------:R-:W3:Y:S02]  /*1c00*/  LDS R11, [R21+0x24] ;  /* 0x00002400150b7984 */ /* 0x000ee40000000800 */
[----:B------:R-:W-:-:S04]  /*1c10*/  LOP3.LUT R24, R24, 0x7777, RZ, 0xc0, !PT ;  /* 0x0000777718187812 */ /* 0x000fc800078ec0ff */
[-C--:B------:R-:W-:Y:S02]  /*1c20*/  PRMT R26, R27, R24.reuse, 0xc080604 ;  /* 0x0c0806041b1a7416 */ /* 0x080fe40000000018 */
[----:B------:R-:W-:Y:S01]  /*1c30*/  PRMT R27, R29, R24, 0xf4f8fafc ;  /* 0xf4f8fafc1d1b7416 */ /* 0x000fe20000000018 */
[----:B-1----:R-:W-:Y:S03]  /*1c40*/  LDS R18, [R21+0x28] ;  /* 0x0000280015127984 */ /* 0x002fe60000000800 */
[----:B------:R-:W-:Y:S01]  /*1c50*/  PRMT R26, R26, R9, R27 ;  /* 0x000000091a1a7216 */ /* 0x000fe2000000001b */
[----:B------:R-:W1:Y:S01]  /*1c60*/  LDS R24, [R21+0x2c] ;  /* 0x00002c0015187984 */ /* 0x000e620000000800 */
[----:B--2---:R-:W-:Y:S02]  /*1c70*/  FMUL R25, R8, R25 ;  /* 0x0000001908197220 */ /* 0x004fe40000400000 */
[----:B------:R-:W-:-:S02]  /*1c80*/  PRMT R9, R19, 0x7531, R26 ;  /* 0x0000753113097816 */ /* 0x000fc4000000001a */
[----:B------:R-:W-:Y:S02]  /*1c90*/  PRMT R19, R19, 0x6420, R26 ;  /* 0x0000642013137816 */ /* 0x000fe4000000001a */
[----:B------:R-:W2:Y:S01]  /*1ca0*/  I2F.S8 R27, R9.B1 ;  /* 0x10000009001b7306 */ /* 0x000ea20000001400 */
[----:B0-----:R-:W-:Y:S02]  /*1cb0*/  FFMA R20, R23, R25, R20 ;  /* 0x0000001917147223 */ /* 0x001fe40000000014 */
[----:B------:R-:W0:Y:S05]  /*1cc0*/  LDS R23, [R21+0x20] ;  /* 0x0000200015177984 */ /* 0x000e2a0000000800 */
[----:B------:R-:W4:Y:S01]  /*1cd0*/  I2F.S8 R25, R9 ;  /* 0x0000000900197306 */ /* 0x000f220000001400 */
[----:B--2---:R-:W-:-:S07]  /*1ce0*/  FMUL R27, R8, R27 ;  /* 0x0000001b081b7220 */ /* 0x004fce0000400000 */
[----:B------:R-:W2:Y:S01]  /*1cf0*/  I2F.S8 R29, R19.B1 ;  /* 0x10000013001d7306 */ /* 0x000ea20000001400 */
[----:B----4-:R-:W-:-:S07]  /*1d00*/  FMUL R25, R8, R25 ;  /* 0x0000001908197220 */ /* 0x010fce0000400000 */
[----:B------:R-:W4:Y:S01]  /*1d10*/  I2F.S8 R26, R9.B2 ;  /* 0x20000009001a7306 */ /* 0x000f220000001400 */
[----:B---3--:R-:W-:Y:S02]  /*1d20*/  FFMA R11, R11, R25, R20 ;  /* 0x000000190b0b7223 */ /* 0x008fe40000000014 */
[----:B------:R-:W-:Y:S01]  /*1d30*/  LDS R20, [R21+0x3c] ;  /* 0x00003c0015147984 */ /* 0x000fe20000000800 */
[----:B--2---:R-:W-:-:S04]  /*1d40*/  FMUL R29, R8, R29 ;  /* 0x0000001d081d7220 */ /* 0x004fc80000400000 */
[----:B------:R-:W2:Y:S01]  /*1d50*/  I2F.S8 R25, R19 ;  /* 0x0000001300197306 */ /* 0x000ea20000001400 */
[----:B-1----:R-:W-:Y:S02]  /*1d60*/  FFMA R24, R24, R27, R11 ;  /* 0x0000001b18187223 */ /* 0x002fe4000000000b */
[----:B------:R-:W1:Y:S01]  /*1d70*/  LDS R11, [R21+0x30] ;  /* 0x00003000150b7984 */ /* 0x000e620000000800 */
[C---:B----4-:R-:W-:Y:S01]  /*1d80*/  FMUL R26, R8.reuse, R26 ;  /* 0x0000001a081a7220 */ /* 0x050fe20000400000 */
[----:B--2---:R-:W-:-:S04]  /*1d90*/  FMUL R25, R8, R25 ;  /* 0x0000001908197220 */ /* 0x004fc80000400000 */
[----:B0-----:R-:W-:Y:S02]  /*1da0*/  FFMA R27, R23, R25, R10 ;  /* 0x00000019171b7223 */ /* 0x001fe4000000000a */
[----:B------:R-:W0:Y:S01]  /*1db0*/  LDS R23, [R21+0x34] ;  /* 0x0000340015177984 */ /* 0x000e220000000800 */
[----:B------:R-:W2:Y:S01]  /*1dc0*/  I2F.S8 R10, R19.B2 ;  /* 0x20000013000a7306 */ /* 0x000ea20000001400 */
[----:B------:R-:W-:Y:S02]  /*1dd0*/  FFMA R18, R18, R29, R27 ;  /* 0x0000001d12127223 */ /* 0x000fe4000000001b */
[----:B------:R3:W4:Y:S05]  /*1de0*/  LDS R25, [R21+0x38] ;  /* 0x0000380015197984 */ /* 0x00072a0000000800 */
[----:B------:R-:W5:Y:S01]  /*1df0*/  I2F.S8 R27, R19.B3 ;  /* 0x30000013001b7306 */ /* 0x000f620000001400 */
[----:B---3--:R-:W-:Y:S01]  /*1e00*/  IADD3 R21, PT, PT, R21, 0x1080, RZ ;  /* 0x0000108015157810 */ /* 0x008fe20007ffe0ff */
[----:B--2---:R-:W-:-:S06]  /*1e10*/  FMUL R10, R8, R10 ;  /* 0x0000000a080a7220 */ /* 0x004fcc0000400000 */
[----:B------:R-:W2:Y:S01]  /*1e20*/  I2F.S8 R29, R9.B3 ;  /* 0x30000009001d7306 */ /* 0x000ea20000001400 */
[----:B-1----:R-:W-:Y:S01]  /*1e30*/  FFMA R10, R11, R10, R18 ;  /* 0x0000000a0b0a7223 */ /* 0x002fe20000000012 */
[C---:B-----5:R-:W-:Y:S01]  /*1e40*/  FMUL R27, R8.reuse, R27 ;  /* 0x0000001b081b7220 */ /* 0x060fe20000400000 */
[----:B--2---:R-:W-:Y:S01]  /*1e50*/  FMUL R29, R8, R29 ;  /* 0x0000001d081d7220 */ /* 0x004fe20000400000 */
[----:B0-----:R-:W-:Y:S02]  /*1e60*/  FFMA R23, R23, R26, R24 ;  /* 0x0000001a17177223 */ /* 0x001fe40000000018 */
[----:B----4-:R-:W-:Y:S02]  /*1e70*/  FFMA R25, R25, R27, R10 ;  /* 0x0000001b19197223 */ /* 0x010fe4000000000a */
[----:B------:R-:W-:Y:S01]  /*1e80*/  FFMA R20, R20, R29, R23 ;  /* 0x0000001d14147223 */ /* 0x000fe20000000017 */
[----:B------:R-:W-:Y:S06]  /*1e90*/  @!P1 BRA `(.L_x_105) ;  /* 0xfffffff0005c9947 */ /* 0x000fec000383ffff */
[----:B------:R-:W-:Y:S05]  /*1ea0*/  BSYNC.RECONVERGENT B1 ;  /* 0x0000000000017941 */ /* 0x000fea0003800200 */
.L_x_104:
[----:B------:R-:W-:-:S07]  /*1eb0*/  FADD R20, R20, R25 ;  /* 0x0000001914147221 */ /* 0x000fce0000000000 */
.L_x_103:
[----:B------:R-:W-:Y:S05]  /*1ec0*/  BSYNC.RECONVERGENT B0 ;  /* 0x0000000000007941 */ /* 0x000fea0003800200 */
.L_x_102:
[----:B------:R-:W0:Y:S01]  /*1ed0*/  SHFL.DOWN PT, R9, R20, 0x10, 0x1f ;  /* 0x0a001f0014097f89 */ /* 0x000e2200000e0000 */
[----:B------:R-:W-:Y:S01]  /*1ee0*/  ISETP.NE.AND P1, PT, R0, RZ, PT ;  /* 0x000000ff0000720c */ /* 0x000fe20003f25270 */
[----:B------:R-:W-:Y:S01]  /*1ef0*/  BSSY.RECONVERGENT B0, `(.L_x_101) ;  /* 0x000001f000007945 */ /* 0x000fe20003800200 */
[----:B0-----:R-:W-:-:S05]  /*1f00*/  FADD R9, R9, R20 ;  /* 0x0000001409097221 */ /* 0x001fca0000000000 */
[----:B------:R-:W0:Y:S02]  /*1f10*/  SHFL.DOWN PT, R8, R9, 0x8, 0x1f ;  /* 0x09001f0009087f89 */ /* 0x000e2400000e0000 */
[----:B0-----:R-:W-:-:S05]  /*1f20*/  FADD R8, R9, R8 ;  /* 0x0000000809087221 */ /* 0x001fca0000000000 */
[----:B------:R-:W0:Y:S02]  /*1f30*/  SHFL.DOWN PT, R11, R8, 0x4, 0x1f ;  /* 0x08801f00080b7f89 */ /* 0x000e2400000e0000 */
[----:B0-----:R-:W-:-:S05]  /*1f40*/  FADD R11, R8, R11 ;  /* 0x0000000b080b7221 */ /* 0x001fca0000000000 */
[----:B------:R-:W0:Y:S02]  /*1f50*/  SHFL.DOWN PT, R10, R11, 0x2, 0x1f ;  /* 0x08401f000b0a7f89 */ /* 0x000e2400000e0000 */
[----:B0-----:R-:W-:-:S05]  /*1f60*/  FADD R10, R11, R10 ;  /* 0x0000000a0b0a7221 */ /* 0x001fca0000000000 */
[----:B------:R-:W0:Y:S02]  /*1f70*/  SHFL.DOWN PT, R19, R10, 0x1, 0x1f ;  /* 0x08201f000a137f89 */ /* 0x000e2400000e0000 */
[----:B0-----:R-:W-:Y:S01]  /*1f80*/  FADD R19, R10, R19 ;  /* 0x000000130a137221 */ /* 0x001fe20000000000 */
[----:B------:R-:W-:Y:S06]  /*1f90*/  @P1 BRA `(.L_x_106) ;  /* 0x0000000000501947 */ /* 0x000fec0003800000 */
[----:B------:R-:W0:Y:S01]  /*1fa0*/  @P0 LDC.64 R8, c[0x0][0x398] ;  /* 0x0000e600ff080b82 */ /* 0x000e220000000a00 */
[----:B------:R-:W-:Y:S01]  /*1fb0*/  @P0 IADD3 R16, P1, PT, R14, R16, RZ ;  /* 0x000000100e100210 */ /* 0x000fe20007f3e0ff */
[----:B------:R-:W1:Y:S04]  /*1fc0*/  LDCU.64 UR6, c[0x0][0x3a8] ;  /* 0x00007500ff0677ac */ /* 0x000e680008000a00 */
[----:B------:R-:W-:Y:S01]  /*1fd0*/  @P0 IMAD.X R13, R15, 0x1, R13, P1 ;  /* 0x000000010f0d0824 */ /* 0x000fe200008e060d */
[----:B0-----:R-:W-:-:S04]  /*1fe0*/  @P0 LEA R10, P1, R16, R8, 0x1 ;  /* 0x00000008100a0211 */ /* 0x001fc800078208ff */
[----:B------:R-:W-:-:S05]  /*1ff0*/  @P0 LEA.HI.X R11, R16, R9, R13, 0x1, P1 ;  /* 0x00000009100b0211 */ /* 0x000fca00008f0c0d */
[----:B------:R-:W2:Y:S01]  /*2000*/  @P0 LDG.E.U16.CONSTANT R10, desc[UR8][R10.64] ;  /* 0x000000080a0a0981 */ /* 0x000ea2000c1e9500 */
[----:B------:R-:W-:Y:S02]  /*2010*/  IMAD.MOV.U32 R8, RZ, RZ, R2 ;  /* 0x000000ffff087224 */ /* 0x000fe400078e0002 */
[----:B------:R-:W-:Y:S02]  /*2020*/  IMAD.MOV.U32 R9, RZ, RZ, RZ ;  /* 0x000000ffff097224 */ /* 0x000fe400078e00ff */
[----:B------:R-:W-:-:S04]  /*2030*/  IMAD.WIDE R12, R5, R12, R8 ;  /* 0x0000000c050c7225 */ /* 0x000fc800078e0208 */
[-C--:B------:R-:W-:Y:S02]  /*2040*/  IMAD R13, R13, R7.reuse, RZ ;  /* 0x000000070d0d7224 */ /* 0x080fe400078e02ff */
[----:B------:R-:W-:-:S04]  /*2050*/  IMAD.WIDE.U32 R8, R12, R7, R14 ;  /* 0x000000070c087225 */ /* 0x000fc800078e000e */
[----:B------:R-:W-:Y:S01]  /*2060*/  IMAD R13, R12, UR4, R13 ;  /* 0x000000040c0d7c24 */ /* 0x000fe2000f8e020d */
[----:B-1----:R-:W-:-:S03]  /*2070*/  LEA R12, P1, R8, UR6, 0x1 ;  /* 0x00000006080c7c11 */ /* 0x002fc6000f8208ff */
[----:B------:R-:W-:-:S05]  /*2080*/  IMAD.IADD R7, R9, 0x1, R13 ;  /* 0x0000000109077824 */ /* 0x000fca00078e020d */
[----:B------:R-:W-:Y:S02]  /*2090*/  LEA.HI.X R13, R8, UR7, R7, 0x1, P1 ;  /* 0x00000007080d7c11 */ /* 0x000fe400088f0c07 */
[----:B--2---:R-:W-:-:S05]  /*20a0*/  @P0 SHF.L.U32 R16, R10, 0x10, RZ ;  /* 0x000000100a100819 */ /* 0x004fca00000006ff */
[----:B------:R-:W-:-:S05]  /*20b0*/  @P0 FADD R19, R19, R16 ;  /* 0x0000001013130221 */ /* 0x000fca0000000000 */
[----:B------:R-:W-:-:S05]  /*20c0*/  F2FP.BF16.F32.PACK_AB R19, RZ, R19 ;  /* 0x00000013ff13723e */ /* 0x000fca00000010ff */
[----:B------:R0:W-:Y:S02]  /*20d0*/  STG.E.U16 desc[UR8][R12.64], R19 ;  /* 0x000000130c007986 */ /* 0x0001e4000c101508 */
.L_x_106:
[----:B------:R-:W-:Y:S05]  /*20e0*/  BSYNC.RECONVERGENT B0 ;  /* 0x0000000000007941 */ /* 0x000fea0003800200 */
.L_x_101:
[----:B------:R-:W-:-:S05]  /*20f0*/  VIADD R2, R2, 0x1 ;  /* 0x0000000102027836 */ /* 0x000fca0000000000 */
[----:B------:R-:W-:-:S13]  /*2100*/  ISETP.NE.AND P1, PT, R2, R3, PT ;  /* 0x000000030200720c */ /* 0x000fda0003f25270 */
[----:B------:R-:W-:Y:S05]  /*2110*/  @P1 BRA `(.L_x_107) ;  /* 0xffffffec00501947 */ /* 0x000fea000383ffff */
[----:B------:R-:W-:Y:S05]  /*2120*/  EXIT ;  /* 0x000000000000794d */ /* 0x000fea0003800000 */
.L_x_108:
        /* <DEDUP_REMOVED lines=13> */
.L_x_182:


//--------------------- .text._ZN10mxfp4_gemm14mxfp4_moe_gemmI6__halfEEvPKT_PKhS6_S4_PKjPS2_iiiiibb --------------------------
	.section	.text._ZN10mxfp4_gemm14mxfp4_moe_gemmI6__halfEEvPKT_PKhS6_S4_PKjPS2_iiiiibb,"ax",@progbits
	.align	128
        .global         _ZN10mxfp4_gemm14mxfp4_moe_gemmI6__halfEEvPKT_PKhS6_S4_PKjPS2_iiiiibb
        .type           _ZN10mxfp4_gemm14mxfp4_moe_gemmI6__halfEEvPKT_PKhS6_S4_PKjPS2_iiiiibb,@function
        .size           _ZN10mxfp4_gemm14mxfp4_moe_gemmI6__halfEEvPKT_PKhS6_S4_PKjPS2_iiiiibb,(.L_x_183 - _ZN10mxfp4_gemm14mxfp4_moe_gemmI6__halfEEvPKT_PKhS6_S4_PKjPS2_iiiiibb)
        .other          _ZN10mxfp4_gemm14mxfp4_moe_gemmI6__halfEEvPKT_PKhS6_S4_PKjPS2_iiiiibb,@"STO_CUDA_ENTRY STV_DEFAULT"
_ZN10mxfp4_gemm14mxfp4_moe_gemmI6__halfEEvPKT_PKhS6_S4_PKjPS2_iiiiibb:
.text._ZN10mxfp4_gemm14mxfp4_moe_gemmI6__halfEEvPKT_PKhS6_S4_PKjPS2_iiiiibb:
        /* <DEDUP_REMOVED lines=20> */
[----:B------:R-:W-:-:S04]  /*0140*/  HFMA2 R2, -RZ, RZ, 0, 0 ;  /* 0x00000000ff027431 */ /* 0x000fc800000001ff */
[----:B------:R0:W2:Y:S02]  /*0150*/  F2I.FTZ.U32.TRUNC.NTZ R7, R6 ;  /* 0x0000000600077305 */ /* 0x0000a4000021f000 */
[----:B0-----:R-:W-:Y:S02]  /*0160*/  IMAD.MOV.U32 R6, RZ, RZ, RZ ;  /* 0x000000ffff067224 */ /* 0x001fe400078e00ff */
[----:B--2---:R-:W-:-:S04]  /*0170*/  IMAD R5, R5, R7, RZ ;  /* 0x0000000705057224 */ /* 0x004fc800078e02ff */
[----:B------:R-:W-:-:S06]  /*0180*/  IMAD.HI.U32 R8, R7, R5, R6 ;  /* 0x0000000507087227 */ /* 0x000fcc00078e0006 */
[----:B------:R-:W-:-:S05]  /*0190*/  IMAD.HI.U32 R5, R8, R3, RZ ;  /* 0x0000000308057227 */ /* 0x000fca00078e00ff */
[----:B------:R-:W-:-:S05]  /*01a0*/  IADD3 R8, PT, PT, -R5, RZ, RZ ;  /* 0x000000ff05087210 */ /* 0x000fca0007ffe1ff */
[----:B------:R-:W-:Y:S02]  /*01b0*/  IMAD R8, R8, UR5, R3 ;  /* 0x0000000508087c24 */ /* 0x000fe4000f8e0203 */
[----:B-1----:R-:W-:-:S03]  /*01c0*/  IMAD.U32 R3, RZ, RZ, UR4 ;  /* 0x00000004ff037e24 */ /* 0x002fc6000f8e00ff */
[----:B------:R-:W-:-:S13]  /*01d0*/  ISETP.GE.U32.AND P2, PT, R8, UR5, PT ;  /* 0x0000000508007c0c */ /* 0x000fda000bf46070 */
[----:B------:R-:W-:Y:S02]  /*01e0*/  @P2 VIADD R8, R8, -UR5 ;  /* 0x8000000508082c36 */ /* 0x000fe40008000000 */
[----:B------:R-:W-:Y:S01]  /*01f0*/  @P2 VIADD R5, R5, 0x1 ;  /* 0x0000000105052836 */ /* 0x000fe20000000000 */
[----:B------:R-:W-:Y:S02]  /*0200*/  ISETP.NE.U32.AND P2, PT, RZ, UR5, PT ;  /* 0x00000005ff007c0c */ /* 0x000fe4000bf45070 */
[----:B------:R-:W-:-:S13]  /*0210*/  ISETP.GE.U32.AND P1, PT, R8, UR5, PT ;  /* 0x0000000508007c0c */ /* 0x000fda000bf26070 */
[----:B------:R-:W-:-:S05]  /*0220*/  @P1 VIADD R5, R5, 0x1 ;  /* 0x0000000105051836 */ /* 0x000fca0000000000 */
[----:B------:R-:W-:Y:S01]  /*0230*/  SEL R5, R10, R5, !P2 ;  /* 0x000000050a057207 */ /* 0x000fe20005000000 */
[----:B------:R-:W-:Y:S06]  /*0240*/  BRA `(.L_x_110) ;  /* 0x0000000000c07947 */ /* 0x000fec0003800000 */
.L_x_109:
[----:B------:R-:W0:Y:S01]  /*0250*/  I2F.U32.RP R8, UR5 ;  /* 0x0000000500087d06 */ /* 0x000e220008209000 */
[----:B------:R-:W1:Y:S01]  /*0260*/  LDC R2, c[0x0][0x3b4] ;  /* 0x0000ed00ff027b82 */ /* 0x000e620000000800 */
[----:B------:R-:W-:Y:S01]  /*0270*/  IMAD R9, RZ, RZ, -UR5 ;  /* 0x80000005ff097e24 */ /* 0x000fe2000f8e02ff */
[----:B------:R-:W-:-:S05]  /*0280*/  LOP3.LUT R10, RZ, UR5, RZ, 0x33, !PT ;  /* 0x00000005ff0a7c12 */ /* 0x000fca000f8e33ff */
[----:B0-----:R-:W0:Y:S01]  /*0290*/  MUFU.RCP R8, R8 ;  /* 0x0000000800087308 */ /* 0x001e220000001000 */
[----:B-1----:R-:W-:-:S07]  /*02a0*/  IABS R12, R2 ;  /* 0x00000002000c7213 */ /* 0x002fce0000000000 */
[----:B------:R-:W1:Y:S01]  /*02b0*/  I2F.RP R5, R12 ;  /* 0x0000000c00057306 */ /* 0x000e620000209400 */
[----:B0-----:R-:W-:-:S07]  /*02c0*/  VIADD R6, R8, 0xffffffe ;  /* 0x0ffffffe08067836 */ /* 0x001fce0000000000 */
[----:B------:R0:W2:Y:S08]  /*02d0*/  F2I.FTZ.U32.TRUNC.NTZ R7, R6 ;  /* 0x0000000600077305 */ /* 0x0000b0000021f000 */
[----:B-1----:R-:W1:Y:S01]  /*02e0*/  MUFU.RCP R5, R5 ;  /* 0x0000000500057308 */ /* 0x002e620000001000 */
[----:B0-----:R-:W-:Y:S01]  /*02f0*/  MOV R6, RZ ;  /* 0x000000ff00067202 */ /* 0x001fe20000000f00 */
        /* <DEDUP_REMOVED lines=8> */
[----:B0-----:R-:W-:-:S02]  /*0380*/  IMAD.MOV.U32 R6, RZ, RZ, RZ ;  /* 0x000000ffff067224 */ /* 0x001fc400078e00ff */
[----:B-1----:R-:W-:-:S10]  /*0390*/  IMAD.MOV R3, RZ, RZ, -R7 ;  /* 0x000000ffff037224 */ /* 0x002fd400078e0a07 */
[----:B------:R-:W-:Y:S01]  /*03a0*/  @P2 IADD3 R9, PT, PT, R9, 0x1, RZ ;  /* 0x0000000109092810 */ /* 0x000fe20007ffe0ff */
[----:B------:R-:W-:Y:S01]  /*03b0*/  @P2 VIADD R8, R8, -UR5 ;  /* 0x8000000508082c36 */ /* 0x000fe20008000000 */
[----:B------:R-:W-:Y:S01]  /*03c0*/  ISETP.NE.U32.AND P2, PT, RZ, UR5, PT ;  /* 0x00000005ff007c0c */ /* 0x000fe2000bf45070 */
[----:B------:R-:W-:-:S03]  /*03d0*/  IMAD R3, R3, R12, RZ ;  /* 0x0000000c03037224 */ /* 0x000fc600078e02ff */
[----:B------:R-:W-:Y:S01]  /*03e0*/  ISETP.GE.U32.AND P1, PT, R8, UR5, PT ;  /* 0x0000000508007c0c */ /* 0x000fe2000bf26070 */
[----:B------:R-:W-:-:S12]  /*03f0*/  IMAD.HI.U32 R6, R7, R3, R6 ;  /* 0x0000000307067227 */ /* 0x000fd800078e0006 */
[----:B------:R-:W-:-:S05]  /*0400*/  @P1 VIADD R9, R9, 0x1 ;  /* 0x0000000109091836 */ /* 0x000fca0000000000 */
[----:B------:R-:W-:-:S04]  /*0410*/  SEL R9, R10, R9, !P2 ;  /* 0x000000090a097207 */ /* 0x000fc80005000000 */
[----:B------:R-:W-:-:S04]  /*0420*/  IABS R5, R9 ;  /* 0x0000000900057213 */ /* 0x000fc80000000000 */
[----:B------:R-:W-:-:S05]  /*0430*/  MOV R3, R5 ;  /* 0x0000000500037202 */ /* 0x000fca0000000f00 */
[----:B------:R-:W-:-:S04]  /*0440*/  IMAD.HI.U32 R6, R6, R3, RZ ;  /* 0x0000000306067227 */ /* 0x000fc800078e00ff */
[----:B------:R-:W-:-:S04]  /*0450*/  IMAD.MOV R5, RZ, RZ, -R6 ;  /* 0x000000ffff057224 */ /* 0x000fc800078e0a06 */
[----:B------:R-:W-:-:S05]  /*0460*/  IMAD R3, R12, R5, R3 ;  /* 0x000000050c037224 */ /* 0x000fca00078e0203 */
[----:B------:R-:W-:-:S13]  /*0470*/  ISETP.GT.U32.AND P5, PT, R12, R3, PT ;  /* 0x000000030c00720c */ /* 0x000fda0003fa4070 */
[----:B------:R-:W-:Y:S02]  /*0480*/  @!P5 IMAD.IADD R3, R3, 0x1, -R12 ;  /* 0x000000010303d824 */ /* 0x000fe400078e0a0c */
[----:B------:R-:W-:Y:S01]  /*0490*/  @!P5 VIADD R6, R6, 0x1 ;  /* 0x000000010606d836 */ /* 0x000fe20000000000 */
[----:B------:R-:W-:Y:S02]  /*04a0*/  ISETP.NE.AND P5, PT, R2, RZ, PT ;  /* 0x000000ff0200720c */ /* 0x000fe40003fa5270 */
[----:B------:R-:W-:Y:S02]  /*04b0*/  ISETP.GE.U32.AND P3, PT, R3, R12, PT ;  /* 0x0000000c0300720c */ /* 0x000fe40003f66070 */
[----:B------:R-:W-:-:S04]  /*04c0*/  LOP3.LUT R3, R9, R2, RZ, 0x3c, !PT ;  /* 0x0000000209037212 */ /* 0x000fc800078e3cff */
[----:B------:R-:W-:-:S07]  /*04d0*/  ISETP.GE.AND P4, PT, R3, RZ, PT ;  /* 0x000000ff0300720c */ /* 0x000fce0003f86270 */
[----:B------:R-:W-:-:S05]  /*04e0*/  @P3 IADD3 R6, PT, PT, R6, 0x1, RZ ;  /* 0x0000000106063810 */ /* 0x000fca0007ffe0ff */
[----:B------:R-:W-:-:S04]  /*04f0*/  IMAD.MOV.U32 R5, RZ, RZ, R6 ;  /* 0x000000ffff057224 */ /* 0x000fc800078e0006 */
[----:B------:R-:W-:Y:S01]  /*0500*/  @!P4 IMAD.MOV R5, RZ, RZ, -R5 ;  /* 0x000000ffff05c224 */ /* 0x000fe200078e0a05 */
[----:B------:R-:W-:-:S05]  /*0510*/  @!P5 LOP3.LUT R5, RZ, R2, RZ, 0x33, !PT ;  /* 0x00000002ff05d212 */ /* 0x000fca00078e33ff */
[----:B------:R-:W-:-:S04]  /*0520*/  IMAD.MOV R3, RZ, RZ, -R5 ;  /* 0x000000ffff037224 */ /* 0x000fc800078e0a05 */
[----:B------:R-:W-:-:S05]  /*0530*/  IMAD R2, R2, R3, R9 ;  /* 0x0000000302027224 */ /* 0x000fca00078e0209 */
[----:B------:R-:W-:-:S07]  /*0540*/  IADD3 R3, PT, PT, R2, 0x1, RZ ;  /* 0x0000000102037810 */ /* 0x000fce0007ffe0ff */
.L_x_110:
        /* <DEDUP_REMOVED lines=15> */
[----:B0-----:R-:W-:-:S04]  /*0640*/  @!P0 IMAD.WIDE R18, R5, R17, RZ ;  /* 0x0000001105128225 */ /* 0x001fc800078e02ff */
[----:B------:R-:W-:Y:S01]  /*0650*/  @!P0 IMAD.MOV.U32 R16, RZ, RZ, R18 ;  /* 0x000000ffff108224 */ /* 0x000fe200078e0012 */
[----:B-123--:R-:W-:Y:S06]  /*0660*/  @!P0 BRA `(.L_x_111) ;  /* 0x00000000002c8947 */ /* 0x00efec0003800000 */
[----:B------:R-:W0:Y:S01]  /*0670*/  LDC R8, c[0x0][0x3b4] ;  /* 0x0000ed00ff087b82 */ /* 0x000e220000000800 */
[----:B------:R-:W-:Y:S01]  /*0680*/  MOV R6, R2 ;  /* 0x0000000200067202 */ /* 0x000fe20000000f00 */
[----:B------:R-:W-:-:S06]  /*0690*/  IMAD.MOV.U32 R7, RZ, RZ, RZ ;  /* 0x000000ffff077224 */ /* 0x000fcc00078e00ff */
[----:B------:R-:W1:Y:S01]  /*06a0*/  LDC R17, c[0x0][0x3c0] ;  /* 0x0000f000ff117b82 */ /* 0x000e620000000800 */
[----:B0-----:R-:W-:Y:S01]  /*06b0*/  IMAD.WIDE R6, R5, R8, R6 ;  /* 0x0000000805067225 */ /* 0x001fe200078e0206 */
[----:B-1----:R-:W-:-:S03]  /*06c0*/  SHF.R.S32.HI R11, RZ, 0x1f, R17 ;  /* 0x0000001fff0b7819 */ /* 0x002fc60000011411 */
[-C--:B------:R-:W-:Y:S02]  /*06d0*/  IMAD R7, R7, R17.reuse, RZ ;  /* 0x0000001107077224 */ /* 0x080fe400078e02ff */
[----:B------:R-:W-:-:S04]  /*06e0*/  IMAD.WIDE.U32 R8, R6, R17, RZ ;  /* 0x0000001106087225 */ /* 0x000fc800078e00ff */
[----:B------:R-:W-:Y:S02]  /*06f0*/  IMAD R7, R6, R11, R7 ;  /* 0x0000000b06077224 */ /* 0x000fe400078e0207 */
[----:B------:R-:W-:Y:S02]  /*0700*/  IMAD.MOV.U32 R16, RZ, RZ, R8 ;  /* 0x000000ffff107224 */ /* 0x000fe400078e0008 */
[----:B------:R-:W-:-:S07]  /*0710*/  IMAD.IADD R19, R9, 0x1, R7 ;  /* 0x0000000109137824 */ /* 0x000fce00078e0207 */
.L_x_111:
        /* <DEDUP_REMOVED lines=12> */
[----:B0-----:R-:W-:-:S06]  /*07e0*/  IADD3 R6, PT, PT, R11, 0xffffffe, RZ ;  /* 0x0ffffffe0b067810 */ /* 0x001fcc0007ffe0ff */
[----:B------:R0:W1:Y:S02]  /*07f0*/  F2I.FTZ.U32.TRUNC.NTZ R7, R6 ;  /* 0x0000000600077305 */ /* 0x000064000021f000 */
[----:B0-----:R-:W-:Y:S02]  /*0800*/  IMAD.MOV.U32 R6, RZ, RZ, RZ ;  /* 0x000000ffff067224 */ /* 0x001fe400078e00ff */
[----:B-1----:R-:W-:-:S04]  /*0810*/  IMAD.MOV R13, RZ, RZ, -R7 ;  /* 0x000000ffff0d7224 */ /* 0x002fc800078e0a07 */
[----:B------:R-:W-:-:S04]  /*0820*/  IMAD R13, R13, UR7, RZ ;  /* 0x000000070d0d7c24 */ /* 0x000fc8000f8e02ff */
[----:B------:R-:W-:-:S06]  /*0830*/  IMAD.HI.U32 R12, R7, R13, R6 ;  /* 0x0000000d070c7227 */ /* 0x000fcc00078e0006 */
[----:B------:R-:W-:-:S05]  /*0840*/  IMAD.HI.U32 R7, R12, R9, RZ ;  /* 0x000000090c077227 */ /* 0x000fca00078e00ff */
[----:B------:R-:W-:-:S05]  /*0850*/  IADD3 R6, PT, PT, -R7, RZ, RZ ;  /* 0x000000ff07067210 */ /* 0x000fca0007ffe1ff */
[----:B------:R-:W-:-:S05]  /*0860*/  IMAD R9, R6, UR7, R9 ;  /* 0x0000000706097c24 */ /* 0x000fca000f8e0209 */
[----:B------:R-:W-:-:S13]  /*0870*/  ISETP.GE.U32.AND P0, PT, R9, UR7, PT ;  /* 0x0000000709007c0c */ /* 0x000fda000bf06070 */
[----:B------:R-:W-:Y:S02]  /*0880*/  @P0 VIADD R9, R9, -UR7 ;  /* 0x8000000709090c36 */ /* 0x000fe40008000000 */
[----:B------:R-:W-:-:S03]  /*0890*/  @P0 VIADD R7, R7, 0x1 ;  /* 0x0000000107070836 */ /* 0x000fc60000000000 */
[----:B------:R-:W-:-:S13]  /*08a0*/  ISETP.GE.U32.AND P1, PT, R9, UR7, PT ;  /* 0x0000000709007c0c */ /* 0x000fda000bf26070 */
[----:B------:R-:W-:Y:S01]  /*08b0*/  @P1 VIADD R7, R7, 0x1 ;  /* 0x0000000107071836 */ /* 0x000fe20000000000 */
[----:B------:R-:W-:-:S04]  /*08c0*/  @!P2 LOP3.LUT R7, RZ, UR7, RZ, 0x33, !PT ;  /* 0x00000007ff07ac12 */ /* 0x000fc8000f8e33ff */
[----:B------:R-:W-:-:S04]  /*08d0*/  IADD3 R6, PT, PT, R10, R7, RZ ;  /* 0x000000070a067210 */ /* 0x000fc80007ffe0ff */
        /* <DEDUP_REMOVED lines=10> */
.L_x_116:
[----:B------:R-:W-:-:S05]  /*0980*/  IADD3 R7, P0, PT, R4, R16, RZ ;  /* 0x0000001004077210 */ /* 0x000fca0007f1e0ff */
[----:B0-----:R-:W-:Y:S01]  /*0990*/  IMAD.X R12, RZ, RZ, R19, P0 ;  /* 0x000000ffff0c7224 */ /* 0x001fe200000e0613 */
[----:B------:R-:W-:-:S04]  /*09a0*/  LEA R6, P0, R7, UR4, 0x1 ;  /* 0x0000000407067c11 */ /* 0x000fc8000f8008ff */
[----:B------:R-:W-:-:S05]  /*09b0*/  LEA.HI.X R7, R7, UR5, R12, 0x1, P0 ;  /* 0x0000000507077c11 */ /* 0x000fca00080f0c0c */
[----:B------:R-:W2:Y:S01]  /*09c0*/  LDG.E.U16.CONSTANT R6, desc[UR8][R6.64] ;  /* 0x0000000806067981 */ /* 0x000ea2000c1e9500 */
[----:B------:R-:W-:Y:S01]  /*09d0*/  LEA.HI R9, R4, R4, RZ, 0x1b ;  /* 0x0000000404097211 */ /* 0x000fe200078fd8ff */
[----:B------:R-:W-:Y:S02]  /*09e0*/  VIADD R8, R8, 0x1 ;  /* 0x0000000108087836 */ /* 0x000fe40000000000 */
[----:B------:R-:W-:Y:S01]  /*09f0*/  VIADD R4, R4, UR7 ;  /* 0x0000000704047c36 */ /* 0x000fe20008000000 */
[----:B------:R-:W-:Y:S02]  /*0a00*/  LEA R12, R9, R10, 0x2 ;  /* 0x0000000a090c7211 */ /* 0x000fe400078e10ff */
[----:B------:R-:W-:Y:S01]  /*0a10*/  ISETP.NE.AND P0, PT, R8, R11, PT ;  /* 0x0000000b0800720c */ /* 0x000fe20003f05270 */
[----:B--2---:R-:W-:-:S05]  /*0a20*/  HADD2.F32 R9, -RZ, R6.H0_H0 ;  /* 0x20000006ff097230 */ /* 0x004fca0000004100 */
[----:B------:R0:W-:Y:S07]  /*0a30*/  STS [R12], R9 ;  /* 0x000000090c007388 */ /* 0x0001ee0000000800 */
[----:B------:R-:W-:Y:S05]  /*0a40*/  @P0 BRA `(.L_x_116) ;  /* 0xfffffffc00cc0947 */ /* 0x000fea000383ffff */
.L_x_115:
[----:B------:R-:W-:Y:S05]  /*0a50*/  BSYNC.RECONVERGENT B1 ;  /* 0x0000000000017941 */ /* 0x000fea0003800200 */
.L_x_114:
[----:B------:R-:W-:Y:S05]  /*0a60*/  @!P1 BRA `(.L_x_113) ;  /* 0x0000000000b49947 */ /* 0x000fea0003800000 */
[----:B------:R-:W1:Y:S01]  /*0a70*/  S2R R7, SR_CgaCtaId ;  /* 0x0000000000077919 */ /* 0x000e620000008800 */
[----:B------:R-:W-:-:S04]  /*0a80*/  MOV R18, 0x400 ;  /* 0x0000040000127802 */ /* 0x000fc80000000f00 */
[----:B-1----:R-:W-:-:S07]  /*0a90*/  LEA R18, R7, R18, 0x18 ;  /* 0x0000001207127211 */ /* 0x002fce00078ec0ff */
.L_x_117:
[C---:B-1----:R-:W-:Y:S01]  /*0aa0*/  VIADD R25, R4.reuse, UR7 ;  /* 0x0000000704197c36 */ /* 0x042fe20008000000 */
[----:B------:R-:W-:-:S03]  /*0ab0*/  IADD3 R7, P0, PT, R4, R16, RZ ;  /* 0x0000001004077210 */ /* 0x000fc60007f1e0ff */
[----:B------:R-:W-:Y:S01]  /*0ac0*/  VIADD R23, R25, UR7 ;  /* 0x0000000719177c36 */ /* 0x000fe20008000000 */
[----:B------:R-:W-:Y:S02]  /*0ad0*/  IADD3.X R8, PT, PT, RZ, R19, RZ, P0, !PT ;  /* 0x00000013ff087210 */ /* 0x000fe400007fe4ff */
[----:B------:R-:W-:Y:S01]  /*0ae0*/  LEA R6, P1, R7, UR12, 0x1 ;  /* 0x0000000c07067c11 */ /* 0x000fe2000f8208ff */
[----:B------:R-:W-:Y:S01]  /*0af0*/  VIADD R21, R23, UR7 ;  /* 0x0000000717157c36 */ /* 0x000fe20008000000 */
[-C--:B0-----:R-:W-:Y:S02]  /*0b00*/  IADD3 R9, P0, PT, R25, R16.reuse, RZ ;  /* 0x0000001019097210 */ /* 0x081fe40007f1e0ff */
[----:B------:R-:W-:Y:S02]  /*0b10*/  LEA.HI.X R7, R7, UR13, R8, 0x1, P1 ;  /* 0x0000000d07077c11 */ /* 0x000fe400088f0c08 */
[-C--:B------:R-:W-:Y:S01]  /*0b20*/  IADD3 R11, P1, PT, R23, R16.reuse, RZ ;  /* 0x00000010170b7210 */ /* 0x080fe20007f3e0ff */
[----:B------:R-:W-:Y:S01]  /*0b30*/  IMAD.X R12, RZ, RZ, R19, P0 ;  /* 0x000000ffff0c7224 */ /* 0x000fe200000e0613 */
[----:B------:R-:W-:Y:S01]  /*0b40*/  IADD3 R13, P2, PT, R21, R16, RZ ;  /* 0x00000010150d7210 */ /* 0x000fe20007f5e0ff */
[----:B------:R-:W2:Y:S01]  /*0b50*/  LDG.E.U16.CONSTANT R6, desc[UR8][R6.64] ;  /* 0x0000000806067981 */ /* 0x000ea2000c1e9500 */
[----:B------:R-:W-:-:S02]  /*0b60*/  LEA R8, P0, R9, UR12, 0x1 ;  /* 0x0000000c09087c11 */ /* 0x000fc4000f8008ff */
[----:B------:R-:W-:Y:S01]  /*0b70*/  IADD3.X R22, PT, PT, RZ, R19, RZ, P1, !PT ;  /* 0x00000013ff167210 */ /* 0x000fe20000ffe4ff */
[----:B------:R-:W-:Y:S01]  /*0b80*/  IMAD.X R20, RZ, RZ, R19, P2 ;  /* 0x000000ffff147224 */ /* 0x000fe200010e0613 */
[----:B------:R-:W-:Y:S02]  /*0b90*/  LEA R10, P1, R11, UR12, 0x1 ;  /* 0x0000000c0b0a7c11 */ /* 0x000fe4000f8208ff */
[----:B------:R-:W-:Y:S02]  /*0ba0*/  LEA.HI.X R9, R9, UR13, R12, 0x1, P0 ;  /* 0x0000000d09097c11 */ /* 0x000fe400080f0c0c */
        /* <DEDUP_REMOVED lines=13> */
[----:B------:R-:W-:Y:S02]  /*0c80*/  IMAD R27, R27, 0x4, R18 ;  /* 0x000000041b1b7824 */ /* 0x000fe400078e0212 */
[----:B------:R-:W-:-:S05]  /*0c90*/  VIADD R4, R21, UR7 ;  /* 0x0000000715047c36 */ /* 0x000fca0008000000 */
[----:B------:R-:W-:Y:S01]  /*0ca0*/  ISETP.GE.AND P0, PT, R4, R17, PT ;  /* 0x000000110400720c */ /* 0x000fe20003f06270 */
[----:B--2---:R-:W-:-:S05]  /*0cb0*/  HADD2.F32 R6, -RZ, R6.H0_H0 ;  /* 0x20000006ff067230 */ /* 0x004fca0000004100 */
[----:B------:R1:W-:Y:S01]  /*0cc0*/  STS [R29], R6 ;  /* 0x000000061d007388 */ /* 0x0003e20000000800 */
[----:B---3--:R-:W-:Y:S02]  /*0cd0*/  HADD2.F32 R8, -RZ, R8.H0_H0 ;  /* 0x20000008ff087230 */ /* 0x008fe40000004100 */
[----:B----4-:R-:W-:-:S03]  /*0ce0*/  HADD2.F32 R10, -RZ, R10.H0_H0 ;  /* 0x2000000aff0a7230 */ /* 0x010fc60000004100 */
[----:B------:R1:W-:Y:S01]  /*0cf0*/  STS [R25], R8 ;  /* 0x0000000819007388 */ /* 0x0003e20000000800 */
[----:B-----5:R-:W-:-:S03]  /*0d00*/  HADD2.F32 R12, -RZ, R12.H0_H0 ;  /* 0x2000000cff0c7230 */ /* 0x020fc60000004100 */
[----:B------:R1:W-:Y:S04]  /*0d10*/  STS [R23], R10 ;  /* 0x0000000a17007388 */ /* 0x0003e80000000800 */
[----:B------:R1:W-:Y:S01]  /*0d20*/  STS [R27], R12 ;  /* 0x0000000c1b007388 */ /* 0x0003e20000000800 */
[----:B------:R-:W-:Y:S05]  /*0d30*/  @!P0 BRA `(.L_x_117) ;  /* 0xfffffffc00588947 */ /* 0x000fea000383ffff */
.L_x_113:
[----:B------:R-:W-:Y:S05]  /*0d40*/  BSYNC.RECONVERGENT B0 ;  /* 0x0000000000007941 */ /* 0x000fea0003800200 */
.L_x_112:
        /* <DEDUP_REMOVED lines=17> */
.L_x_124:
        /* <DEDUP_REMOVED lines=10> */
[----:B------:R-:W-:Y:S01]  /*0f00*/  SHF.L.U32 R22, R0, 0x5, RZ ;  /* 0x0000000500167819 */ /* 0x000fe200000006ff */
        /* <DEDUP_REMOVED lines=11> */
[----:B------:R-:W-:Y:S02]  /*0fc0*/  IMAD.MOV.U32 R20, RZ, RZ, RZ ;  /* 0x000000ffff147224 */ /* 0x000fe400078e00ff */
[----:B------:R-:W-:Y:S01]  /*0fd0*/  IMAD.MOV.U32 R25, RZ, RZ, RZ ;  /* 0x000000ffff197224 */ /* 0x000fe200078e00ff */
[----:B0-----:R-:W-:-:S05]  /*0fe0*/  LEA R9, R9, R8, 0x18 ;  /* 0x0000000809097211 */ /* 0x001fca00078ec0ff */
[----:B------:R-:W-:-:S05]  /*0ff0*/  IMAD R21, R0, 0x84, R9 ;  /* 0x0000008400157824 */ /* 0x000fca00078e0209 */
[----:B------:R-:W-:-:S07]  /*1000*/  IADD3 R21, PT, PT, R21, 0x40, RZ ;  /* 0x0000004015157810 */ /* 0x000fce0007ffe0ff */
.L_x_122:
[----:B------:R-:W-:Y:S01]  /*1010*/  IADD3 R23, P1, PT, R14, R16, RZ ;  /* 0x000000100e177210 */ /* 0x000fe20007f3e0ff */
[----:B------:R-:W-:Y:S01]  /*1020*/  IMAD.MOV.U32 R9, RZ, RZ, RZ ;  /* 0x000000ffff097224 */ /* 0x000fe200078e00ff */
        /* <DEDUP_REMOVED lines=20> */
[----:B------:R-:W-:Y:S01]  /*1170*/  MOV R27, UR5 ;  /* 0x00000005001b7c02 */ /* 0x000fe20008000f00 */
        /* <DEDUP_REMOVED lines=12> */
[----:B------:R-:W-:Y:S01]  /*1240*/  PRMT R19, R27, R19, R24 ;  /* 0x000000131b137216 */ /* 0x000fe20000000018 */
[----:B------:R-:W-:Y:S01]  /*1250*/  IMAD.U32 R27, RZ, RZ, UR5 ;  /* 0x00000005ff1b7e24 */ /* 0x000fe2000f8e00ff */
[----:B------:R-:W0:Y:S01]  /*1260*/  LDS R24, [R21+-0x40] ;  /* 0xffffc00015187984 */ /* 0x000e220000000800 */
[----:B------:R-:W-:Y:S02]  /*1270*/  LOP3.LUT R8, R8, 0x7777, RZ, 0xc0, !PT ;  /* 0x0000777708087812 */ /* 0x000fe400078ec0ff */
[----:B------:R-:W-:Y:S01]  /*1280*/  SHF.R.U32.HI R23, RZ, 0x10, R23 ;  /* 0x00000010ff177819 */ /* 0x000fe20000011617 */
[----:B---3--:R-:W-:Y:S01]  /*1290*/  IMAD.SHL.U32 R26, R26, 0x800000, RZ ;  /* 0x008000001a1a7824 */ /* 0x008fe200078e00ff */
[----:B------:R-:W-:-:S02]  /*12a0*/  PRMT R18, R27, R8, 0xc080604 ;  /* 0x0c0806041b127416 */ /* 0x000fc40000000008 */
        /* <DEDUP_REMOVED lines=33> */
[----:B------:R-:W-:Y:S01]  /*14c0*/  MOV R26, UR5 ;  /* 0x00000005001a7c02 */ /* 0x000fe20008000f00 */
        /* <DEDUP_REMOVED lines=12> */
[----:B------:R-:W-:Y:S01]  /*1590*/  PRMT R23, R19, R23, R26 ;  /* 0x0000001713177216 */ /* 0x000fe2000000001a */
[----:B------:R-:W-:Y:S01]  /*15a0*/  IMAD.U32 R26, RZ, RZ, UR5 ;  /* 0x00000005ff1a7e24 */ /* 0x000fe2000f8e00ff */
[----:B------:R-:W0:Y:S01]  /*15b0*/  LDS R19, [R21+-0x20] ;  /* 0xffffe00015137984 */ /* 0x000e220000000800 */
[----:B------:R-:W-:Y:S02]  /*15c0*/  LOP3.LUT R9, R9, 0x7777, RZ, 0xc0, !PT ;  /* 0x0000777709097812 */ /* 0x000fe400078ec0ff */
[----:B------:R-:W-:Y:S02]  /*15d0*/  SHF.R.U32.HI R18, RZ, 0x10, R18 ;  /* 0x00000010ff127819 */ /* 0x000fe40000011612 */
[-C--:B------:R-:W-:Y:S02]  /*15e0*/  PRMT R25, R26, R9.reuse, 0xc080604 ;  /* 0x0c0806041a197416 */ /* 0x080fe40000000009 */
        /* <DEDUP_REMOVED lines=10> */
[C---:B---3--:R-:W-:Y:S01]  /*1690*/  FMUL R23, R8.reuse, R23 ;  /* 0x0000001708177220 */ /* 0x048fe20000400000 */
[----:B------:R-:W2:Y:S03]  /*16a0*/  I2F.S8 R27, R18.B3 ;  /* 0x30000012001b7306 */ /* 0x000ea60000001400 */
[----:B-1----:R-:W-:Y:S02]  /*16b0*/  FFMA R25, R25, R23, R20 ;  /* 0x0000001719197223 */ /* 0x002fe40000000014 */
[----:B------:R-:W1:Y:S03]  /*16c0*/  LDS R20, [R21+-0x14] ;  /* 0xffffec0015147984 */ /* 0x000e660000000800 */
        /* <DEDUP_REMOVED lines=30> */
[----:B------:R-:W-:Y:S02]  /*18b0*/  PRMT R18, R18, R26, R25 ;  /* 0x0000001a12127216 */ /* 0x000fe40000000019 */
[----:B------:R-:W-:-:S02]  /*18c0*/  MOV R25, UR5 ;  /* 0x0000000500197c02 */ /* 0x000fc40008000f00 */
[-C--:B------:R-:W-:Y:S02]  /*18d0*/  PRMT R26, R27, R10.reuse, 0xf4f8fafc ;  /* 0xf4f8fafc1b1a7416 */ /* 0x080fe4000000000a */
[----:B------:R-:W-:Y:S02]  /*18e0*/  PRMT R25, R25, R10, 0xc080604 ;  /* 0x0c08060419197416 */ /* 0x000fe4000000000a */
[----:B------:R-:W1:Y:S01]  /*18f0*/  LDS R10, [R21] ;  /* 0x00000000150a7984 */ /* 0x000e620000000800 */
[----:B------:R-:W-:-:S04]  /*1900*/  SHF.R.U32.HI R24, RZ, 0x10, R24 ;  /* 0x00000010ff187819 */ /* 0x000fc80000011618 */
        /* <DEDUP_REMOVED lines=14> */
[----:B------:R-:W1:Y:S01]  /*19f0*/  LDS R10, [R21+0xc] ;  /* 0x00000c00150a7984 */ /* 0x000e620000000800 */
[----:B--2---:R-:W-:-:S04]  /*1a00*/  FMUL R26, R8, R26 ;  /* 0x0000001a081a7220 */ /* 0x004fc80000400000 */
[----:B------:R-:W2:Y:S01]  /*1a10*/  I2F.S8 R27, R9.B1 ;  /* 0x10000009001b7306 */ /* 0x000ea20000001400 */
[----:B---3--:R-:W-:Y:S01]  /*1a20*/  FMUL R29, R8, R29 ;  /* 0x0000001d081d7220 */ /* 0x008fe20000400000 */
[----:B0-----:R-:W-:Y:S01]  /*1a30*/  FFMA R23, R24, R25, R23 ;  /* 0x0000001918177223 */ /* 0x001fe20000000017 */
[----:B--2---:R-:W-:Y:S01]  /*1a40*/  FMUL R25, R8, R27 ;  /* 0x0000001b08197220 */ /* 0x004fe20000400000 */
[----:B------:R-:W0:Y:S04]  /*1a50*/  LDS R24, [R21+0x10] ;  /* 0x0000100015187984 */ /* 0x000e280000000800 */
[----:B------:R-:W2:Y:S01]  /*1a60*/  I2F.S8 R27, R18.B1 ;  /* 0x10000012001b7306 */ /* 0x000ea20000001400 */
[----:B----4-:R-:W-:Y:S02]  /*1a70*/  FFMA R25, R20, R25, R19 ;  /* 0x0000001914197223 */ /* 0x010fe40000000013 */
[----:B------:R-:W3:Y:S04]  /*1a80*/  LDS R20, [R21+0x14] ;  /* 0x0000140015147984 */ /* 0x000ee80000000800 */
[----:B------:R-:W4:Y:S01]  /*1a90*/  LDS R19, [R21+0x18] ;  /* 0x0000180015137984 */ /* 0x000f220000000800 */
[----:B--2---:R-:W-:-:S04]  /*1aa0*/  FMUL R27, R8, R27 ;  /* 0x0000001b081b7220 */ /* 0x004fc80000400000 */
[----:B-1----:R-:W-:Y:S02]  /*1ab0*/  FFMA R23, R10, R27, R23 ;  /* 0x0000001b0a177223 */ /* 0x002fe40000000017 */
[----:B------:R-:W1:Y:S02]  /*1ac0*/  I2F.S8 R27, R9.B3 ;  /* 0x30000009001b7306 */ /* 0x000e640000001400 */
[----:B-1----:R-:W-:Y:S01]  /*1ad0*/  FMUL R27, R8, R27 ;  /* 0x0000001b081b7220 */ /* 0x002fe20000400000 */
[----:B0-----:R-:W-:Y:S01]  /*1ae0*/  FFMA R10, R24, R29, R25 ;  /* 0x0000001d180a7223 */ /* 0x001fe20000000019 */
[----:B------:R-:W-:Y:S02]  /*1af0*/  SHF.R.U32.HI R24, RZ, 0x1, R11 ;  /* 0x00000001ff187819 */ /* 0x000fe4000001160b */
[----:B------:R-:W-:Y:S01]  /*1b00*/  MOV R29, UR12 ;  /* 0x0000000c001d7c02 */ /* 0x000fe20008000f00 */
[----:B---3--:R-:W-:Y:S01]  /*1b10*/  FFMA R20, R20, R26, R23 ;  /* 0x0000001a14147223 */ /* 0x008fe20000000017 */
[----:B------:R-:W-:Y:S01]  /*1b20*/  LOP3.LUT R24, R24, 0x44444444, RZ, 0xc0, !PT ;  /* 0x4444444418187812 */ /* 0x000fe200078ec0ff */
[----:B------:R-:W0:Y:S01]  /*1b30*/  LDS R23, [R21+0x1c] ;  /* 0x00001c0015177984 */ /* 0x000e220000000800 */
[----:B------:R-:W-:-:S02]  /*1b40*/  IMAD.U32 R26, RZ, RZ, UR5 ;  /* 0x00000005ff1a7e24 */ /* 0x000fc4000f8e00ff */
[----:B----4-:R-:W-:Y:S01]  /*1b50*/  FFMA R10, R19, R27, R10 ;  /* 0x0000001b130a7223 */ /* 0x010fe2000000000a */
[----:B------:R-:W-:Y:S01]  /*1b60*/  LOP3.LUT R19, R11, 0x7777, RZ, 0xc0, !PT ;  /* 0x000077770b137812 */ /* 0x000fe200078ec0ff */
[----:B------:R-:W-:Y:S01]  /*1b70*/  IMAD.U32 R27, RZ, RZ, UR5 ;  /* 0x00000005ff1b7e24 */ /* 0x000fe2000f8e00ff */
[----:B------:R-:W-:Y:S02]  /*1b80*/  LOP3.LUT R9, R24, 0x32103210, RZ, 0xfc, !PT ;  /* 0x3210321018097812 */ /* 0x000fe400078efcff */
[-C--:B------:R-:W-:Y:S02]  /*1b90*/  PRMT R24, R26, R19.reuse, 0xc080604 ;  /* 0x0c0806041a187416 */ /* 0x080fe40000000013 */
[----:B------:R-:W-:Y:S02]  /*1ba0*/  LOP3.LUT R25, R9, 0x7654, RZ, 0xc0, !PT ;  /* 0x0000765409197812 */ /* 0x000fe400078ec0ff */
[----:B------:R-:W-:Y:S02]  /*1bb0*/  PRMT R19, R28, R19, 0xf4f8fafc ;  /* 0xf4f8fafc1c137416 */ /* 0x000fe40000000013 */
[----:B------:R-:W-:-:S02]  /*1bc0*/  SHF.R.U32.HI R9, RZ, 0x10, R9 ;  /* 0x00000010ff097819 */ /* 0x000fc40000011609 */
        /* <DEDUP_REMOVED lines=35> */
[----:B---3--:R-:W-:-:S02]  /*1e00*/  VIADD R21, R21, 0x1080 ;  /* 0x0000108015157836 */ /* 0x008fc40000000000 */
[----:B--2---:R-:W-:-:S05]  /*1e10*/  FMUL R10, R8, R10 ;  /* 0x0000000a080a7220 */ /* 0x004fca0000400000 */
        /* <DEDUP_REMOVED lines=9> */
.L_x_121:
[----:B------:R-:W-:-:S07]  /*1eb0*/  FADD R20, R20, R25 ;  /* 0x0000001914147221 */ /* 0x000fce0000000000 */
.L_x_120:
[----:B------:R-:W-:Y:S05]  /*1ec0*/  BSYNC.RECONVERGENT B0 ;  /* 0x0000000000007941 */ /* 0x000fea0003800200 */
.L_x_119:
        /* <DEDUP_REMOVED lines=15> */
[----:B------:R-:W1:Y:S03]  /*1fc0*/  LDCU.64 UR6, c[0x0][0x3a8] ;  /* 0x00007500ff0677ac */ /* 0x000e660008000a00 */
[----:B------:R-:W-:Y:S02]  /*1fd0*/  @P0 IADD3.X R13, PT, PT, R15, R13, RZ, P1, !PT ;  /* 0x0000000d0f0d0210 */ /* 0x000fe40000ffe4ff */
        /* <DEDUP_REMOVED lines=9> */
[----:B-1----:R-:W-:-:S04]  /*2070*/  LEA R12, P1, R8, UR6, 0x1 ;  /* 0x00000006080c7c11 */ /* 0x002fc8000f8208ff */
[----:B------:R-:W-:-:S04]  /*2080*/  IADD3 R7, PT, PT, R9, R13, RZ ;  /* 0x0000000d09077210 */ /* 0x000fc80007ffe0ff */
[----:B------:R-:W-:Y:S01]  /*2090*/  LEA.HI.X R13, R8, UR7, R7, 0x1, P1 ;  /* 0x00000007080d7c11 */ /* 0x000fe200088f0c07 */
[----:B--2---:R-:W-:-:S05]  /*20a0*/  @P0 HADD2.F32 R16, -RZ, R10.H0_H0 ;  /* 0x2000000aff100230 */ /* 0x004fca0000004100 */
[----:B------:R-:W-:-:S05]  /*20b0*/  @P0 FADD R19, R19, R16 ;  /* 0x0000001013130221 */ /* 0x000fca0000000000 */
[----:B------:R-:W-:-:S05]  /*20c0*/  F2FP.F16.F32.PACK_AB R19, RZ, R19 ;  /* 0x00000013ff13723e */ /* 0x000fca00000000ff */
[----:B------:R0:W-:Y:S02]  /*20d0*/  STG.E.U16 desc[UR8][R12.64], R19 ;  /* 0x000000130c007986 */ /* 0x0001e4000c101508 */
.L_x_123:
[----:B------:R-:W-:Y:S05]  /*20e0*/  BSYNC.RECONVERGENT B0 ;  /* 0x0000000000007941 */ /* 0x000fea0003800200 */
.L_x_118:
[----:B------:R-:W-:-:S05]  /*20f0*/  VIADD R2, R2, 0x1 ;  /* 0x0000000102027836 */ /* 0x000fca0000000000 */
[----:B------:R-:W-:-:S13]  /*2100*/  ISETP.NE.AND P1, PT, R2, R3, PT ;  /* 0x000000030200720c */ /* 0x000fda0003f25270 */
[----:B------:R-:W-:Y:S05]  /*2110*/  @P1 BRA `(.L_x_124) ;  /* 0xffffffec00501947 */ /* 0x000fea000383ffff */
[----:B------:R-:W-:Y:S05]  /*2120*/  EXIT ;  /* 0x000000000000794d */ /* 0x000fea0003800000 */
.L_x_125:
        /* <DEDUP_REMOVED lines=13> */
.L_x_183:


//--------------------- .text._ZN10mxfp4_gemm18mxfp4_matmul_tiledI13__nv_bfloat16Li64ELi64ELi32ELi4ELi4EEEvPKT_PKhS6_S4_PS2_iiib --------------------------
	.section	.text._ZN10mxfp4_gemm18mxfp4_matmul_tiledI13__nv_bfloat16Li64ELi64ELi32ELi4ELi4EEEvPKT_PKhS6_S4_PS2_iiib,"ax",@progbits
	.align	128
        .global         _ZN10mxfp4_gemm18mxfp4_matmul_tiledI13__nv_bfloat16Li64ELi64ELi32ELi4ELi4EEEvPKT_PKhS6_S4_PS2_iiib
        .type           _ZN10mxfp4_gemm18mxfp4_matmul_tiledI13__nv_bfloat16Li64ELi64ELi32ELi4ELi4EEEvPKT_PKhS6_S4_PS2_iiib,@function
        .size           _ZN10mxfp4_gemm18mxfp4_matmul_tiledI13__nv_bfloat16Li64ELi64ELi32ELi4ELi4EEEvPKT_PKhS6_S4_PS2_iiib,(.L_x_184 - _ZN10mxfp4_gemm18mxfp4_matmul_tiledI13__nv_bfloat16Li64ELi64ELi32ELi4ELi4EEEvPKT_PKhS6_S4_PS2_iiib)
        .other          _ZN10mxfp4_gemm18mxfp4_matmul_tiledI13__nv_bfloat16Li64ELi64ELi32ELi4ELi4EEEvPKT_PKhS6_S4_PS2_iiib,@"STO_CUDA_ENTRY STV_DEFAULT"
_ZN10mxfp4_gemm18mxfp4_matmul_tiledI13__nv_bfloat16Li64ELi64ELi32ELi4ELi4EEEvPKT_PKhS6_S4_PS2_iiib:
.text._ZN10mxfp4_gemm18mxfp4_matmul_tiledI13__nv_bfloat16Li64ELi64ELi32ELi4ELi4EEEvPKT_PKhS6_S4_PS2_iiib:
[----:B------:R-:W-:Y:S01]  /*0000*/  LDC R1, c[0x0][0x37c] ;  /* 0x0000df00ff017b82 */ /* 0x000fe20000000800 */
[----:B------:R-:W0:Y:S01]  /*0010*/  LDCU UR4, c[0x0][0x3b0] ;  /* 0x00007600ff0477ac */ /* 0x000e220008000800 */
[----:B------:R-:W1:Y:S01]  /*0020*/  S2R R60, SR_TID.Y ;  /* 0x00000000003c7919 */ /* 0x000e620000002200 */
[----:B------:R-:W-:Y:S01]  /*0030*/  HFMA2 R59, -RZ, RZ, 0, 0 ;  /* 0x00000000ff3b7431 */ /* 0x000fe200000001ff */
[----:B------:R-:W-:Y:S01]  /*0040*/  CS2R R12, SRZ ;  /* 0x00000000000c7805 */ /* 0x000fe2000001ff00 */
[----:B------:R-:W-:Y:S01]  /*0050*/  HFMA2 R26, -RZ, RZ, 0, 0 ;  /* 0x00000000ff1a7431 */ /* 0x000fe200000001ff */
[----:B------:R-:W2:Y:S01]  /*0060*/  S2R R3, SR_TID.X ;  /* 0x0000000000037919 */ /* 0x000ea20000002100 */
[----:B------:R-:W-:Y:S02]  /*0070*/  CS2R R50, SRZ ;  /* 0x0000000000327805 */ /* 0x000fe4000001ff00 */
[----:B------:R-:W-:Y:S02]  /*0080*/  CS2R R48, SRZ ;  /* 0x0000000000307805 */ /* 0x000fe4000001ff00 */
[----:B------:R-:W-:Y:S01]  /*0090*/  CS2R R14, SRZ ;  /* 0x00000000000e7805 */ /* 0x000fe2000001ff00 */
[----:B------:R-:W3:Y:S01]  /*00a0*/  S2R R2, SR_CTAID.X ;  /* 0x0000000000027919 */ /* 0x000ee20000002500 */
[----:B------:R-:W-:-:S02]  /*00b0*/  MOV R20, RZ ;  /* 0x000000ff00147202 */ /* 0x000fc40000000f00 */
[----:B------:R-:W-:Y:S02]  /*00c0*/  CS2R R24, SRZ ;  /* 0x0000000000187805 */ /* 0x000fe4000001ff00 */
[----:B------:R-:W-:Y:S01]  /*00d0*/  CS2R R56, SRZ ;  /* 0x0000000000387805 */ /* 0x000fe2000001ff00 */
[----:B------:R-:W4:Y:S01]  /*00e0*/  S2R R0, SR_CTAID.Y ;  /* 0x0000000000007919 */ /* 0x000f220000002600 */
[----:B------:R-:W-:Y:S01]  /*00f0*/  MOV R22, RZ ;  /* 0x000000ff00167202 */ /* 0x000fe20000000f00 */
[----:B------:R-:W1:Y:S01]  /*0100*/  LDCU.64 UR8, c[0x0][0x358] ;  /* 0x00006b00ff0877ac */ /* 0x000e620008000a00 */
[----:B0-----:R-:W-:-:S09]  /*0110*/  UISETP.GE.AND UP0, UPT, UR4, 0x1, UPT ;  /* 0x000000010400788c */ /* 0x001fd2000bf06270 */
[----:B------:R-:W-:Y:S05]  /*0120*/  BRA.U !UP0, `(.L_x_126) ;  /* 0x0000003d08a47547 */ /* 0x000fea000b800000 */
[C---:B-12---:R-:W-:Y:S01]  /*0130*/  LEA R65, R60.reuse, R3, 0x4 ;  /* 0x000000033c417211 */ /* 0x046fe200078e20ff */
[----:B------:R-:W-:Y:S01]  /*0140*/  IMAD R61, R60, -0x10, R3 ;  /* 0xfffffff03c3d7824 */ /* 0x000fe200078e0203 */
[----:B------:R-:W-:Y:S01]  /*0150*/  MOV R12, RZ ;  /* 0x000000ff000c7202 */ /* 0x000fe20000000f00 */
[----:B------:R-:W-:Y:S01]  /*0160*/  UMOV UR4, URZ ;  /* 0x000000ff00047c82 */ /* 0x000fe20008000000 */
[----:B------:R-:W-:Y:S02]  /*0170*/  VIMNMX.U32 R62, PT, PT, R65, 0x700, !PT ;  /* 0x00000700413e7848 */ /* 0x000fe40007fe0000 */
[----:B------:R-:W-:Y:S02]  /*0180*/  LOP3.LUT R61, R61, 0x1f, RZ, 0xc0, !PT ;  /* 0x0000001f3d3d7812 */ /* 0x000fe400078ec0ff */
[----:B---3--:R-:W-:Y:S02]  /*0190*/  LEA R63, R2, R65, 0x6 ;  /* 0x00000041023f7211 */ /* 0x008fe400078e30ff */
[----:B------:R-:W-:-:S07]  /*01a0*/  IADD3 R62, PT, PT, R62, 0xff, -R65 ;  /* 0x000000ff3e3e7810 */ /* 0x000fce0007ffe841 */
.L_x_138:
[----:B------:R-:W-:Y:S01]  /*01b0*/  ISETP.GT.U32.AND P0, PT, R65, 0x7ff, PT ;  /* 0x000007ff4100780c */ /* 0x000fe20003f04070 */
[----:B------:R-:W0:Y:S01]  /*01c0*/  LDCU UR5, c[0x0][0x3a8] ;  /* 0x00007500ff0577ac */ /* 0x000e220008000800 */
[----:B------:R-:W-:Y:S11]  /*01d0*/  BSSY.RECONVERGENT B0, `(.L_x_127) ;  /* 0x0000098000007945 */ /* 0x000ff60003800200 */
[----:B------:R-:W-:Y:S05]  /*01e0*/  @P0 BRA `(.L_x_128) ;  /* 0x0000000800580947 */ /* 0x000fea0003800000 */
[----:B------:R-:W-:Y:S01]  /*01f0*/  ISETP.GE.U32.AND P0, PT, R62, 0x300, PT ;  /* 0x000003003e00780c */ /* 0x000fe20003f06070 */
[----:B------:R-:W-:Y:S01]  /*0200*/  BSSY.RECONVERGENT B1, `(.L_x_129) ;  /* 0x000004f000017945 */ /* 0x000fe20003800200 */
[----:B------:R-:W-:-:S11]  /*0210*/  MOV R21, R65 ;  /* 0x0000004100157202 */ /* 0x000fd60000000f00 */
[----:B------:R-:W-:Y:S05]  /*0220*/  @!P0 BRA `(.L_x_130) ;  /* 0x0000000400308947 */ /* 0x000fea0003800000 */
[----:B------:R-:W1:Y:S01]  /*0230*/  LDCU UR6, c[0x0][0x3b0] ;  /* 0x00007600ff0677ac */ /* 0x000e620008000800 */
[----:B------:R-:W-:Y:S01]  /*0240*/  LEA.HI R5, R62, 0x1, RZ, 0x18 ;  /* 0x000000013e057811 */ /* 0x000fe200078fc0ff */
[----:B------:R-:W-:Y:S01]  /*0250*/  BSSY.RECONVERGENT B2, `(.L_x_131) ;  /* 0x0000048000027945 */ /* 0x000fe20003800200 */
[----:B------:R-:W-:Y:S02]  /*0260*/  IADD3 R4, PT, PT, R61, UR4, RZ ;  /* 0x000000043d047c10 */ /* 0x000fe4000fffe0ff */
[----:B------:R-:W-:Y:S02]  /*0270*/  LOP3.LUT R5, R5, 0x1fffffc, RZ, 0xc0, !PT ;  /* 0x01fffffc05057812 */ /* 0x000fe400078ec0ff */
[----:B------:R-:W-:Y:S02]  /*0280*/  IADD3 R21, PT, PT, R65, 0x200, RZ ;  /* 0x0000020041157810 */ /* 0x000fe40007ffe0ff */
[----:B------:R-:W-:Y:S01]  /*0290*/  IADD3 R23, PT, PT, -R5, RZ, RZ ;  /* 0x000000ff05177210 */ /* 0x000fe20007ffe1ff */
[----:B------:R-:W-:Y:S01]  /*02a0*/  HFMA2 R5, -RZ, RZ, 0, 0 ;  /* 0x00000000ff057431 */ /* 0x000fe200000001ff */
[----:B-1----:R-:W-:-:S13]  /*02b0*/  ISETP.GE.AND P0, PT, R4, UR6, PT ;  /* 0x0000000604007c0c */ /* 0x002fda000bf06270 */
.L_x_132:
[C---:B------:R-:W-:Y:S02]  /*02c0*/  IADD3 R34, PT, PT, R21.reuse, -0x200, RZ ;  /* 0xfffffe0015227810 */ /* 0x040fe40007ffe0ff */
[C---:B------:R-:W-:Y:S02]  /*02d0*/  IADD3 R27, PT, PT, R21.reuse, -0x100, RZ ;  /* 0xffffff00151b7810 */ /* 0x040fe40007ffe0ff */
[----:B------:R-:W-:Y:S02]  /*02e0*/  SHF.R.U32.HI R39, RZ, 0x5, R34 ;  /* 0x00000005ff277819 */ /* 0x000fe40000011622 */
[----:B------:R-:W-:Y:S02]  /*02f0*/  SHF.R.U32.HI R27, RZ, 0x5, R27 ;  /* 0x00000005ff1b7819 */ /* 0x000fe4000001161b */
[----:B------:R-:W-:Y:S02]  /*0300*/  IADD3 R35, PT, PT, R21, 0x100, RZ ;  /* 0x0000010015237810 */ /* 0x000fe40007ffe0ff */
[----:B----4-:R-:W-:-:S02]  /*0310*/  LEA R33, R0, R39, 0x6 ;  /* 0x0000002700217211 */ /* 0x010fc400078e30ff */
[----:B------:R-:W-:Y:S02]  /*0320*/  SHF.R.U32.HI R37, RZ, 0x5, R21 ;  /* 0x00000005ff257819 */ /* 0x000fe40000011615 */
[C---:B------:R-:W-:Y:S02]  /*0330*/  LEA R31, R0.reuse, R27, 0x6 ;  /* 0x0000001b001f7211 */ /* 0x040fe400078e30ff */
[----:B------:R-:W-:Y:S02]  /*0340*/  SHF.R.U32.HI R35, RZ, 0x5, R35 ;  /* 0x00000005ff237819 */ /* 0x000fe40000011623 */
[----:B0-----:R-:W-:Y:S02]  /*0350*/  ISETP.GE.OR P4, PT, R33, UR5, P0 ;  /* 0x0000000521007c0c */ /* 0x001fe40008786670 */
[----:B------:R-:W-:Y:S02]  /*0360*/  LEA R29, R0, R37, 0x6 ;  /* 0x00000025001d7211 */ /* 0x000fe400078e30ff */
[----:B------:R-:W-:-:S02]  /*0370*/  ISETP.GE.OR P3, PT, R31, UR5, P0 ;  /* 0x000000051f007c0c */ /* 0x000fc40008766670 */
[----:B------:R-:W-:Y:S02]  /*0380*/  LEA R19, R0, R35, 0x6 ;  /* 0x0000002300137211 */ /* 0x000fe400078e30ff */
[----:B------:R-:W-:Y:S02]  /*0390*/  ISETP.GE.OR P2, PT, R29, UR5, P0 ;  /* 0x000000051d007c0c */ /* 0x000fe40008746670 */
[----:B------:R-:W-:-:S03]  /*03a0*/  ISETP.GE.OR P1, PT, R19, UR5, P0 ;  /* 0x0000000513007c0c */ /* 0x000fc60008726670 */
[----:B------:R-:W0:Y:S08]  /*03b0*/  @!P4 LDC R32, c[0x0][0x3b0] ;  /* 0x0000ec00ff20cb82 */ /* 0x000e300000000800 */
[----:B------:R-:W1:Y:S08]  /*03c0*/  @!P3 LDC R30, c[0x0][0x3b0] ;  /* 0x0000ec00ff1ebb82 */ /* 0x000e700000000800 */
[----:B------:R-:W2:Y:S08]  /*03d0*/  @!P2 LDC R28, c[0x0][0x3b0] ;  /* 0x0000ec00ff1cab82 */ /* 0x000eb00000000800 */
[----:B------:R-:W3:Y:S01]  /*03e0*/  @!P4 LDC.64 R10, c[0x0][0x380] ;  /* 0x0000e000ff0acb82 */ /* 0x000ee20000000a00 */
[----:B0-----:R-:W-:-:S07]  /*03f0*/  @!P4 IMAD.WIDE.U32 R32, R33, R32, R4 ;  /* 0x000000202120c225 */ /* 0x001fce00078e0004 */
[----:B------:R-:W0:Y:S01]  /*0400*/  @!P1 LDC R18, c[0x0][0x3b0] ;  /* 0x0000ec00ff129b82 */ /* 0x000e220000000800 */
[----:B-1----:R-:W-:-:S07]  /*0410*/  @!P3 IMAD.WIDE.U32 R30, R31, R30, R4 ;  /* 0x0000001e1f1eb225 */ /* 0x002fce00078e0004 */
[----:B------:R-:W1:Y:S01]  /*0420*/  @!P3 LDC.64 R16, c[0x0][0x380] ;  /* 0x0000e000ff10bb82 */ /* 0x000e620000000a00 */
[----:B--2---:R-:W-:-:S07]  /*0430*/  @!P2 IMAD.WIDE.U32 R28, R29, R28, R4 ;  /* 0x0000001c1d1ca225 */ /* 0x004fce00078e0004 */
[----:B------:R-:W2:Y:S01]  /*0440*/  @!P2 LDC.64 R8, c[0x0][0x380] ;  /* 0x0000e000ff08ab82 */ /* 0x000ea20000000a00 */
[----:B---3--:R-:W-:-:S04]  /*0450*/  @!P4 LEA R10, P6, R32, R10, 0x1 ;  /* 0x0000000a200ac211 */ /* 0x008fc800078c08ff */
[----:B------:R-:W-:-:S03]  /*0460*/  @!P4 LEA.HI.X R11, R32, R11, R33, 0x1, P6 ;  /* 0x0000000b200bc211 */ /* 0x000fc600030f0c21 */
[----:B------:R-:W3:Y:S01]  /*0470*/  @!P1 LDC.64 R6, c[0x0][0x380] ;  /* 0x0000e000ff069b82 */ /* 0x000ee20000000a00 */
[----:B0-----:R-:W-:Y:S01]  /*0480*/  @!P1 IMAD.WIDE.U32 R18, R19, R18, R4 ;  /* 0x0000001213129225 */ /* 0x001fe200078e0004 */
[----:B------:R-:W4:Y:S01]  /*0490*/  @!P4 LDG.E.U16.CONSTANT R10, desc[UR8][R10.64] ;  /* 0x000000080a0ac981 */ /* 0x000f22000c1e9500 */
[----:B-1----:R-:W-:-:S04]  /*04a0*/  @!P3 LEA R16, P5, R30, R16, 0x1 ;  /* 0x000000101e10b211 */ /* 0x002fc800078a08ff */
[----:B------:R-:W-:Y:S02]  /*04b0*/  @!P3 LEA.HI.X R17, R30, R17, R31, 0x1, P5 ;  /* 0x000000111e11b211 */ /* 0x000fe400028f0c1f */
[----:B--2---:R-:W-:-:S03]  /*04c0*/  @!P2 LEA R8, P6, R28, R8, 0x1 ;  /* 0x000000081c08a211 */ /* 0x004fc600078c08ff */
[----:B------:R-:W2:Y:S01]  /*04d0*/  @!P3 LDG.E.U16.CONSTANT R16, desc[UR8][R16.64] ;  /* 0x000000081010b981 */ /* 0x000ea2000c1e9500 */
[----:B------:R-:W-:Y:S02]  /*04e0*/  @!P2 LEA.HI.X R9, R28, R9, R29, 0x1, P6 ;  /* 0x000000091c09a211 */ /* 0x000fe400030f0c1d */
[----:B---3--:R-:W-:-:S04]  /*04f0*/  @!P1 LEA R6, P5, R18, R6, 0x1 ;  /* 0x0000000612069211 */ /* 0x008fc800078a08ff */
[----:B------:R-:W-:Y:S02]  /*0500*/  @!P1 LEA.HI.X R7, R18, R7, R19, 0x1, P5 ;  /* 0x0000000712079211 */ /* 0x000fe400028f0c13 */
[----:B------:R-:W3:Y:S04]  /*0510*/  @!P2 LDG.E.U16.CONSTANT R19, desc[UR8][R8.64] ;  /* 0x000000080813a981 */ /* 0x000ee8000c1e9500 */
[----:B------:R0:W5:Y:S01]  /*0520*/  @!P1 LDG.E.U16.CONSTANT R29, desc[UR8][R6.64] ;  /* 0x00000008061d9981 */ /* 0x000162000c1e9500 */
[----:B------:R-:W1:Y:S01]  /*0530*/  S2R R31, SR_CgaCtaId ;  /* 0x00000000001f7919 */ /* 0x000e620000008800 */
[----:B------:R-:W-:Y:S02]  /*0540*/  MOV R18, 0x400 ;  /* 0x0000040000127802 */ /* 0x000fe40000000f00 */
[----:B------:R-:W-:-:S02]  /*0550*/  LOP3.LUT R28, R34, 0x1f, RZ, 0xc0, !PT ;  /* 0x0000001f221c7812 */ /* 0x000fc400078ec0ff */
[----:B0-----:R-:W-:Y:S02]  /*0560*/  CS2R R6, SRZ ;  /* 0x0000000000067805 */ /* 0x001fe4000001ff00 */
[----:B------:R-:W-:Y:S02]  /*0570*/  MOV R9, RZ ;  /* 0x000000ff00097202 */ /* 0x000fe40000000f00 */
[----:B------:R-:W-:Y:S02]  /*0580*/  MOV R11, RZ ;  /* 0x000000ff000b7202 */ /* 0x000fe40000000f00 */
[----:B------:R-:W-:Y:S02]  /*0590*/  IADD3 R23, PT, PT, R23, 0x4, RZ ;  /* 0x0000000417177810 */ /* 0x000fe40007ffe0ff */
[----:B-1----:R-:W-:-:S05]  /*05a0*/  LEA R18, R31, R18, 0x18 ;  /* 0x000000121f127211 */ /* 0x002fca00078ec0ff */
[--C-:B------:R-:W-:Y:S02]  /*05b0*/  IMAD R39, R39, 0x84, R18.reuse ;  /* 0x0000008427277824 */ /* 0x100fe400078e0212 */
[----:B------:R-:W-:Y:S01]  /*05c0*/  IMAD R37, R37, 0x84, R18 ;  /* 0x0000008425257824 */ /* 0x000fe200078e0212 */
[----:B------:R-:W-:Y:S02]  /*05d0*/  LEA R18, R61, R18, 0x2 ;  /* 0x000000123d127211 */ /* 0x000fe400078e10ff */
[C---:B------:R-:W-:Y:S02]  /*05e0*/  LEA R39, R28.reuse, R39, 0x2 ;  /* 0x000000271c277211 */ /* 0x040fe400078e10ff */
[----:B------:R-:W-:Y:S01]  /*05f0*/  LEA R28, R28, R37, 0x2 ;  /* 0x000000251c1c7211 */ /* 0x000fe200078e10ff */
[--C-:B------:R-:W-:Y:S02]  /*0600*/  IMAD R8, R27, 0x84, R18.reuse ;  /* 0x000000841b087824 */ /* 0x100fe400078e0212 */
[----:B------:R-:W-:Y:S01]  /*0610*/  IMAD R18, R35, 0x84, R18 ;  /* 0x0000008423127824 */ /* 0x000fe200078e0212 */
[----:B------:R-:W-:-:S02]  /*0620*/  IADD3 R21, PT, PT, R21, 0x400, RZ ;  /* 0x0000040015157810 */ /* 0x000fc40007ffe0ff */
[----:B----4-:R-:W-:-:S05]  /*0630*/  @!P4 SHF.L.U32 R6, R10, 0x10, RZ ;  /* 0x000000100a06c819 */ /* 0x010fca00000006ff */
[----:B------:R1:W-:Y:S01]  /*0640*/  STS [R39], R6 ;  /* 0x0000000627007388 */ /* 0x0003e20000000800 */
[----:B--2---:R-:W-:-:S05]  /*0650*/  @!P3 SHF.L.U32 R7, R16, 0x10, RZ ;  /* 0x000000101007b819 */ /* 0x004fca00000006ff */
[----:B------:R1:W-:Y:S01]  /*0660*/  STS [R8], R7 ;  /* 0x0000000708007388 */ /* 0x0003e20000000800 */
[----:B---3--:R-:W-:Y:S02]  /*0670*/  @!P2 SHF.L.U32 R9, R19, 0x10, RZ ;  /* 0x000000101309a819 */ /* 0x008fe400000006ff */
[----:B-----5:R-:W-:-:S03]  /*0680*/  @!P1 SHF.L.U32 R11, R29, 0x10, RZ ;  /* 0x000000101d0b9819 */ /* 0x020fc600000006ff */
[----:B------:R1:W-:Y:S04]  /*0690*/  STS [R28], R9 ;  /* 0x000000091c007388 */ /* 0x0003e80000000800 */
[----:B------:R1:W-:Y:S01]  /*06a0*/  STS [R18], R11 ;  /* 0x0000000b12007388 */ /* 0x0003e20000000800 */
[----:B------:R-:W-:-:S13]  /*06b0*/  ISETP.NE.AND P1, PT, R23, RZ, PT ;  /* 0x000000ff1700720c */ /* 0x000fda0003f25270 */
[----:B-1----:R-:W-:Y:S05]  /*06c0*/  @P1 BRA `(.L_x_132) ;  /* 0xfffffff800fc1947 */ /* 0x002fea000383ffff */
[----:B------:R-:W-:Y:S05]  /*06d0*/  BSYNC.RECONVERGENT B2 ;  /* 0x0000000000027941 */ /* 0x000fea0003800200 */
.L_x_131:
[----:B------:R-:W-:-:S07]  /*06e0*/  IADD3 R21, PT, PT, R21, -0x200, RZ ;  /* 0xfffffe0015157810 */ /* 0x000fce0007ffe0ff */
.L_x_130:
[----:B0-----:R-:W-:Y:S05]  /*06f0*/  BSYNC.RECONVERGENT B1 ;  /* 0x0000000000017941 */ /* 0x001fea0003800200 */
.L_x_129:
[----:B------:R-:W-:-:S04]  /*0700*/  LEA.HI R4, R62, 0x1, RZ, 0x18 ;  /* 0x000000013e047811 */ /* 0x000fc800078fc0ff */
[----:B------:R-:W-:-:S13]  /*0710*/  LOP3.LUT P0, RZ, R4, 0x3, RZ, 0xc0, !PT ;  /* 0x0000000304ff7812 */ /* 0x000fda000780c0ff */
[----:B------:R-:W-:Y:S05]  /*0720*/  @!P0 BRA `(.L_x_128) ;  /* 0x0000000400088947 */ /* 0x000fea0003800000 */
[C---:B------:R-:W-:Y:S01]  /*0730*/  LOP3.LUT P0, RZ, R62.reuse, 0x300, RZ, 0xc0, !PT ;  /* 0x000003003eff7812 */ /* 0x040fe2000780c0ff */
[----:B------:R-:W-:Y:S01]  /*0740*/  BSSY.RECONVERGENT B1, `(.L_x_133) ;  /* 0x0000029000017945 */ /* 0x000fe20003800200 */
[----:B------:R-:W-:-:S11]  /*0750*/  LOP3.LUT P2, RZ, R62, 0x100, RZ, 0xc0, !PT ;  /* 0x000001003eff7812 */ /* 0x000fd6000784c0ff */
[----:B------:R-:W-:Y:S05]  /*0760*/  @!P0 BRA `(.L_x_134) ;  /* 0x0000000000988947 */ /* 0x000fea0003800000 */
[----:B------:R-:W0:Y:S01]  /*0770*/  LDCU UR6, c[0x0][0x3b0] ;  /* 0x00007600ff0677ac */ /* 0x000e220008000800 */
[C---:B------:R-:W-:Y:S02]  /*0780*/  LOP3.LUT R16, R21.reuse, 0x1f, RZ, 0xc0, !PT ;  /* 0x0000001f15107812 */ /* 0x040fe400078ec0ff */
[----:B------:R-:W-:Y:S01]  /*0790*/  IADD3 R4, PT, PT, R21, 0x100, RZ ;  /* 0x0000010015047810 */ /* 0x000fe20007ffe0ff */
[----:B------:R-:W1:Y:S01]  /*07a0*/  LDCU UR7, c[0x0][0x3a8] ;  /* 0x00007500ff0777ac */ /* 0x000e620008000800 */
[----:B------:R-:W-:Y:S02]  /*07b0*/  SHF.R.U32.HI R17, RZ, 0x5, R21 ;  /* 0x00000005ff117819 */ /* 0x000fe40000011615 */
[----:B------:R-:W-:Y:S02]  /*07c0*/  IADD3 R10, PT, PT, R16, UR4, RZ ;  /* 0x00000004100a7c10 */ /* 0x000fe4000fffe0ff */
[----:B------:R-:W-:Y:S02]  /*07d0*/  SHF.R.U32.HI R19, RZ, 0x5, R4 ;  /* 0x00000005ff137819 */ /* 0x000fe40000011604 */
[----:B----4-:R-:W-:-:S02]  /*07e0*/  LEA R9, R0, R17, 0x6 ;  /* 0x0000001100097211 */ /* 0x010fc400078e30ff */
[----:B------:R-:W-:Y:S02]  /*07f0*/  LEA R23, R0, R19, 0x6 ;  /* 0x0000001300177211 */ /* 0x000fe400078e30ff */
[----:B0-----:R-:W-:-:S04]  /*0800*/  ISETP.GE.AND P0, PT, R10, UR6, PT ;  /* 0x000000060a007c0c */ /* 0x001fc8000bf06270 */
[----:B-1----:R-:W-:Y:S02]  /*0810*/  ISETP.GE.OR P1, PT, R9, UR7, P0 ;  /* 0x0000000709007c0c */ /* 0x002fe40008726670 */
[----:B------:R-:W-:-:S11]  /*0820*/  ISETP.GE.OR P0, PT, R23, UR7, P0 ;  /* 0x0000000717007c0c */ /* 0x000fd60008706670 */
[----:B------:R-:W0:Y:S01]  /*0830*/  @!P1 LDC.64 R4, c[0x0][0x380] ;  /* 0x0000e000ff049b82 */ /* 0x000e220000000a00 */
[----:B------:R-:W-:-:S03]  /*0840*/  @!P1 MOV R11, RZ ;  /* 0x000000ff000b9202 */ /* 0x000fc60000000f00 */
[----:B------:R-:W-:Y:S01]  /*0850*/  @!P1 IMAD.WIDE.U32 R8, R9, UR6, R10 ;  /* 0x0000000609089c25 */ /* 0x000fe2000f8e000a */
[----:B------:R-:W-:-:S03]  /*0860*/  @!P0 MOV R11, RZ ;  /* 0x000000ff000b8202 */ /* 0x000fc60000000f00 */
[----:B------:R-:W1:Y:S01]  /*0870*/  @!P0 LDC.64 R6, c[0x0][0x380] ;  /* 0x0000e000ff068b82 */ /* 0x000e620000000a00 */
[----:B------:R-:W-:Y:S01]  /*0880*/  @!P0 IMAD.WIDE.U32 R10, R23, UR6, R10 ;  /* 0x00000006170a8c25 */ /* 0x000fe2000f8e000a */
[----:B0-----:R-:W-:-:S04]  /*0890*/  @!P1 LEA R4, P3, R8, R4, 0x1 ;  /* 0x0000000408049211 */ /* 0x001fc800078608ff */
[----:B------:R-:W-:Y:S02]  /*08a0*/  @!P1 LEA.HI.X R5, R8, R5, R9, 0x1, P3 ;  /* 0x0000000508059211 */ /* 0x000fe400018f0c09 */
[----:B-1----:R-:W-:-:S03]  /*08b0*/  @!P0 LEA R6, P4, R10, R6, 0x1 ;  /* 0x000000060a068211 */ /* 0x002fc600078808ff */
[----:B------:R-:W2:Y:S01]  /*08c0*/  @!P1 LDG.E.U16.CONSTANT R4, desc[UR8][R4.64] ;  /* 0x0000000804049981 */ /* 0x000ea2000c1e9500 */
[----:B------:R-:W-:-:S05]  /*08d0*/  @!P0 LEA.HI.X R7, R10, R7, R11, 0x1, P4 ;  /* 0x000000070a078211 */ /* 0x000fca00020f0c0b */
[----:B------:R-:W3:Y:S01]  /*08e0*/  @!P0 LDG.E.U16.CONSTANT R6, desc[UR8][R6.64] ;  /* 0x0000000806068981 */ /* 0x000ee2000c1e9500 */
[----:B------:R-:W0:Y:S01]  /*08f0*/  S2R R9, SR_CgaCtaId ;  /* 0x0000000000097919 */ /* 0x000e220000008800 */
[----:B------:R-:W-:Y:S02]  /*0900*/  MOV R8, 0x400 ;  /* 0x0000040000087802 */ /* 0x000fe40000000f00 */
[----:B------:R-:W-:Y:S02]  /*0910*/  MOV R10, RZ ;  /* 0x000000ff000a7202 */ /* 0x000fe40000000f00 */
[----:B0-----:R-:W-:-:S05]  /*0920*/  LEA R8, R9, R8, 0x18 ;  /* 0x0000000809087211 */ /* 0x001fca00078ec0ff */
[--C-:B------:R-:W-:Y:S02]  /*0930*/  IMAD R9, R17, 0x84, R8.reuse ;  /* 0x0000008411097824 */ /* 0x100fe400078e0208 */
[----:B------:R-:W-:Y:S02]  /*0940*/  IMAD R11, R19, 0x84, R8 ;  /* 0x00000084130b7824 */ /* 0x000fe400078e0208 */
[----:B------:R-:W-:Y:S01]  /*0950*/  HFMA2 R8, -RZ, RZ, 0, 0 ;  /* 0x00000000ff087431 */ /* 0x000fe200000001ff */
[C---:B------:R-:W-:Y:S02]  /*0960*/  LEA R9, R16.reuse, R9, 0x2 ;  /* 0x0000000910097211 */ /* 0x040fe400078e10ff */
[----:B------:R-:W-:Y:S02]  /*0970*/  LEA R11, R16, R11, 0x2 ;  /* 0x0000000b100b7211 */ /* 0x000fe400078e10ff */
[----:B------:R-:W-:Y:S02]  /*0980*/  IADD3 R21, PT, PT, R21, 0x200, RZ ;  /* 0x0000020015157810 */ /* 0x000fe40007ffe0ff */
[----:B--2---:R-:W-:-:S02]  /*0990*/  @!P1 SHF.L.U32 R8, R4, 0x10, RZ ;  /* 0x0000001004089819 */ /* 0x004fc400000006ff */
[----:B---3--:R-:W-:-:S03]  /*09a0*/  @!P0 SHF.L.U32 R10, R6, 0x10, RZ ;  /* 0x00000010060a8819 */ /* 0x008fc600000006ff */
[----:B------:R0:W-:Y:S04]  /*09b0*/  STS [R9], R8 ;  /* 0x0000000809007388 */ /* 0x0001e80000000800 */
[----:B------:R0:W-:Y:S02]  /*09c0*/  STS [R11], R10 ;  /* 0x0000000a0b007388 */ /* 0x0001e40000000800 */
.L_x_134:
[----:B------:R-:W-:Y:S05]  /*09d0*/  BSYNC.RECONVERGENT B1 ;  /* 0x0000000000017941 */ /* 0x000fea0003800200 */
.L_x_133:
[----:B------:R-:W-:Y:S05]  /*09e0*/  @P2 BRA `(.L_x_128) ;  /* 0x0000000000582947 */ /* 0x000fea0003800000 */
[----:B------:R-:W1:Y:S01]  /*09f0*/  LDCU UR6, c[0x0][0x3b0] ;  /* 0x00007600ff0677ac */ /* 0x000e620008000800 */
[----:B0-----:R-:W-:Y:S02]  /*0a00*/  LOP3.LUT R8, R21, 0x1f, RZ, 0xc0, !PT ;  /* 0x0000001f15087812 */ /* 0x001fe400078ec0ff */
[----:B------:R-:W-:Y:S01]  /*0a10*/  SHF.R.U32.HI R9, RZ, 0x5, R21 ;  /* 0x00000005ff097819 */ /* 0x000fe20000011615 */
[----:B------:R-:W0:Y:S01]  /*0a20*/  LDCU UR7, c[0x0][0x3a8] ;  /* 0x00007500ff0777ac */ /* 0x000e220008000800 */
[----:B------:R-:W-:Y:S02]  /*0a30*/  IADD3 R6, PT, PT, R8, UR4, RZ ;  /* 0x0000000408067c10 */ /* 0x000fe4000fffe0ff */
[----:B----4-:R-:W-:Y:S02]  /*0a40*/  LEA R11, R0, R9, 0x6 ;  /* 0x00000009000b7211 */ /* 0x010fe400078e30ff */
[----:B-1----:R-:W-:-:S04]  /*0a50*/  ISETP.GE.AND P0, PT, R6, UR6, PT ;  /* 0x0000000606007c0c */ /* 0x002fc8000bf06270 */
[----:B0-----:R-:W-:-:S13]  /*0a60*/  ISETP.GE.OR P0, PT, R11, UR7, P0 ;  /* 0x000000070b007c0c */ /* 0x001fda0008706670 */
[----:B------:R-:W0:Y:S01]  /*0a70*/  @!P0 LDC.64 R4, c[0x0][0x380] ;  /* 0x0000e000ff048b82 */ /* 0x000e220000000a00 */
[----:B------:R-:W-:-:S03]  /*0a80*/  @!P0 MOV R7, RZ ;  /* 0x000000ff00078202 */ /* 0x000fc60000000f00 */
[----:B------:R-:W-:-:S03]  /*0a90*/  @!P0 IMAD.WIDE.U32 R6, R11, UR6, R6 ;  /* 0x000000060b068c25 */ /* 0x000fc6000f8e0006 */
[----:B0-----:R-:W-:-:S04]  /*0aa0*/  @!P0 LEA R4, P1, R6, R4, 0x1 ;  /* 0x0000000406048211 */ /* 0x001fc800078208ff */
[----:B------:R-:W-:-:S05]  /*0ab0*/  @!P0 LEA.HI.X R5, R6, R5, R7, 0x1, P1 ;  /* 0x0000000506058211 */ /* 0x000fca00008f0c07 */
[----:B------:R-:W2:Y:S01]  /*0ac0*/  @!P0 LDG.E.U16.CONSTANT R4, desc[UR8][R4.64] ;  /* 0x0000000804048981 */ /* 0x000ea2000c1e9500 */
[----:B------:R-:W-:Y:S01]  /*0ad0*/  MOV R6, 0x400 ;  /* 0x0000040000067802 */ /* 0x000fe20000000f00 */
[----:B------:R-:W0:Y:S03]  /*0ae0*/  S2R R7, SR_CgaCtaId ;  /* 0x0000000000077919 */ /* 0x000e260000008800 */
[----:B0-----:R-:W-:-:S05]  /*0af0*/  LEA R6, R7, R6, 0x18 ;  /* 0x0000000607067211 */ /* 0x001fca00078ec0ff */
[----:B------:R-:W-:Y:S02]  /*0b00*/  IMAD R7, R9, 0x84, R6 ;  /* 0x0000008409077824 */ /* 0x000fe400078e0206 */
[----:B------:R-:W-:-:S03]  /*0b10*/  HFMA2 R6, -RZ, RZ, 0, 0 ;  /* 0x00000000ff067431 */ /* 0x000fc600000001ff */
[----:B------:R-:W-:Y:S02]  /*0b20*/  LEA R7, R8, R7, 0x2 ;  /* 0x0000000708077211 */ /* 0x000fe400078e10ff */
[----:B--2---:R-:W-:-:S05]  /*0b30*/  @!P0 SHF.L.U32 R6, R4, 0x10, RZ ;  /* 0x0000001004068819 */ /* 0x004fca00000006ff */
[----:B------:R1:W-:Y:S02]  /*0b40*/  STS [R7], R6 ;  /* 0x0000000607007388 */ /* 0x0003e40000000800 */
.L_x_128:
[----:B0-----:R-:W-:Y:S05]  /*0b50*/  BSYNC.RECONVERGENT B0 ;  /* 0x0000000000007941 */ /* 0x001fea0003800200 */
.L_x_127:
[----:B------:R-:W-:Y:S01]  /*0b60*/  ISETP.GE.U32.AND P0, PT, R65, 0x40, PT ;  /* 0x000000404100780c */ /* 0x000fe20003f06070 */
[----:B------:R-:W-:-:S12]  /*0b70*/  BSSY.RECONVERGENT B0, `(.L_x_135) ;  /* 0x00000f5000007945 */ /* 0x000fd80003800200 */
[----:B------:R-:W-:Y:S05]  /*0b80*/  @P0 BRA `(.L_x_136) ;  /* 0x0000000c00cc0947 */ /* 0x000fea0003800000 */
[----:B------:R-:W0:Y:S02]  /*0b90*/  LDCU UR5, c[0x0][0x3ac] ;  /* 0x00007580ff0577ac */ /* 0x000e240008000800 */
[----:B0-----:R-:W-:-:S13]  /*0ba0*/  ISETP.GE.AND P0, PT, R63, UR5, PT ;  /* 0x000000053f007c0c */ /* 0x001fda000bf06270 */
[----:B------:R-:W-:Y:S05]  /*0bb0*/  @P0 BRA `(.L_x_137) ;  /* 0x0000000c002c0947 */ /* 0x000fea0003800000 */
[----:B------:R-:W0:Y:S01]  /*0bc0*/  LDC R8, c[0x0][0x3b0] ;  /* 0x0000ec00ff087b82 */ /* 0x000e220000000800 */
[----:B------:R-:W2:Y:S01]  /*0bd0*/  LDCU.64 UR10, c[0x0][0x388] ;  /* 0x00007100ff0a77ac */ /* 0x000ea20008000a00 */
[----:B------:R-:W-:Y:S01]  /*0be0*/  USHF.R.U32.HI UR6, URZ, 0x1, UR4 ;  /* 0x00000001ff067899 */ /* 0x000fe20008011604 */
[----:B------:R-:W-:Y:S01]  /*0bf0*/  UMOV UR7, URZ ;  /* 0x000000ff00077c82 */ /* 0x000fe20008000000 */
[----:B0-----:R-:W-:-:S05]  /*0c00*/  SHF.R.U32.HI R4, RZ, 0x1, R8 ;  /* 0x00000001ff047819 */ /* 0x001fca0000011608 */
[----:B------:R-:W-:-:S03]  /*0c10*/  IMAD.WIDE.U32 R4, R63, R4, UR6 ;  /* 0x000000063f047e25 */ /* 0x000fc6000f8e0004 */
[----:B--2---:R-:W-:-:S04]  /*0c20*/  IADD3 R4, P0, PT, R4, UR10, RZ ;  /* 0x0000000a04047c10 */ /* 0x004fc8000ff1e0ff */
[----:B------:R-:W-:Y:S01]  /*0c30*/  IADD3.X R5, PT, PT, R5, UR11, RZ, P0, !PT ;  /* 0x0000000b05057c10 */ /* 0x000fe200087fe4ff */
[----:B------:R-:W0:Y:S05]  /*0c40*/  LDCU.64 UR10, c[0x0][0x390] ;  /* 0x00007200ff0a77ac */ /* 0x000e2a0008000a00 */
[----:B-1----:R-:W2:Y:S01]  /*0c50*/  LDG.E.128.CONSTANT R4, desc[UR8][R4.64] ;  /* 0x0000000804047981 */ /* 0x002ea2000c1e9d00 */
[----:B------:R-:W-:Y:S01]  /*0c60*/  IADD3 R8, PT, PT, R8, 0x1f, RZ ;  /* 0x0000001f08087810 */ /* 0x000fe20007ffe0ff */
[----:B------:R-:W-:-:S03]  /*0c70*/  USHF.R.U32.HI UR6, URZ, 0x5, UR4 ;  /* 0x00000005ff067899 */ /* 0x000fc60008011604 */
[----:B------:R-:W-:-:S05]  /*0c80*/  SHF.R.U32.HI R8, RZ, 0x5, R8 ;  /* 0x00000005ff087819 */ /* 0x000fca0000011608 */
[----:B------:R-:W-:-:S03]  /*0c90*/  IMAD.WIDE.U32 R8, R63, R8, UR6 ;  /* 0x000000063f087e25 */ /* 0x000fc6000f8e0008 */
[----:B0-----:R-:W-:-:S04]  /*0ca0*/  IADD3 R32, P0, PT, R8, UR10, RZ ;  /* 0x0000000a08207c10 */ /* 0x001fc8000ff1e0ff */
[----:B------:R-:W-:-:S05]  /*0cb0*/  IADD3.X R33, PT, PT, R9, UR11, RZ, P0, !PT ;  /* 0x0000000b09217c10 */ /* 0x000fca00087fe4ff */
[----:B------:R-:W3:Y:S01]  /*0cc0*/  LDG.E.U8.CONSTANT R32, desc[UR8][R32.64] ;  /* 0x0000000820207981 */ /* 0x000ee2000c1e9100 */
[----:B------:R-:W-:Y:S01]  /*0cd0*/  UMOV UR5, 0x3020100 ;  /* 0x0302010000057882 */ /* 0x000fe20000000000 */
[----:B------:R-:W-:Y:S01]  /*0ce0*/  UMOV UR6, 0xfdfeff00 ;  /* 0xfdfeff0000067882 */ /* 0x000fe20000000000 */
        /* <DEDUP_REMOVED lines=10> */
[----:B--2---:R-:W-:-:S02]  /*0d90*/  SHF.R.U32.HI R8, RZ, 0x1, R4 ;  /* 0x00000001ff087819 */ /* 0x004fc40000011604 */
[----:B------:R-:W-:Y:S02]  /*0da0*/  SHF.R.U32.HI R9, RZ, 0x10, R4 ;  /* 0x00000010ff097819 */ /* 0x000fe40000011604 */
[----:B------:R-:W-:Y:S02]  /*0db0*/  LOP3.LUT R8, R8, 0x44444444, RZ, 0xc0, !PT ;  /* 0x4444444408087812 */ /* 0x000fe400078ec0ff */
[----:B------:R-:W-:Y:S02]  /*0dc0*/  LOP3.LUT R4, R4, 0x7777, RZ, 0xc0, !PT ;  /* 0x0000777704047812 */ /* 0x000fe400078ec0ff */
[----:B------:R-:W-:Y:S02]  /*0dd0*/  LOP3.LUT R10, R9, 0x7777, RZ, 0xc0, !PT ;  /* 0x00007777090a7812 */ /* 0x000fe400078ec0ff */
[----:B------:R-:W-:Y:S02]  /*0de0*/  LOP3.LUT R8, R8, 0x32103210, RZ, 0xfc, !PT ;  /* 0x3210321008087812 */ /* 0x000fe400078efcff */
[----:B------:R-:W-:-:S02]  /*0df0*/  PRMT R9, R11, R4, 0xc080604 ;  /* 0x0c0806040b097416 */ /* 0x000fc40000000004 */
[-C--:B------:R-:W-:Y:S02]  /*0e00*/  PRMT R11, R19, R10.reuse, 0xc080604 ;  /* 0x0c080604130b7416 */ /* 0x080fe4000000000a */
[----:B------:R-:W-:Y:S02]  /*0e10*/  PRMT R16, R21, R10, 0xf4f8fafc ;  /* 0xf4f8fafc15107416 */ /* 0x000fe4000000000a */
[----:B------:R-:W-:Y:S02]  /*0e20*/  PRMT R4, R17, R4, 0xf4f8fafc ;  /* 0xf4f8fafc11047416 */ /* 0x000fe40000000004 */
[----:B------:R-:W-:Y:S02]  /*0e30*/  LOP3.LUT R10, R8, 0x7654, RZ, 0xc0, !PT ;  /* 0x00007654080a7812 */ /* 0x000fe400078ec0ff */
[----:B------:R-:W-:Y:S02]  /*0e40*/  SHF.R.U32.HI R8, RZ, 0x10, R8 ;  /* 0x00000010ff087819 */ /* 0x000fe40000011608 */
[----:B------:R-:W-:-:S02]  /*0e50*/  PRMT R4, R9, R10, R4 ;  /* 0x0000000a09047216 */ /* 0x000fc40000000004 */
[--C-:B------:R-:W-:Y:S02]  /*0e60*/  SHF.R.U32.HI R9, RZ, 0x1, R5.reuse ;  /* 0x00000001ff097819 */ /* 0x100fe40000011605 */
[----:B------:R-:W-:Y:S02]  /*0e70*/  PRMT R11, R11, R8, R16 ;  /* 0x000000080b0b7216 */ /* 0x000fe40000000010 */
[----:B------:R-:W-:Y:S02]  /*0e80*/  SHF.R.U32.HI R10, RZ, 0x10, R5 ;  /* 0x00000010ff0a7819 */ /* 0x000fe40000011605 */
[----:B------:R-:W-:Y:S02]  /*0e90*/  LOP3.LUT R9, R9, 0x44444444, RZ, 0xc0, !PT ;  /* 0x4444444409097812 */ /* 0x000fe400078ec0ff */
[C-C-:B------:R-:W-:Y:S02]  /*0ea0*/  PRMT R8, R4.reuse, 0x6420, R11.reuse ;  /* 0x0000642004087816 */ /* 0x140fe4000000000b */
[----:B------:R-:W-:-:S02]  /*0eb0*/  PRMT R19, R4, 0x7531, R11 ;  /* 0x0000753104137816 */ /* 0x000fc4000000000b */
[----:B------:R-:W-:Y:S01]  /*0ec0*/  MOV R16, UR5 ;  /* 0x0000000500107c02 */ /* 0x000fe20008000f00 */
[----:B------:R-:W-:Y:S01]  /*0ed0*/  I2F.S8 R53, R8 ;  /* 0x0000000800357306 */ /* 0x000fe20000001400 */
[----:B------:R-:W-:Y:S02]  /*0ee0*/  LOP3.LUT R5, R5, 0x7777, RZ, 0xc0, !PT ;  /* 0x0000777705057812 */ /* 0x000fe400078ec0ff */
[----:B------:R-:W-:Y:S02]  /*0ef0*/  MOV R11, UR5 ;  /* 0x00000005000b7c02 */ /* 0x000fe40008000f00 */
[----:B------:R-:W-:Y:S02]  /*0f00*/  LOP3.LUT R10, R10, 0x7777, RZ, 0xc0, !PT ;  /* 0x000077770a0a7812 */ /* 0x000fe400078ec0ff */
[----:B------:R-:W-:Y:S01]  /*0f10*/  LOP3.LUT R9, R9, 0x32103210, RZ, 0xfc, !PT ;  /* 0x3210321009097812 */ /* 0x000fe200078efcff */
[----:B------:R-:W0:Y:S01]  /*0f20*/  I2F.S8 R45, R8.B1 ;  /* 0x10000008002d7306 */ /* 0x000e220000001400 */
[----:B------:R-:W-:-:S02]  /*0f30*/  PRMT R11, R11, R10, 0xc080604 ;  /* 0x0c0806040b0b7416 */ /* 0x000fc4000000000a */
[----:B------:R-:W-:Y:S02]  /*0f40*/  SHF.R.U32.HI R23, RZ, 0x10, R6 ;  /* 0x00000010ff177819 */ /* 0x000fe40000011606 */
[--C-:B------:R-:W-:Y:S02]  /*0f50*/  SHF.R.U32.HI R35, RZ, 0x1, R7.reuse ;  /* 0x00000001ff237819 */ /* 0x100fe40000011607 */
[----:B------:R-:W-:Y:S01]  /*0f60*/  LOP3.LUT R23, R23, 0x7777, RZ, 0xc0, !PT ;  /* 0x0000777717177812 */ /* 0x000fe200078ec0ff */
[----:B------:R-:W1:Y:S01]  /*0f70*/  I2F.S8 R43, R8.B2 ;  /* 0x20000008002b7306 */ /* 0x000e620000001400 */
[----:B------:R-:W-:Y:S02]  /*0f80*/  LOP3.LUT R36, R7, 0x7777, RZ, 0xc0, !PT ;  /* 0x0000777707247812 */ /* 0x000fe400078ec0ff */
[----:B------:R-:W-:Y:S02]  /*0f90*/  SHF.R.U32.HI R7, RZ, 0x10, R7 ;  /* 0x00000010ff077819 */ /* 0x000fe40000011607 */
[----:B------:R-:W-:-:S02]  /*0fa0*/  LOP3.LUT R35, R35, 0x44444444, RZ, 0xc0, !PT ;  /* 0x4444444423237812 */ /* 0x000fc400078ec0ff */
[----:B------:R-:W-:Y:S01]  /*0fb0*/  PRMT R46, R37, R36, 0xc080604 ;  /* 0x0c080604252e7416 */ /* 0x000fe20000000024 */
[----:B------:R2:W5:Y:S01]  /*0fc0*/  I2F.S8 R47, R8.B3 ;  /* 0x30000008002f7306 */ /* 0x0005620000001400 */
[----:B------:R-:W-:Y:S02]  /*0fd0*/  MOV R37, UR6 ;  /* 0x0000000600257c02 */ /* 0x000fe40008000f00 */
[----:B---3--:R-:W-:-:S04]  /*0fe0*/  SHF.L.U32 R32, R32, 0x17, RZ ;  /* 0x0000001720207819 */ /* 0x008fc800000006ff */
[----:B------:R-:W-:Y:S01]  /*0ff0*/  LOP3.LUT R32, R32, 0x7f800000, RZ, 0xc0, !PT ;  /* 0x7f80000020207812 */ /* 0x000fe200078ec0ff */
[----:B------:R-:W-:Y:S01]  /*1000*/  I2F.S8 R4, R19 ;  /* 0x0000001300047306 */ /* 0x000fe20000001400 */
[-C--:B--2---:R-:W-:Y:S02]  /*1010*/  PRMT R8, R16, R5.reuse, 0xc080604 ;  /* 0x0c08060410087416 */ /* 0x084fe40000000005 */
[----:B------:R-:W-:Y:S01]  /*1020*/  PRMT R16, R17, R10, 0xf4f8fafc ;  /* 0xf4f8fafc11107416 */ /* 0x000fe2000000000a */
[----:B------:R-:W-:Y:S01]  /*1030*/  FMUL R44, R32, 0.5 ;  /* 0x3f000000202c7820 */ /* 0x000fe20000400000 */
[----:B------:R-:W-:Y:S02]  /*1040*/  LOP3.LUT R10, R9, 0x7654, RZ, 0xc0, !PT ;  /* 0x00007654090a7812 */ /* 0x000fe400078ec0ff */
[----:B------:R-:W-:Y:S01]  /*1050*/  SHF.R.U32.HI R9, RZ, 0x10, R9 ;  /* 0x00000010ff097819 */ /* 0x000fe20000011609 */
[----:B------:R-:W2:Y:S01]  /*1060*/  I2F.S8 R18, R19.B1 ;  /* 0x1000001300127306 */ /* 0x000ea20000001400 */
[----:B------:R-:W-:Y:S01]  /*1070*/  PRMT R5, R28, R5, 0xf4f8fafc ;  /* 0xf4f8fafc1c057416 */ /* 0x000fe20000000005 */
[C---:B0-----:R-:W-:Y:S01]  /*1080*/  FMUL R45, R44.reuse, R45 ;  /* 0x0000002d2c2d7220 */ /* 0x041fe20000400000 */
[----:B------:R-:W-:Y:S01]  /*1090*/  PRMT R28, R11, R9, R16 ;  /* 0x000000090b1c7216 */ /* 0x000fe20000000010 */
[----:B-1----:R-:W-:Y:S01]  /*10a0*/  FMUL R43, R44, R43 ;  /* 0x0000002b2c2b7220 */ /* 0x002fe20000400000 */
[----:B------:R-:W-:Y:S01]  /*10b0*/  PRMT R5, R8, R10, R5 ;  /* 0x0000000a08057216 */ /* 0x000fe20000000005 */
[----:B-----5:R-:W-:-:S02]  /*10c0*/  FMUL R47, R44, R47 ;  /* 0x0000002f2c2f7220 */ /* 0x020fc40000400000 */
[----:B------:R-:W0:Y:S01]  /*10d0*/  I2F.S8 R17, R19.B2 ;  /* 0x2000001300117306 */ /* 0x000e220000001400 */
[C-C-:B------:R-:W-:Y:S02]  /*10e0*/  PRMT R21, R5.reuse, 0x6420, R28.reuse ;  /* 0x0000642005157816 */ /* 0x140fe4000000001c */
[----:B------:R-:W-:Y:S02]  /*10f0*/  PRMT R31, R5, 0x7531, R28 ;  /* 0x00007531051f7816 */ /* 0x000fe4000000001c */
[----:B------:R-:W-:Y:S01]  /*1100*/  MOV R28, UR5 ;  /* 0x00000005001c7c02 */ /* 0x000fe20008000f00 */
[C---:B--2---:R-:W-:Y:S02]  /*1110*/  FMUL R55, R44.reuse, R18 ;  /* 0x000000122c377220 */ /* 0x044fe40000400000 */
[----:B------:R1:W2:Y:S01]  /*1120*/  I2F.S8 R16, R19.B3 ;  /* 0x3000001300107306 */ /* 0x0002a20000001400 */
[----:B0-----:R-:W-:-:S07]  /*1130*/  FMUL R17, R44, R17 ;  /* 0x000000112c117220 */ /* 0x001fce0000400000 */
[----:B------:R-:W0:Y:S01]  /*1140*/  I2F.S8 R11, R21 ;  /* 0x00000015000b7306 */ /* 0x000e220000001400 */
[----:B-1----:R-:W-:Y:S02]  /*1150*/  SHF.R.U32.HI R19, RZ, 0x1, R6 ;  /* 0x00000001ff137819 */ /* 0x002fe40000011606 */
[----:B------:R-:W-:Y:S02]  /*1160*/  LOP3.LUT R6, R6, 0x7777, RZ, 0xc0, !PT ;  /* 0x0000777706067812 */ /* 0x000fe400078ec0ff */
[----:B------:R-:W-:Y:S01]  /*1170*/  LOP3.LUT R19, R19, 0x44444444, RZ, 0xc0, !PT ;  /* 0x4444444413137812 */ /* 0x000fe200078ec0ff */
[C---:B--2---:R-:W-:Y:S02]  /*1180*/  FMUL R67, R44.reuse, R16 ;  /* 0x000000102c437220 */ /* 0x044fe40000400000 */
[----:B------:R-:W1:Y:S01]  /*1190*/  I2F.S8 R10, R21.B1 ;  /* 0x10000015000a7306 */ /* 0x000e620000001400 */
[----:B------:R-:W-:Y:S01]  /*11a0*/  LOP3.LUT R19, R19, 0x32103210, RZ, 0xfc, !PT ;  /* 0x3210321013137812 */ /* 0x000fe200078efcff */
[----:B0-----:R-:W-:-:S06]  /*11b0*/  FMUL R11, R44, R11 ;  /* 0x0000000b2c0b7220 */ /* 0x001fcc0000400000 */
[----:B------:R-:W0:Y:S01]  /*11c0*/  I2F.S8 R9, R21.B2 ;  /* 0x2000001500097306 */ /* 0x000e220000001400 */
[----:B-1----:R-:W-:-:S07]  /*11d0*/  FMUL R69, R44, R10 ;  /* 0x0000000a2c457220 */ /* 0x002fce0000400000 */
[----:B------:R1:W2:Y:S01]  /*11e0*/  I2F.S8 R8, R21.B3 ;  /* 0x3000001500087306 */ /* 0x0002a20000001400 */
[----:B0-----:R-:W-:-:S07]  /*11f0*/  FMUL R9, R44, R9 ;  /* 0x000000092c097220 */ /* 0x001fce0000400000 */
[----:B------:R-:W0:Y:S01]  /*1200*/  I2F.S8 R5, R31 ;  /* 0x0000001f00057306 */ /* 0x000e220000001400 */
[-C--:B-1----:R-:W-:Y:S02]  /*1210*/  PRMT R21, R27, R6.reuse, 0xc080604 ;  /* 0x0c0806041b157416 */ /* 0x082fe40000000006 */
[-C--:B------:R-:W-:Y:S02]  /*1220*/  PRMT R27, R28, R23.reuse, 0xc080604 ;  /* 0x0c0806041c1b7416 */ /* 0x080fe40000000017 */
[----:B------:R-:W-:Y:S02]  /*1230*/  PRMT R28, R34, R23, 0xf4f8fafc ;  /* 0xf4f8fafc221c7416 */ /* 0x000fe40000000017 */
[----:B------:R-:W-:Y:S01]  /*1240*/  LOP3.LUT R23, R19, 0x7654, RZ, 0xc0, !PT ;  /* 0x0000765413177812 */ /* 0x000fe200078ec0ff */
[----:B------:R-:W1:Y:S01]  /*1250*/  I2F.S8 R30, R31.B1 ;  /* 0x1000001f001e7306 */ /* 0x000e620000001400 */
[----:B------:R-:W-:Y:S01]  /*1260*/  PRMT R6, R29, R6, 0xf4f8fafc ;  /* 0xf4f8fafc1d067416 */ /* 0x000fe20000000006 */
[----:B--2---:R-:W-:Y:S01]  /*1270*/  FMUL R8, R44, R8 ;  /* 0x000000082c087220 */ /* 0x004fe20000400000 */
[----:B------:R-:W-:-:S02]  /*1280*/  SHF.R.U32.HI R19, RZ, 0x10, R19 ;  /* 0x00000010ff137819 */ /* 0x000fc40000011613 */
[----:B------:R-:W-:Y:S02]  /*1290*/  PRMT R6, R21, R23, R6 ;  /* 0x0000001715067216 */ /* 0x000fe40000000006 */
[----:B------:R-:W-:Y:S01]  /*12a0*/  PRMT R33, R27, R19, R28 ;  /* 0x000000131b217216 */ /* 0x000fe2000000001c */
[----:B------:R-:W2:Y:S01]  /*12b0*/  I2F.S8 R29, R31.B2 ;  /* 0x2000001f001d7306 */ /* 0x000ea20000001400 */
[----:B0-----:R-:W-:Y:S02]  /*12c0*/  FMUL R5, R44, R5 ;  /* 0x000000052c057220 */ /* 0x001fe40000400000 */
[C-C-:B------:R-:W-:Y:S02]  /*12d0*/  PRMT R34, R6.reuse, 0x6420, R33.reuse ;  /* 0x0000642006227816 */ /* 0x140fe40000000021 */
[----:B------:R-:W-:Y:S01]  /*12e0*/  PRMT R33, R6, 0x7531, R33 ;  /* 0x0000753106217816 */ /* 0x000fe20000000021 */
[C---:B-1----:R-:W-:Y:S02]  /*12f0*/  FMUL R30, R44.reuse, R30 ;  /* 0x0000001e2c1e7220 */ /* 0x042fe40000400000 */
[----:B------:R-:W0:Y:S01]  /*1300*/  I2F.S8 R27, R34 ;  /* 0x00000022001b7306 */ /* 0x000e220000001400 */
[----:B--2---:R-:W-:-:S07]  /*1310*/  FMUL R29, R44, R29 ;  /* 0x0000001d2c1d7220 */ /* 0x004fce0000400000 */
[----:B------:R-:W1:Y:S01]  /*1320*/  I2F.S8 R23, R34.B1 ;  /* 0x1000002200177306 */ /* 0x000e620000001400 */
[----:B0-----:R-:W-:-:S07]  /*1330*/  FMUL R27, R44, R27 ;  /* 0x0000001b2c1b7220 */ /* 0x001fce0000400000 */
[----:B------:R-:W0:Y:S01]  /*1340*/  I2F.S8 R21, R34.B2 ;  /* 0x2000002200157306 */ /* 0x000e220000001400 */
[----:B-1----:R-:W-:-:S07]  /*1350*/  FMUL R23, R44, R23 ;  /* 0x000000172c177220 */ /* 0x002fce0000400000 */
[----:B------:R1:W2:Y:S01]  /*1360*/  I2F.S8 R19, R34.B3 ;  /* 0x3000002200137306 */ /* 0x0002a20000001400 */
[----:B0-----:R-:W-:-:S07]  /*1370*/  FMUL R21, R44, R21 ;  /* 0x000000152c157220 */ /* 0x001fce0000400000 */
[----:B------:R0:W3:Y:S01]  /*1380*/  I2F.S8 R28, R31.B3 ;  /* 0x3000001f001c7306 */ /* 0x0000e20000001400 */
[----:B-1----:R-:W-:Y:S02]  /*1390*/  LOP3.LUT R34, R7, 0x7777, RZ, 0xc0, !PT ;  /* 0x0000777707227812 */ /* 0x002fe400078ec0ff */
[----:B------:R-:W1:Y:S01]  /*13a0*/  S2R R7, SR_CgaCtaId ;  /* 0x0000000000077919 */ /* 0x000e620000008800 */
[----:B--2---:R-:W-:-:S04]  /*13b0*/  FMUL R19, R44, R19 ;  /* 0x000000132c137220 */ /* 0x004fc80000400000 */
[----:B------:R-:W2:Y:S01]  /*13c0*/  I2F.S8 R6, R33 ;  /* 0x0000002100067306 */ /* 0x000ea20000001400 */
[----:B0-----:R-:W-:Y:S02]  /*13d0*/  LOP3.LUT R31, R35, 0x32103210, RZ, 0xfc, !PT ;  /* 0x32103210231f7812 */ /* 0x001fe400078efcff */
[----:B------:R-:W-:Y:S02]  /*13e0*/  PRMT R35, R39, R36, 0xf4f8fafc ;  /* 0xf4f8fafc27237416 */ /* 0x000fe40000000024 */
[----:B------:R-:W-:Y:S02]  /*13f0*/  LOP3.LUT R36, R31, 0x7654, RZ, 0xc0, !PT ;  /* 0x000076541f247812 */ /* 0x000fe400078ec0ff */
[----:B------:R-:W-:Y:S01]  /*1400*/  SHF.R.U32.HI R31, RZ, 0x10, R31 ;  /* 0x00000010ff1f7819 */ /* 0x000fe2000001161f */
[----:B------:R-:W0:Y:S01]  /*1410*/  I2F.S8 R42, R33.B1 ;  /* 0x10000021002a7306 */ /* 0x000e220000001400 */
[----:B------:R-:W-:Y:S01]  /*1420*/  PRMT R46, R46, R36, R35 ;  /* 0x000000242e2e7216 */ /* 0x000fe20000000023 */
[----:B---3--:R-:W-:Y:S01]  /*1430*/  FMUL R28, R44, R28 ;  /* 0x0000001c2c1c7220 */ /* 0x008fe20000400000 */
[----:B------:R-:W-:-:S04]  /*1440*/  MOV R35, UR5 ;  /* 0x0000000500237c02 */ /* 0x000fc80008000f00 */
[-C--:B------:R-:W-:Y:S01]  /*1450*/  PRMT R35, R35, R34.reuse, 0xc080604 ;  /* 0x0c08060423237416 */ /* 0x080fe20000000022 */
[----:B------:R-:W3:Y:S01]  /*1460*/  I2F.S8 R41, R33.B2 ;  /* 0x2000002100297306 */ /* 0x000ee20000001400 */
[----:B------:R-:W-:Y:S01]  /*1470*/  PRMT R34, R37, R34, 0xf4f8fafc ;  /* 0xf4f8fafc25227416 */ /* 0x000fe20000000022 */
[----:B--2---:R-:W-:-:S03]  /*1480*/  FMUL R6, R44, R6 ;  /* 0x000000062c067220 */ /* 0x004fc60000400000 */
[----:B------:R-:W-:Y:S02]  /*1490*/  PRMT R37, R35, R31, R34 ;  /* 0x0000001f23257216 */ /* 0x000fe40000000022 */
[----:B------:R-:W-:Y:S01]  /*14a0*/  MOV R34, 0x400 ;  /* 0x0000040000227802 */ /* 0x000fe20000000f00 */
[----:B------:R-:W2:Y:S01]  /*14b0*/  I2F.S8 R40, R33.B3 ;  /* 0x3000002100287306 */ /* 0x000ea20000001400 */
[--C-:B------:R-:W-:Y:S01]  /*14c0*/  PRMT R54, R46, 0x7531, R37.reuse ;  /* 0x000075312e367816 */ /* 0x100fe20000000025 */
[----:B0-----:R-:W-:Y:S01]  /*14d0*/  FMUL R42, R44, R42 ;  /* 0x0000002a2c2a7220 */ /* 0x001fe20000400000 */
[----:B------:R-:W-:Y:S02]  /*14e0*/  IADD3 R34, PT, PT, R34, 0x2100, RZ ;  /* 0x0000210022227810 */ /* 0x000fe40007ffe0ff */
[----:B------:R-:W-:Y:S02]  /*14f0*/  PRMT R46, R46, 0x6420, R37 ;  /* 0x000064202e2e7816 */ /* 0x000fe40000000025 */
[----:B-1----:R-:W-:Y:S01]  /*1500*/  LEA R52, R7, R34, 0x18 ;  /* 0x0000002207347211 */ /* 0x002fe200078ec0ff */
[----:B------:R-:W0:Y:S01]  /*1510*/  I2F.S8 R35, R54.B2 ;  /* 0x2000003600237306 */ /* 0x000e220000001400 */
[C---:B------:R-:W-:Y:S01]  /*1520*/  FMUL R7, R44.reuse, R53 ;  /* 0x000000352c077220 */ /* 0x040fe20000400000 */
[C---:B------:R-:W-:Y:S01]  /*1530*/  FMUL R53, R44.reuse, R4 ;  /* 0x000000042c357220 */ /* 0x040fe20000400000 */
[----:B---3--:R-:W-:Y:S01]  /*1540*/  FMUL R41, R44, R41 ;  /* 0x000000292c297220 */ /* 0x008fe20000400000 */
[----:B------:R-:W-:-:S02]  /*1550*/  IMAD R32, R65, 0x84, R52 ;  /* 0x0000008441207824 */ /* 0x000fc400078e0234 */
[C---:B--2---:R-:W-:Y:S02]  /*1560*/  FMUL R40, R44.reuse, R40 ;  /* 0x000000282c287220 */ /* 0x044fe40000400000 */
[----:B------:R-:W1:Y:S01]  /*1570*/  I2F.S8 R38, R54 ;  /* 0x0000003600267306 */ /* 0x000e620000001400 */
[----:B------:R2:W-:Y:S04]  /*1580*/  STS [R32], R7 ;  /* 0x0000000720007388 */ /* 0x0005e80000000800 */
[----:B------:R2:W-:Y:S01]  /*1590*/  STS [R32+0x8], R45 ;  /* 0x0000082d20007388 */ /* 0x0005e20000000800 */
[C---:B0-----:R-:W-:Y:S02]  /*15a0*/  FMUL R4, R44.reuse, R35 ;  /* 0x000000232c047220 */ /* 0x041fe40000400000 */
[----:B------:R-:W0:Y:S01]  /*15b0*/  I2F.S8 R36, R54.B1 ;  /* 0x1000003600247306 */ /* 0x000e220000001400 */
[----:B------:R2:W-:Y:S04]  /*15c0*/  STS [R32+0x10], R43 ;  /* 0x0000102b20007388 */ /* 0x0005e80000000800 */
[----:B------:R2:W-:Y:S01]  /*15d0*/  STS [R32+0x18], R47 ;  /* 0x0000182f20007388 */ /* 0x0005e20000000800 */
[----:B-1----:R-:W-:-:S02]  /*15e0*/  FMUL R38, R44, R38 ;  /* 0x000000262c267220 */ /* 0x002fc40000400000 */
[----:B------:R-:W1:Y:S01]  /*15f0*/  I2F.S8 R31, R54.B3 ;  /* 0x30000036001f7306 */ /* 0x000e620000001400 */
[----:B------:R2:W-:Y:S04]  /*1600*/  STS [R32+0x4], R53 ;  /* 0x0000043520007388 */ /* 0x0005e80000000800 */
[----:B------:R2:W-:Y:S01]  /*1610*/  STS [R32+0xc], R55 ;  /* 0x00000c3720007388 */ /* 0x0005e20000000800 */
[C---:B0-----:R-:W-:Y:S02]  /*1620*/  FMUL R36, R44.reuse, R36 ;  /* 0x000000242c247220 */ /* 0x041fe40000400000 */
[----:B------:R-:W0:Y:S01]  /*1630*/  I2F.S8 R39, R46 ;  /* 0x0000002e00277306 */ /* 0x000e220000001400 */
[----:B------:R2:W-:Y:S04]  /*1640*/  STS [R32+0x14], R17 ;  /* 0x0000141120007388 */ /* 0x0005e80000000800 */
[----:B------:R2:W-:Y:S01]  /*1650*/  STS [R32+0x1c], R67 ;  /* 0x00001c4320007388 */ /* 0x0005e20000000800 */
[----:B-1----:R-:W-:-:S02]  /*1660*/  FMUL R31, R44, R31 ;  /* 0x0000001f2c1f7220 */ /* 0x002fc40000400000 */
[----:B------:R-:W1:Y:S01]  /*1670*/  I2F.S8 R37, R46.B1 ;  /* 0x1000002e00257306 */ /* 0x000e620000001400 */
[----:B------:R2:W-:Y:S04]  /*1680*/  STS [R32+0x20], R11 ;  /* 0x0000200b20007388 */ /* 0x0005e80000000800 */
        /* <DEDUP_REMOVED lines=9> */
[----:B0-----:R-:W-:-:S03]  /*1720*/  FMUL R35, R44, R34 ;  /* 0x000000222c237220 */ /* 0x001fc60000400000 */
[----:B------:R2:W-:Y:S04]  /*1730*/  STS [R32+0x34], R29 ;  /* 0x0000341d20007388 */ /* 0x0005e80000000800 */
[----:B------:R2:W-:Y:S01]  /*1740*/  STS [R32+0x3c], R28 ;  /* 0x00003c1c20007388 */ /* 0x0005e20000000800 */
[----:B-1----:R-:W-:-:S03]  /*1750*/  FMUL R33, R44, R33 ;  /* 0x000000212c217220 */ /* 0x002fc60000400000 */
[----:B------:R2:W-:Y:S04]  /*1760*/  STS [R32+0x40], R27 ;  /* 0x0000401b20007388 */ /* 0x0005e80000000800 */
        /* <DEDUP_REMOVED lines=16> */
.L_x_137:
        /* <DEDUP_REMOVED lines=37> */
.L_x_136:
[----:B------:R-:W-:Y:S05]  /*1ac0*/  BSYNC.RECONVERGENT B0 ;  /* 0x0000000000007941 */ /* 0x000fea0003800200 */
.L_x_135:
[----:B--2---:R-:W2:Y:S01]  /*1ad0*/  S2R R5, SR_CgaCtaId ;  /* 0x0000000000057919 */ /* 0x004ea20000008800 */
[----:B0-----:R-:W-:Y:S01]  /*1ae0*/  MOV R4, 0x400 ;  /* 0x0000040000047802 */ /* 0x001fe20000000f00 */
[----:B------:R-:W0:Y:S03]  /*1af0*/  LDCU UR5, c[0x0][0x3b0] ;  /* 0x00007600ff0577ac */ /* 0x000e260008000800 */
[----:B-1----:R-:W-:Y:S01]  /*1b00*/  IADD3 R6, PT, PT, R4, 0x2100, RZ ;  /* 0x0000210004067810 */ /* 0x002fe20007ffe0ff */
[----:B------:R-:W-:-:S04]  /*1b10*/  UIADD3 UR4, UPT, UPT, UR4, 0x20, URZ ;  /* 0x0000002004047890 */ /* 0x000fc8000fffe0ff */
[----:B0-----:R-:W-:Y:S01]  /*1b20*/  UISETP.GE.AND UP0, UPT, UR4, UR5, UPT ;  /* 0x000000050400728c */ /* 0x001fe2000bf06270 */
[C---:B--2---:R-:W-:Y:S02]  /*1b30*/  LEA R7, R5.reuse, R4, 0x18 ;  /* 0x0000000405077211 */ /* 0x044fe400078ec0ff */
[----:B------:R-:W-:-:S03]  /*1b40*/  LEA R6, R5, R6, 0x18 ;  /* 0x0000000605067211 */ /* 0x000fc600078ec0ff */
[----:B------:R-:W-:Y:S01]  /*1b50*/  IMAD R64, R60, 0x210, R7 ;  /* 0x000002103c407824 */ /* 0x000fe200078e0207 */
[----:B------:R-:W-:Y:S01]  /*1b60*/  BAR.SYNC.DEFER_BLOCKING 0x0 ;  /* 0x0000000000007b1d */ /* 0x000fe20000010000 */
[----:B------:R-:W-:-:S05]  /*1b70*/  IMAD R66, R3, 0x210, R6 ;  /* 0x0000021003427824 */ /* 0x000fca00078e0206 */
[----:B------:R-:W-:Y:S04]  /*1b80*/  LDS.128 R28, [R64+0x80] ;  /* 0x00008000401c7984 */ /* 0x000fe80000000c00 */
[----:B------:R-:W0:Y:S04]  /*1b90*/  LDS.128 R16, [R66] ;  /* 0x0000000042107984 */ /* 0x000e280000000c00 */
[----:B------:R-:W1:Y:S04]  /*1ba0*/  LDS.128 R40, [R64+0x100] ;  /* 0x0001000040287984 */ /* 0x000e680000000c00 */
[----:B------:R-:W2:Y:S04]  /*1bb0*/  LDS.128 R44, [R64+0x180] ;  /* 0x00018000402c7984 */ /* 0x000ea80000000c00 */
[----:B------:R-:W3:Y:S04]  /*1bc0*/  LDS.128 R8, [R66+0x80] ;  /* 0x0000800042087984 */ /* 0x000ee80000000c00 */
[----:B------:R-:W5:Y:S04]  /*1bd0*/  LDS.128 R52, [R64] ;  /* 0x0000000040347984 */ /* 0x000f680000000c00 */
[----:B------:R-:W4:Y:S04]  /*1be0*/  LDS.128 R32, [R66+0x100] ;  /* 0x0001000042207984 */ /* 0x000f280000000c00 */
[----:B------:R-:W4:Y:S04]  /*1bf0*/  LDS.128 R36, [R66+0x180] ;  /* 0x0001800042247984 */ /* 0x000f280000000c00 */
[----:B------:R-:W4:Y:S01]  /*1c00*/  LDS.128 R4, [R64+0x190] ;  /* 0x0001900040047984 */ /* 0x000f220000000c00 */
[-C--:B0-----:R-:W-:Y:S01]  /*1c10*/  FFMA R21, R29, R16.reuse, R14 ;  /* 0x000000101d157223 */ /* 0x081fe2000000000e */
[CC--:B-1----:R-:W-:Y:S01]  /*1c20*/  FFMA R28, R42.reuse, R16.reuse, R57 ;  /* 0x000000102a1c7223 */ /* 0x0c2fe20000000039 */
[CC--:B--2---:R-:W-:Y:S01]  /*1c30*/  FFMA R23, R47.reuse, R16.reuse, R26 ;  /* 0x000000102f177223 */ /* 0x0c4fe2000000001a */
[-C--:B---3--:R-:W-:Y:S01]  /*1c40*/  FFMA R46, R42, R9.reuse, R49 ;  /* 0x000000092a2e7223 */ /* 0x088fe20000000031 */
[-C--:B------:R-:W-:Y:S01]  /*1c50*/  FFMA R49, R47, R9.reuse, R24 ;  /* 0x000000092f317223 */ /* 0x080fe20000000018 */
[-C--:B------:R-:W-:Y:S01]  /*1c60*/  FFMA R41, R29, R9.reuse, R48 ;  /* 0x000000091d297223 */ /* 0x080fe20000000030 */
[C---:B-----5:R-:W-:Y:S01]  /*1c70*/  FFMA R16, R52.reuse, R16, R25 ;  /* 0x0000001034107223 */ /* 0x060fe20000000019 */
[----:B------:R-:W-:Y:S01]  /*1c80*/  FFMA R20, R52, R9, R20 ;  /* 0x0000000934147223 */ /* 0x000fe20000000014 */
[----:B------:R-:W0:Y:S01]  /*1c90*/  LDS.128 R24, [R66+0x190] ;  /* 0x0001900042187984 */ /* 0x000e220000000c00 */
[----:B------:R-:W-:Y:S01]  /*1ca0*/  FFMA R67, R43, R10, R46 ;  /* 0x0000000a2b437223 */ /* 0x000fe2000000002e */
[-C--:B----4-:R-:W-:Y:S01]  /*1cb0*/  FFMA R9, R29, R34.reuse, R50 ;  /* 0x000000221d097223 */ /* 0x090fe20000000032 */
[-C--:B------:R-:W-:Y:S01]  /*1cc0*/  FFMA R58, R42, R34.reuse, R15 ;  /* 0x000000222a3a7223 */ /* 0x080fe2000000000f */
[-C--:B------:R-:W-:Y:S01]  /*1cd0*/  FFMA R8, R52, R34.reuse, R59 ;  /* 0x0000002234087223 */ /* 0x080fe2000000003b */
[----:B------:R-:W-:Y:S01]  /*1ce0*/  FFMA R33, R47, R34, R22 ;  /* 0x000000222f217223 */ /* 0x000fe20000000016 */
[-C--:B------:R-:W-:Y:S01]  /*1cf0*/  FFMA R29, R29, R39.reuse, R12 ;  /* 0x000000271d1d7223 */ /* 0x080fe2000000000c */
[-C--:B------:R-:W-:Y:S01]  /*1d00*/  FFMA R42, R42, R39.reuse, R13 ;  /* 0x000000272a2a7223 */ /* 0x080fe2000000000d */
[-C--:B------:R-:W-:Y:S01]  /*1d10*/  FFMA R57, R52, R39.reuse, R51 ;  /* 0x0000002734397223 */ /* 0x080fe20000000033 */
[----:B------:R-:W1:Y:S01]  /*1d20*/  LDS.128 R12, [R64+0x110] ;  /* 0x00011000400c7984 */ /* 0x000e620000000c00 */
[----:B------:R-:W-:Y:S01]  /*1d30*/  FFMA R59, R47, R39, R56 ;  /* 0x000000272f3b7223 */ /* 0x000fe20000000038 */
[-C--:B------:R-:W-:Y:S01]  /*1d40*/  FFMA R39, R53, R17.reuse, R16 ;  /* 0x0000001135277223 */ /* 0x080fe20000000010 */
[-C--:B------:R-:W-:Y:S01]  /*1d50*/  FFMA R47, R43, R17.reuse, R28 ;  /* 0x000000112b2f7223 */ /* 0x080fe2000000001c */
[-C--:B------:R-:W-:Y:S01]  /*1d60*/  FFMA R16, R30, R17.reuse, R21 ;  /* 0x000000111e107223 */ /* 0x080fe20000000015 */
[----:B------:R-:W-:Y:S01]  /*1d70*/  FFMA R28, R4, R17, R23 ;  /* 0x00000011041c7223 */ /* 0x000fe20000000017 */
[-C--:B------:R-:W-:Y:S01]  /*1d80*/  FFMA R17, R53, R10.reuse, R20 ;  /* 0x0000000a35117223 */ /* 0x080fe20000000014 */
[-C--:B------:R-:W-:Y:S01]  /*1d90*/  FFMA R34, R30, R10.reuse, R41 ;  /* 0x0000000a1e227223 */ /* 0x080fe20000000029 */
[----:B------:R-:W-:Y:S01]  /*1da0*/  FFMA R10, R4, R10, R49 ;  /* 0x0000000a040a7223 */ /* 0x000fe20000000031 */
[-C--:B------:R-:W-:Y:S01]  /*1db0*/  FFMA R38, R30, R35.reuse, R9 ;  /* 0x000000231e267223 */ /* 0x080fe20000000009 */
[----:B------:R-:W2:Y:S01]  /*1dc0*/  LDS.128 R48, [R66+0x110] ;  /* 0x0001100042307984 */ /* 0x000ea20000000c00 */
[-C--:B------:R-:W-:Y:S01]  /*1dd0*/  FFMA R69, R43, R35.reuse, R58 ;  /* 0x000000232b457223 */ /* 0x080fe2000000003a */
[-C--:B------:R-:W-:Y:S01]  /*1de0*/  FFMA R46, R4, R35.reuse, R33 ;  /* 0x00000023042e7223 */ /* 0x080fe20000000021 */
[----:B------:R-:W-:Y:S01]  /*1df0*/  FFMA R33, R31, R18, R16 ;  /* 0x000000121f217223 */ /* 0x000fe20000000010 */
[----:B------:R-:W3:Y:S01]  /*1e00*/  LDS.128 R20, [R64+0x90] ;  /* 0x0000900040147984 */ /* 0x000ee20000000c00 */
[----:B------:R-:W-:Y:S01]  /*1e10*/  FFMA R41, R53, R35, R8 ;  /* 0x0000002335297223 */ /* 0x000fe20000000008 */
[----:B------:R-:W-:Y:S01]  /*1e20*/  FFMA R35, R54, R11, R17 ;  /* 0x0000000b36237223 */ /* 0x000fe20000000011 */
[C---:B0-----:R-:W-:Y:S01]  /*1e30*/  FFMA R57, R24.reuse, R53, R57 ;  /* 0x0000003518397223 */ /* 0x041fe20000000039 */
[C---:B------:R-:W-:Y:S01]  /*1e40*/  FFMA R30, R24.reuse, R30, R29 ;  /* 0x0000001e181e7223 */ /* 0x040fe2000000001d */
[----:B------:R-:W-:Y:S01]  /*1e50*/  FFMA R43, R24, R43, R42 ;  /* 0x0000002b182b7223 */ /* 0x000fe2000000002a */
[----:B------:R-:W-:Y:S01]  /*1e60*/  FFMA R24, R4, R24, R59 ;  /* 0x0000001804187223 */ /* 0x000fe2000000003b */
[CC--:B------:R-:W-:Y:S01]  /*1e70*/  FFMA R4, R54.reuse, R18.reuse, R39 ;  /* 0x0000001236047223 */ /* 0x0c0fe20000000027 */
[CC--:B------:R-:W-:Y:S01]  /*1e80*/  FFMA R39, R5.reuse, R18.reuse, R28 ;  /* 0x0000001205277223 */ /* 0x0c0fe2000000001c */
[----:B------:R-:W-:Y:S01]  /*1e90*/  FFMA R53, R5, R11, R10 ;  /* 0x0000000b05357223 */ /* 0x000fe2000000000a */
[-C--:B------:R-:W-:Y:S01]  /*1ea0*/  FFMA R42, R54, R25.reuse, R57 ;  /* 0x00000019362a7223 */ /* 0x080fe20000000039 */
[C---:B------:R-:W-:Y:S01]  /*1eb0*/  FFMA R57, R31.reuse, R25, R30 ;  /* 0x000000191f397223 */ /* 0x040fe2000000001e */
[C---:B-1----:R-:W-:Y:S01]  /*1ec0*/  FFMA R18, R12.reuse, R18, R47 ;  /* 0x000000120c127223 */ /* 0x042fe2000000002f */
[-C--:B------:R-:W-:Y:S01]  /*1ed0*/  FFMA R47, R31, R11.reuse, R34 ;  /* 0x0000000b1f2f7223 */ /* 0x080fe20000000022 */
[C---:B------:R-:W-:Y:S01]  /*1ee0*/  FFMA R34, R12.reuse, R11, R67 ;  /* 0x0000000b0c227223 */ /* 0x040fe20000000043 */
[-C--:B------:R-:W-:Y:S01]  /*1ef0*/  FFMA R59, R5, R25.reuse, R24 ;  /* 0x00000019053b7223 */ /* 0x080fe20000000018 */
[----:B------:R-:W0:Y:S01]  /*1f00*/  LDS.128 R8, [R66+0x90] ;  /* 0x0000900042087984 */ /* 0x000e220000000c00 */
[----:B------:R-:W-:Y:S01]  /*1f10*/  FFMA R24, R12, R25, R43 ;  /* 0x000000190c187223 */ /* 0x000fe2000000002b */
[----:B------:R-:W-:Y:S01]  /*1f20*/  FFMA R25, R13, R19, R18 ;  /* 0x000000130d197223 */ /* 0x000fe20000000012 */
[C---:B--2---:R-:W-:Y:S01]  /*1f30*/  FFMA R17, R48.reuse, R31, R38 ;  /* 0x0000001f30117223 */ /* 0x044fe20000000026 */
[----:B------:R-:W-:Y:S01]  /*1f40*/  FFMA R67, R48, R5, R46 ;  /* 0x0000000530437223 */ /* 0x000fe2000000002e */
[----:B------:R-:W1:Y:S01]  /*1f50*/  LDS.128 R28, [R64+0x10] ;  /* 0x00001000401c7984 */ /* 0x000e620000000c00 */
[CC--:B------:R-:W-:Y:S01]  /*1f60*/  FFMA R5, R55.reuse, R19.reuse, R4 ;  /* 0x0000001337057223 */ /* 0x0c0fe20000000004 */
[-C--:B------:R-:W-:Y:S01]  /*1f70*/  FFMA R4, R6, R19.reuse, R39 ;  /* 0x0000001306047223 */ /* 0x080fe20000000027 */
[C---:B---3--:R-:W-:Y:S01]  /*1f80*/  FFMA R33, R20.reuse, R19, R33 ;  /* 0x0000001314217223 */ /* 0x048fe20000000021 */
[-C--:B------:R-:W-:Y:S01]  /*1f90*/  FFMA R38, R20, R49.reuse, R17 ;  /* 0x0000003114267223 */ /* 0x080fe20000000011 */
[----:B------:R-:W-:Y:S01]  /*1fa0*/  FFMA R12, R12, R48, R69 ;  /* 0x000000300c0c7223 */ /* 0x000fe20000000045 */
[----:B------:R-:W2:Y:S01]  /*1fb0*/  LDS.128 R16, [R66+0x10] ;  /* 0x0000100042107984 */ /* 0x000ea20000000c00 */
[----:B------:R-:W-:Y:S01]  /*1fc0*/  FFMA R54, R48, R54, R41 ;  /* 0x0000003630367223 */ /* 0x000fe20000000029 */
[-C--:B------:R-:W-:Y:S01]  /*1fd0*/  FFMA R39, R55, R26.reuse, R42 ;  /* 0x0000001a37277223 */ /* 0x080fe2000000002a */
[-C--:B------:R-:W-:Y:S01]  /*1fe0*/  FFMA R41, R13, R49.reuse, R12 ;  /* 0x000000310d297223 */ /* 0x080fe2000000000c */
[CC--:B------:R-:W-:Y:S01]  /*1ff0*/  FFMA R12, R6.reuse, R49.reuse, R67 ;  /* 0x00000031060c7223 */ /* 0x0c0fe20000000043 */
[-C--:B------:R-:W-:Y:S01]  /*2000*/  FFMA R42, R6, R26.reuse, R59 ;  /* 0x0000001a062a7223 */ /* 0x080fe2000000003b */
[----:B------:R-:W-:Y:S01]  /*2010*/  FFMA R43, R55, R49, R54 ;  /* 0x00000031372b7223 */ /* 0x000fe20000000036 */
[-C--:B------:R-:W-:Y:S01]  /*2020*/  FFMA R49, R13, R26.reuse, R24 ;  /* 0x0000001a0d317223 */ /* 0x080fe20000000018 */
[----:B------:R-:W-:-:S02]  /*2030*/  FFMA R26, R20, R26, R57 ;  /* 0x0000001a141a7223 */ /* 0x000fc40000000039 */
[----:B------:R-:W3:Y:S01]  /*2040*/  LDS.128 R56, [R66+0x1a0] ;  /* 0x0001a00042387984 */ /* 0x000ee20000000c00 */
[C---:B0-----:R-:W-:Y:S01]  /*2050*/  FFMA R35, R8.reuse, R55, R35 ;  /* 0x0000003708237223 */ /* 0x041fe20000000023 */
[----:B------:R-:W-:Y:S01]  /*2060*/  FFMA R6, R8, R6, R53 ;  /* 0x0000000608067223 */ /* 0x000fe20000000035 */
[----:B------:R-:W-:Y:S01]  /*2070*/  FFMA R20, R20, R8, R47 ;  /* 0x0000000814147223 */ /* 0x000fe2000000002f */
[----:B------:R-:W0:Y:S01]  /*2080*/  LDS.128 R52, [R64+0x1a0] ;  /* 0x0001a00040347984 */ /* 0x000e220000000c00 */
[----:B------:R-:W-:Y:S01]  /*2090*/  FFMA R13, R8, R13, R34 ;  /* 0x0000000d080d7223 */ /* 0x000fe20000000022 */
[CC--:B------:R-:W-:Y:S01]  /*20a0*/  FFMA R8, R14.reuse, R50.reuse, R41 ;  /* 0x000000320e087223 */ /* 0x0c0fe20000000029 */
[----:B------:R-:W-:Y:S01]  /*20b0*/  FFMA R47, R21, R9, R20 ;  /* 0x00000009152f7223 */ /* 0x000fe20000000014 */
[C---:B------:R-:W-:Y:S01]  /*20c0*/  FFMA R41, R7.reuse, R27, R42 ;  /* 0x0000001b07297223 */ /* 0x040fe2000000002a */
[-C--:B------:R-:W-:Y:S01]  /*20d0*/  FFMA R20, R14, R9.reuse, R13 ;  /* 0x000000090e147223 */ /* 0x080fe2000000000d */
[CC--:B------:R-:W-:Y:S01]  /*20e0*/  FFMA R13, R7.reuse, R9.reuse, R6 ;  /* 0x00000009070d7223 */ /* 0x0c0fe20000000006 */
[----:B-1----:R-:W-:Y:S01]  /*20f0*/  FFMA R24, R28, R9, R35 ;  /* 0x000000091c187223 */ /* 0x002fe20000000023 */
[-C--:B------:R-:W-:Y:S01]  /*2100*/  FFMA R9, R7, R50.reuse, R12 ;  /* 0x0000003207097223 */ /* 0x080fe2000000000c */
[CC--:B------:R-:W-:Y:S01]  /*2110*/  FFMA R35, R21.reuse, R50.reuse, R38 ;  /* 0x0000003215237223 */ /* 0x0c0fe20000000026 */
[-C--:B------:R-:W-:Y:S01]  /*2120*/  FFMA R12, R14, R27.reuse, R49 ;  /* 0x0000001b0e0c7223 */ /* 0x080fe20000000031 */
[C---:B------:R-:W-:Y:S01]  /*2130*/  FFMA R50, R28.reuse, R50, R43 ;  /* 0x000000321c327223 */ /* 0x040fe2000000002b */
[----:B------:R-:W-:Y:S01]  /*2140*/  FFMA R39, R28, R27, R39 ;  /* 0x0000001b1c277223 */ /* 0x000fe20000000027 */
[----:B--2---:R-:W-:Y:S01]  /*2150*/  FFMA R14, R16, R14, R25 ;  /* 0x0000000e100e7223 */ /* 0x004fe20000000019 */
[----:B------:R-:W-:Y:S01]  /*2160*/  FFMA R28, R28, R16, R5 ;  /* 0x000000101c1c7223 */ /* 0x000fe20000000005 */
[C---:B------:R-:W-:Y:S01]  /*2170*/  FFMA R25, R16.reuse, R7, R4 ;  /* 0x0000000710197223 */ /* 0x040fe20000000004 */
[----:B------:R-:W-:Y:S01]  /*2180*/  FFMA R43, R21, R27, R26 ;  /* 0x0000001b152b7223 */ /* 0x000fe2000000001a */
[----:B------:R-:W1:Y:S01]  /*2190*/  LDS.128 R4, [R64+0x120] ;  /* 0x0001200040047984 */ /* 0x000e620000000c00 */
[----:B------:R-:W-:Y:S01]  /*21a0*/  FFMA R21, R16, R21, R33 ;  /* 0x0000001510157223 */ /* 0x000fe20000000021 */
[CC--:B------:R-:W-:Y:S01]  /*21b0*/  FFMA R33, R29.reuse, R17.reuse, R28 ;  /* 0x000000111d217223 */ /* 0x0c0fe2000000001c */
[-C--:B------:R-:W-:Y:S01]  /*21c0*/  FFMA R49, R29, R10.reuse, R24 ;  /* 0x0000000a1d317223 */ /* 0x080fe20000000018 */
[CC--:B------:R-:W-:Y:S01]  /*21d0*/  FFMA R34, R22.reuse, R10.reuse, R47 ;  /* 0x0000000a16227223 */ /* 0x0c0fe2000000002f */
[CC--:B------:R-:W-:Y:S01]  /*21e0*/  FFMA R16, R22.reuse, R17.reuse, R21 ;  /* 0x0000001116107223 */ /* 0x0c0fe20000000015 */
[C---:B------:R-:W-:Y:S01]  /*21f0*/  FFMA R21, R15.reuse, R17, R14 ;  /* 0x000000110f157223 */ /* 0x040fe2000000000e */
[----:B------:R-:W-:Y:S01]  /*2200*/  FFMA R47, R15, R10, R20 ;  /* 0x0000000a0f2f7223 */ /* 0x000fe20000000014 */
[-C--:B------:R-:W-:Y:S01]  /*2210*/  FFMA R20, R22, R51.reuse, R35 ;  /* 0x0000003316147223 */ /* 0x080fe20000000023 */
[----:B------:R-:W-:Y:S01]  /*2220*/  FFMA R35, R29, R51, R50 ;  /* 0x000000331d237223 */ /* 0x000fe20000000032 */
[----:B------:R-:W-:Y:S01]  /*2230*/  FFMA R42, R30, R18, R33 ;  /* 0x000000121e2a7223 */ /* 0x000fe20000000021 */
[----:B---3--:R-:W-:Y:S01]  /*2240*/  FFMA R22, R56, R22, R43 ;  /* 0x0000001638167223 */ /* 0x008fe2000000002b */
[-C--:B------:R-:W-:Y:S01]  /*2250*/  FFMA R33, R23, R11.reuse, R34 ;  /* 0x0000000b17217223 */ /* 0x080fe20000000022 */
[----:B------:R-:W-:Y:S01]  /*2260*/  FFMA R49, R30, R11, R49 ;  /* 0x0000000b1e317223 */ /* 0x000fe20000000031 */
[----:B0-----:R-:W-:Y:S01]  /*2270*/  FFMA R28, R52, R17, R25 ;  /* 0x00000011341c7223 */ /* 0x001fe20000000019 */
[----:B------:R-:W-:Y:S01]  /*2280*/  FFMA R17, R15, R51, R8 ;  /* 0x000000330f117223 */ /* 0x000fe20000000008 */
[----:B------:R-:W0:Y:S01]  /*2290*/  LDS.128 R24, [R66+0x120] ;  /* 0x0001200042187984 */ /* 0x000e220000000c00 */
[----:B------:R-:W-:Y:S01]  /*22a0*/  FFMA R8, R56, R29, R39 ;  /* 0x0000001d38087223 */ /* 0x000fe20000000027 */
[----:B------:R-:W-:Y:S01]  /*22b0*/  FFMA R10, R52, R10, R13 ;  /* 0x0000000a340a7223 */ /* 0x000fe2000000000d */
[----:B------:R-:W-:Y:S01]  /*22c0*/  FFMA R29, R56, R15, R12 ;  /* 0x0000000f381d7223 */ /* 0x000fe2000000000c */
[C---:B------:R-:W-:Y:S01]  /*22d0*/  FFMA R38, R52.reuse, R51, R9 ;  /* 0x0000003334267223 */ /* 0x040fe20000000009 */
[----:B------:R-:W2:Y:S01]  /*22e0*/  LDS.128 R12, [R64+0xa0] ;  /* 0x0000a000400c7984 */ /* 0x000ea20000000c00 */
[----:B------:R-:W-:Y:S01]  /*22f0*/  FFMA R52, R52, R56, R41 ;  /* 0x0000003834347223 */ /* 0x000fe20000000029 */
[CC--:B------:R-:W-:Y:S01]  /*2300*/  FFMA R41, R53.reuse, R18.reuse, R28 ;  /* 0x0000001235297223 */ /* 0x0c0fe2000000001c */
[----:B------:R-:W-:Y:S01]  /*2310*/  FFMA R43, R53, R11, R10 ;  /* 0x0000000b352b7223 */ /* 0x000fe2000000000a */
[-C--:B------:R-:W-:Y:S01]  /*2320*/  FFMA R34, R30, R57.reuse, R8 ;  /* 0x000000391e227223 */ /* 0x080fe20000000008 */
[-C--:B------:R-:W-:Y:S01]  /*2330*/  FFMA R39, R23, R18.reuse, R16 ;  /* 0x0000001217277223 */ /* 0x080fe20000000010 */
[----:B------:R-:W-:Y:S01]  /*2340*/  FFMA R51, R53, R57, R52 ;  /* 0x0000003935337223 */ /* 0x000fe20000000034 */
[C---:B-1----:R-:W-:Y:S01]  /*2350*/  FFMA R28, R4.reuse, R11, R47 ;  /* 0x0000000b041c7223 */ /* 0x042fe2000000002f */
[CC--:B------:R-:W-:Y:S01]  /*2360*/  FFMA R46, R4.reuse, R57.reuse, R29 ;  /* 0x00000039042e7223 */ /* 0x0c0fe2000000001d */
[----:B------:R-:W1:Y:S01]  /*2370*/  LDS.128 R8, [R66+0xa0] ;  /* 0x0000a00042087984 */ /* 0x000e620000000c00 */
[C---:B------:R-:W-:Y:S01]  /*2380*/  FFMA R18, R4.reuse, R18, R21 ;  /* 0x0000001204127223 */ /* 0x040fe20000000015 */
[----:B------:R-:W-:Y:S01]  /*2390*/  FFMA R47, R23, R57, R22 ;  /* 0x00000039172f7223 */ /* 0x000fe20000000016 */
[----:B0-----:R-:W-:Y:S01]  /*23a0*/  FFMA R16, R4, R24, R17 ;  /* 0x0000001804107223 */ /* 0x001fe20000000011 */
[C---:B------:R-:W-:Y:S01]  /*23b0*/  FFMA R29, R24.reuse, R23, R20 ;  /* 0x00000017181d7223 */ /* 0x040fe20000000014 */
[C---:B------:R-:W-:Y:S01]  /*23c0*/  FFMA R17, R24.reuse, R53, R38 ;  /* 0x0000003518117223 */ /* 0x040fe20000000026 */
[----:B------:R-:W0:Y:S01]  /*23d0*/  LDS.128 R20, [R64+0x20] ;  /* 0x0000200040147984 */ /* 0x000e220000000c00 */
[----:B------:R-:W-:Y:S01]  /*23e0*/  FFMA R30, R24, R30, R35 ;  /* 0x0000001e181e7223 */ /* 0x000fe20000000023 */
[-C--:B------:R-:W-:Y:S01]  /*23f0*/  FFMA R4, R54, R19.reuse, R41 ;  /* 0x0000001336047223 */ /* 0x080fe20000000029 */
[-C--:B------:R-:W-:Y:S01]  /*2400*/  FFMA R35, R31, R19.reuse, R42 ;  /* 0x000000131f237223 */ /* 0x080fe2000000002a */
[CC--:B------:R-:W-:Y:S01]  /*2410*/  FFMA R41, R5.reuse, R19.reuse, R18 ;  /* 0x0000001305297223 */ /* 0x0c0fe20000000012 */
[----:B--2---:R-:W-:Y:S01]  /*2420*/  FFMA R39, R12, R19, R39 ;  /* 0x000000130c277223 */ /* 0x004fe20000000027 */
[-C--:B------:R-:W-:Y:S01]  /*2430*/  FFMA R53, R5, R25.reuse, R16 ;  /* 0x0000001905357223 */ /* 0x080fe20000000010 */
[-C--:B------:R-:W-:Y:S01]  /*2440*/  FFMA R24, R54, R25.reuse, R17 ;  /* 0x0000001936187223 */ /* 0x080fe20000000011 */
[CC--:B------:R-:W-:Y:S01]  /*2450*/  FFMA R57, R31.reuse, R25.reuse, R30 ;  /* 0x000000191f397223 */ /* 0x0c0fe2000000001e */
[----:B------:R-:W2:Y:S01]  /*2460*/  LDS.128 R16, [R66+0x20] ;  /* 0x0000200042107984 */ /* 0x000ea20000000c00 */
[----:B------:R-:W-:Y:S01]  /*2470*/  FFMA R38, R12, R25, R29 ;  /* 0x000000190c267223 */ /* 0x000fe2000000001d */
[-C--:B------:R-:W-:Y:S01]  /*2480*/  FFMA R25, R31, R58.reuse, R34 ;  /* 0x0000003a1f197223 */ /* 0x080fe20000000022 */
[-C--:B------:R-:W-:Y:S01]  /*2490*/  FFMA R34, R54, R58.reuse, R51 ;  /* 0x0000003a36227223 */ /* 0x080fe20000000033 */
[-C--:B------:R-:W-:Y:S01]  /*24a0*/  FFMA R51, R5, R58.reuse, R46 ;  /* 0x0000003a05337223 */ /* 0x080fe2000000002e */
[C---:B------:R-:W-:Y:S01]  /*24b0*/  FFMA R58, R12.reuse, R58, R47 ;  /* 0x0000003a0c3a7223 */ /* 0x040fe2000000002f */
[----:B-1----:R-:W-:Y:S01]  /*24c0*/  FFMA R12, R12, R8, R33 ;  /* 0x000000080c0c7223 */ /* 0x002fe20000000021 */
[C---:B------:R-:W-:Y:S01]  /*24d0*/  FFMA R5, R8.reuse, R5, R28 ;  /* 0x0000000508057223 */ /* 0x040fe2000000001c */
[C---:B------:R-:W-:Y:S01]  /*24e0*/  FFMA R49, R8.reuse, R31, R49 ;  /* 0x0000001f08317223 */ /* 0x040fe20000000031 */
[----:B------:R-:W-:Y:S01]  /*24f0*/  FFMA R8, R8, R54, R43 ;  /* 0x0000003608087223 */ /* 0x000fe2000000002b */
[-C--:B------:R-:W-:Y:S01]  /*2500*/  FFMA R43, R13, R9.reuse, R12 ;  /* 0x000000090d2b7223 */ /* 0x080fe2000000000c */
[----:B------:R-:W1:Y:S01]  /*2510*/  LDS.128 R28, [R64+0x1b0] ;  /* 0x0001b000401c7984 */ /* 0x000e620000000c00 */
[C---:B------:R-:W-:Y:S01]  /*2520*/  FFMA R12, R6.reuse, R9, R5 ;  /* 0x00000009060c7223 */ /* 0x040fe20000000005 */
[CC--:B------:R-:W-:Y:S01]  /*2530*/  FFMA R5, R55.reuse, R26.reuse, R24 ;  /* 0x0000001a37057223 */ /* 0x0c0fe20000000018 */
[C---:B------:R-:W-:Y:S01]  /*2540*/  FFMA R24, R6.reuse, R59, R51 ;  /* 0x0000003b06187223 */ /* 0x040fe20000000033 */
[C---:B------:R-:W-:Y:S01]  /*2550*/  FFMA R33, R55.reuse, R9, R8 ;  /* 0x0000000937217223 */ /* 0x040fe20000000008 */
[----:B------:R-:W-:Y:S01]  /*2560*/  FFMA R8, R6, R26, R53 ;  /* 0x0000001a06087223 */ /* 0x000fe20000000035 */
[-C--:B------:R-:W-:Y:S01]  /*2570*/  FFMA R47, R55, R59.reuse, R34 ;  /* 0x0000003b372f7223 */ /* 0x080fe20000000022 */
[C---:B------:R-:W-:Y:S01]  /*2580*/  FFMA R67, R13.reuse, R59, R58 ;  /* 0x0000003b0d437223 */ /* 0x040fe2000000003a */
[----:B------:R-:W-:Y:S01]  /*2590*/  FFMA R34, R14, R10, R43 ;  /* 0x0000000a0e227223 */ /* 0x000fe2000000002b */
[C---:B0-----:R-:W-:Y:S01]  /*25a0*/  FFMA R42, R20.reuse, R9, R49 ;  /* 0x00000009142a7223 */ /* 0x041fe20000000031 */
[-C--:B------:R-:W-:Y:S01]  /*25b0*/  FFMA R9, R13, R26.reuse, R38 ;  /* 0x0000001a0d097223 */ /* 0x080fe20000000026 */
[----:B------:R-:W0:Y:S01]  /*25c0*/  LDS.128 R48, [R66+0x1b0] ;  /* 0x0001b00042307984 */ /* 0x000e220000000c00 */
[C---:B------:R-:W-:Y:S01]  /*25d0*/  FFMA R26, R20.reuse, R26, R57 ;  /* 0x0000001a141a7223 */ /* 0x040fe20000000039 */
[----:B------:R-:W-:-:S02]  /*25e0*/  FFMA R25, R20, R59, R25 ;  /* 0x0000003b14197223 */ /* 0x000fc40000000019 */
[----:B------:R-:W-:Y:S01]  /*25f0*/  LDS.128 R56, [R66+0x130] ;  /* 0x0001300042387984 */ /* 0x000fe20000000c00 */
[C---:B--2---:R-:W-:Y:S01]  /*2600*/  FFMA R6, R16.reuse, R6, R41 ;  /* 0x0000000610067223 */ /* 0x044fe20000000029 */
[----:B------:R-:W-:Y:S01]  /*2610*/  FFMA R41, R16, R55, R4 ;  /* 0x0000003710297223 */ /* 0x000fe20000000004 */
[----:B------:R-:W-:Y:S01]  /*2620*/  FFMA R20, R20, R16, R35 ;  /* 0x0000001014147223 */ /* 0x000fe20000000023 */
[----:B------:R-:W2:Y:S01]  /*2630*/  LDS.128 R52, [R64+0x130] ;  /* 0x0001300040347984 */ /* 0x000ea20000000c00 */
[----:B------:R-:W-:Y:S01]  /*2640*/  FFMA R39, R16, R13, R39 ;  /* 0x0000000d10277223 */ /* 0x000fe20000000027 */
[-C--:B------:R-:W-:Y:S01]  /*2650*/  FFMA R13, R7, R17.reuse, R6 ;  /* 0x00000011070d7223 */ /* 0x080fe20000000006 */
[-C--:B------:R-:W-:Y:S02]  /*2660*/  FFMA R35, R21, R17.reuse, R20 ;  /* 0x0000001115237223 */ /* 0x080fe40000000014 */
[C---:B------:R-:W-:Y:S01]  /*2670*/  FFMA R16, R14.reuse, R17, R39 ;  /* 0x000000110e107223 */ /* 0x040fe20000000027 */
[-C--:B------:R-:W-:Y:S01]  /*2680*/  FFMA R39, R7, R10.reuse, R12 ;  /* 0x0000000a07277223 */ /* 0x080fe2000000000c */
[----:B------:R-:W-:Y:S01]  /*2690*/  FFMA R12, R14, R27, R9 ;  /* 0x0000001b0e0c7223 */ /* 0x000fe20000000009 */
[C---:B-1----:R-:W-:Y:S01]  /*26a0*/  FFMA R20, R28.reuse, R17, R41 ;  /* 0x000000111c147223 */ /* 0x042fe20000000029 */
[-C--:B------:R-:W-:Y:S01]  /*26b0*/  FFMA R41, R21, R10.reuse, R42 ;  /* 0x0000000a15297223 */ /* 0x080fe2000000002a */
[C---:B------:R-:W-:Y:S01]  /*26c0*/  FFMA R10, R28.reuse, R10, R33 ;  /* 0x0000000a1c0a7223 */ /* 0x040fe20000000021 */
[-C--:B------:R-:W-:Y:S01]  /*26d0*/  FFMA R17, R7, R27.reuse, R8 ;  /* 0x0000001b07117223 */ /* 0x080fe20000000008 */
[-C--:B------:R-:W-:Y:S01]  /*26e0*/  FFMA R33, R21, R27.reuse, R26 ;  /* 0x0000001b15217223 */ /* 0x080fe2000000001a */
[----:B------:R-:W-:Y:S01]  /*26f0*/  FFMA R26, R28, R27, R5 ;  /* 0x0000001b1c1a7223 */ /* 0x000fe20000000005 */
[-C--:B------:R-:W-:Y:S01]  /*2700*/  FFMA R41, R22, R11.reuse, R41 ;  /* 0x0000000b16297223 */ /* 0x080fe20000000029 */
[----:B------:R-:W-:Y:S01]  /*2710*/  FFMA R43, R29, R11, R10 ;  /* 0x0000000b1d2b7223 */ /* 0x000fe2000000000a */
[----:B------:R-:W-:Y:S01]  /*2720*/  FFMA R27, R15, R18, R16 ;  /* 0x000000120f1b7223 */ /* 0x000fe20000000010 */
[C---:B0-----:R-:W-:Y:S01]  /*2730*/  FFMA R8, R48.reuse, R21, R25 ;  /* 0x0000001530087223 */ /* 0x041fe20000000019 */
[----:B------:R-:W-:Y:S01]  /*2740*/  FFMA R21, R48, R7, R24 ;  /* 0x0000000730157223 */ /* 0x000fe20000000018 */
[----:B------:R-:W-:Y:S01]  /*2750*/  FFMA R28, R28, R48, R47 ;  /* 0x000000301c1c7223 */ /* 0x000fe2000000002f */
[----:B------:R-:W0:Y:S01]  /*2760*/  LDS.128 R4, [R64+0xb0] ;  /* 0x0000b00040047984 */ /* 0x000e220000000c00 */
[----:B------:R-:W-:Y:S01]  /*2770*/  FFMA R24, R22, R18, R35 ;  /* 0x0000001216187223 */ /* 0x000fe20000000023 */
[----:B------:R-:W-:Y:S01]  /*2780*/  FFMA R14, R48, R14, R67 ;  /* 0x0000000e300e7223 */ /* 0x000fe20000000043 */
[-C--:B------:R-:W-:Y:S01]  /*2790*/  FFMA R35, R29, R18.reuse, R20 ;  /* 0x000000121d237223 */ /* 0x080fe20000000014 */
[----:B------:R-:W-:Y:S01]  /*27a0*/  FFMA R25, R15, R11, R34 ;  /* 0x0000000b0f197223 */ /* 0x000fe20000000022 */
[-C--:B------:R-:W-:Y:S01]  /*27b0*/  FFMA R34, R22, R49.reuse, R8 ;  /* 0x0000003116227223 */ /* 0x080fe20000000008 */
[----:B------:R-:W-:Y:S01]  /*27c0*/  FFMA R47, R29, R49, R28 ;  /* 0x000000311d2f7223 */ /* 0x000fe2000000001c */
[C---:B--2---:R-:W-:Y:S01]  /*27d0*/  FFMA R20, R52.reuse, R11, R39 ;  /* 0x0000000b34147223 */ /* 0x044fe20000000027 */
[-C--:B------:R-:W-:Y:S01]  /*27e0*/  FFMA R39, R15, R49.reuse, R14 ;  /* 0x000000310f277223 */ /* 0x080fe2000000000e */
[----:B------:R-:W1:Y:S01]  /*27f0*/  LDS.128 R8, [R66+0xb0] ;  /* 0x0000b00042087984 */ /* 0x000e620000000c00 */
[C---:B------:R-:W-:Y:S01]  /*2800*/  FFMA R28, R52.reuse, R49, R21 ;  /* 0x00000031341c7223 */ /* 0x040fe20000000015 */
[----:B------:R-:W-:Y:S01]  /*2810*/  FFMA R18, R52, R18, R13 ;  /* 0x0000001234127223 */ /* 0x000fe2000000000d */
[C---:B------:R-:W-:Y:S01]  /*2820*/  FFMA R49, R56.reuse, R15, R12 ;  /* 0x0000000f38317223 */ /* 0x040fe2000000000c */
[C---:B------:R-:W-:Y:S01]  /*2830*/  FFMA R22, R56.reuse, R22, R33 ;  /* 0x0000001638167223 */ /* 0x040fe20000000021 */
[----:B------:R-:W2:Y:S01]  /*2840*/  LDS.128 R12, [R64+0x30] ;  /* 0x00003000400c7984 */ /* 0x000ea20000000c00 */
[----:B------:R-:W-:Y:S01]  /*2850*/  FFMA R21, R56, R29, R26 ;  /* 0x0000001d38157223 */ /* 0x000fe2000000001a */
[----:B------:R-:W-:Y:S01]  /*2860*/  FFMA R38, R30, R19, R35 ;  /* 0x000000131e267223 */ /* 0x000fe20000000023 */
[C---:B------:R-:W-:Y:S01]  /*2870*/  FFMA R69, R23.reuse, R57, R22 ;  /* 0x0000003917457223 */ /* 0x040fe20000000016 */
        /* <DEDUP_REMOVED lines=8> */
[-C--:B------:R-:W-:Y:S01]  /*2900*/  FFMA R49, R23, R50.reuse, R34 ;  /* 0x0000003217317223 */ /* 0x080fe20000000022 */
[-C--:B------:R-:W-:Y:S01]  /*2910*/  FFMA R34, R30, R50.reuse, R47 ;  /* 0x000000321e227223 */ /* 0x080fe2000000002f */
[-C--:B------:R-:W-:Y:S01]  /*2920*/  FFMA R47, R53, R50.reuse, R28 ;  /* 0x00000032352f7223 */ /* 0x080fe2000000001c */
[----:B------:R-:W-:Y:S01]  /*2930*/  FFMA R50, R4, R50, R39 ;  /* 0x0000003204327223 */ /* 0x000fe20000000027 */
[----:B-1----:R-:W-:Y:S01]  /*2940*/  FFMA R41, R8, R23, R41 ;  /* 0x0000001708297223 */ /* 0x002fe20000000029 */
[----:B------:R-:W-:Y:S01]  /*2950*/  FFMA R4, R4, R8, R25 ;  /* 0x0000000804047223 */ /* 0x000fe20000000019 */
[C---:B------:R-:W-:Y:S01]  /*2960*/  FFMA R53, R8.reuse, R53, R20 ;  /* 0x0000003508357223 */ /* 0x040fe20000000014 */
[----:B------:R-:W-:Y:S01]  /*2970*/  FFMA R30, R8, R30, R43 ;  /* 0x0000001e081e7223 */ /* 0x000fe2000000002b */
[----:B------:R-:W1:Y:S01]  /*2980*/  LDS.128 R24, [R64+0x1c0] ;  /* 0x0001c00040187984 */ /* 0x000e620000000c00 */
[-C--:B------:R-:W-:Y:S01]  /*2990*/  FFMA R43, R5, R9.reuse, R4 ;  /* 0x00000009052b7223 */ /* 0x080fe20000000004 */
[-C--:B------:R-:W-:Y:S01]  /*29a0*/  FFMA R8, R54, R9.reuse, R53 ;  /* 0x0000000936087223 */ /* 0x080fe20000000035 */
[CC--:B------:R-:W-:Y:S01]  /*29b0*/  FFMA R39, R31.reuse, R9.reuse, R30 ;  /* 0x000000091f277223 */ /* 0x0c0fe2000000001e */
[----:B--2---:R-:W-:Y:S01]  /*29c0*/  FFMA R42, R12, R9, R41 ;  /* 0x000000090c2a7223 */ /* 0x004fe20000000029 */
[-C--:B------:R-:W-:Y:S01]  /*29d0*/  FFMA R9, R31, R58.reuse, R21 ;  /* 0x0000003a1f097223 */ /* 0x080fe20000000015 */
[-C--:B------:R-:W-:Y:S01]  /*29e0*/  FFMA R41, R5, R58.reuse, R22 ;  /* 0x0000003a05297223 */ /* 0x080fe20000000016 */
[-C--:B------:R-:W-:Y:S01]  /*29f0*/  FFMA R4, R54, R58.reuse, R67 ;  /* 0x0000003a36047223 */ /* 0x080fe20000000043 */
[----:B------:R-:W2:Y:S01]  /*2a00*/  LDS.128 R20, [R66+0x1c0] ;  /* 0x0001c00042147984 */ /* 0x000ea20000000c00 */
[CC--:B------:R-:W-:Y:S01]  /*2a10*/  FFMA R57, R12.reuse, R51.reuse, R49 ;  /* 0x000000330c397223 */ /* 0x0c0fe20000000031 */
[----:B------:R-:W-:Y:S01]  /*2a20*/  FFMA R58, R12, R58, R69 ;  /* 0x0000003a0c3a7223 */ /* 0x000fe20000000045 */
[-C--:B------:R-:W-:Y:S01]  /*2a30*/  FFMA R53, R31, R51.reuse, R34 ;  /* 0x000000331f357223 */ /* 0x080fe20000000022 */
[-C--:B------:R-:W-:Y:S01]  /*2a40*/  FFMA R34, R54, R51.reuse, R47 ;  /* 0x0000003336227223 */ /* 0x080fe2000000002f */
[----:B------:R-:W-:Y:S01]  /*2a50*/  FFMA R47, R5, R51, R50 ;  /* 0x00000033052f7223 */ /* 0x000fe20000000032 */
[----:B0-----:R-:W-:Y:S01]  /*2a60*/  FFMA R49, R16, R31, R38 ;  /* 0x0000001f10317223 */ /* 0x001fe20000000026 */
[----:B------:R-:W-:Y:S01]  /*2a70*/  FFMA R12, R12, R16, R29 ;  /* 0x000000100c0c7223 */ /* 0x000fe2000000001d */
[C---:B------:R-:W-:Y:S01]  /*2a80*/  FFMA R35, R16.reuse, R5, R35 ;  /* 0x0000000510237223 */ /* 0x040fe20000000023 */
[----:B------:R-:W0:Y:S01]  /*2a90*/  LDS.128 R28, [R64+0x140] ;  /* 0x00014000401c7984 */ /* 0x000e220000000c00 */
[----:B------:R-:W-:Y:S01]  /*2aa0*/  FFMA R54, R16, R54, R33 ;  /* 0x0000003610367223 */ /* 0x000fe20000000021 */
[-C--:B------:R-:W-:Y:S01]  /*2ab0*/  FFMA R33, R13, R17.reuse, R12 ;  /* 0x000000110d217223 */ /* 0x080fe2000000000c */
[CC--:B------:R-:W-:Y:S01]  /*2ac0*/  FFMA R12, R6.reuse, R17.reuse, R35 ;  /* 0x00000011060c7223 */ /* 0x0c0fe20000000023 */
[-C--:B------:R-:W-:Y:S01]  /*2ad0*/  FFMA R38, R6, R10.reuse, R43 ;  /* 0x0000000a06267223 */ /* 0x080fe2000000002b */
[-C--:B------:R-:W-:Y:S01]  /*2ae0*/  FFMA R35, R55, R10.reuse, R8 ;  /* 0x0000000a37237223 */ /* 0x080fe20000000008 */
[-C--:B------:R-:W-:Y:S01]  /*2af0*/  FFMA R43, R13, R10.reuse, R42 ;  /* 0x0000000a0d2b7223 */ /* 0x080fe2000000002a */
[-C--:B------:R-:W-:Y:S01]  /*2b00*/  FFMA R5, R55, R17.reuse, R54 ;  /* 0x0000001137057223 */ /* 0x080fe20000000036 */
[C---:B-1----:R-:W-:Y:S01]  /*2b10*/  FFMA R16, R24.reuse, R17, R49 ;  /* 0x0000001118107223 */ /* 0x042fe20000000031 */
[C---:B------:R-:W-:Y:S01]  /*2b20*/  FFMA R10, R24.reuse, R10, R39 ;  /* 0x0000000a180a7223 */ /* 0x040fe20000000027 */
[----:B------:R-:W1:Y:S01]  /*2b30*/  LDS.128 R48, [R66+0x140] ;  /* 0x0001400042307984 */ /* 0x000e620000000c00 */
[-C--:B------:R-:W-:Y:S01]  /*2b40*/  FFMA R39, R13, R59.reuse, R58 ;  /* 0x0000003b0d277223 */ /* 0x080fe2000000003a */
[-C--:B------:R-:W-:Y:S01]  /*2b50*/  FFMA R42, R24, R59.reuse, R9 ;  /* 0x0000003b182a7223 */ /* 0x080fe20000000009 */
[-C--:B------:R-:W-:Y:S01]  /*2b60*/  FFMA R17, R55, R59.reuse, R4 ;  /* 0x0000003b37117223 */ /* 0x080fe20000000004 */
[----:B------:R-:W-:Y:S01]  /*2b70*/  FFMA R4, R6, R59, R41 ;  /* 0x0000003b06047223 */ /* 0x000fe20000000029 */
[C---:B------:R-:W-:Y:S01]  /*2b80*/  FFMA R41, R7.reuse, R18, R12 ;  /* 0x0000001207297223 */ /* 0x040fe2000000000c */
[C---:B--2---:R-:W-:Y:S01]  /*2b90*/  FFMA R8, R20.reuse, R13, R57 ;  /* 0x0000000d14087223 */ /* 0x044fe20000000039 */
[----:B------:R-:W-:Y:S01]  /*2ba0*/  FFMA R13, R20, R55, R34 ;  /* 0x00000037140d7223 */ /* 0x000fe20000000022 */
[----:B------:R-:W-:Y:S01]  /*2bb0*/  FFMA R24, R24, R20, R53 ;  /* 0x0000001418187223 */ /* 0x000fe20000000035 */
[----:B------:R-:W-:Y:S01]  /*2bc0*/  FFMA R6, R20, R6, R47 ;  /* 0x0000000614067223 */ /* 0x000fe2000000002f */
[----:B------:R-:W2:Y:S01]  /*2bd0*/  LDS.128 R52, [R64+0xc0] ;  /* 0x0000c00040347984 */ /* 0x000ea20000000c00 */
[CC--:B------:R-:W-:Y:S01]  /*2be0*/  FFMA R20, R14.reuse, R18.reuse, R33 ;  /* 0x000000120e147223 */ /* 0x0c0fe20000000021 */
[-C--:B------:R-:W-:Y:S01]  /*2bf0*/  FFMA R33, R7, R11.reuse, R38 ;  /* 0x0000000b07217223 */ /* 0x080fe20000000026 */
[CC--:B------:R-:W-:Y:S01]  /*2c00*/  FFMA R43, R14.reuse, R11.reuse, R43 ;  /* 0x0000000b0e2b7223 */ /* 0x0c0fe2000000002b */
[C---:B------:R-:W-:Y:S01]  /*2c10*/  FFMA R57, R25.reuse, R11, R10 ;  /* 0x0000000b19397223 */ /* 0x040fe2000000000a */
[-C--:B------:R-:W-:Y:S01]  /*2c20*/  FFMA R34, R14, R21.reuse, R8 ;  /* 0x000000150e227223 */ /* 0x080fe20000000008 */
[CC--:B------:R-:W-:Y:S01]  /*2c30*/  FFMA R47, R25.reuse, R18.reuse, R16 ;  /* 0x00000012192f7223 */ /* 0x0c0fe20000000010 */
        /* <DEDUP_REMOVED lines=9> */
[C---:B------:R-:W-:Y:S01]  /*2cd0*/  FFMA R17, R48.reuse, R25, R42 ;  /* 0x0000001930117223 */ /* 0x040fe2000000002a */
[----:B------:R-:W-:Y:S01]  /*2ce0*/  FFMA R13, R48, R7, R4 ;  /* 0x00000007300d7223 */ /* 0x000fe20000000004 */
[C---:B------:R-:W-:Y:S01]  /*2cf0*/  FFMA R25, R29.reuse, R19, R18 ;  /* 0x000000131d197223 */ /* 0x040fe20000000012 */
[----:B------:R-:W1:Y:S01]  /*2d00*/  LDS.128 R4, [R64+0x40] ;  /* 0x0000400040047984 */ /* 0x000e620000000c00 */
[-C--:B------:R-:W-:Y:S01]  /*2d10*/  FFMA R47, R29, R49.reuse, R28 ;  /* 0x000000311d2f7223 */ /* 0x080fe2000000001c */
[----:B------:R-:W-:Y:S01]  /*2d20*/  FFMA R28, R26, R49, R17 ;  /* 0x000000311a1c7223 */ /* 0x000fe20000000011 */
[----:B------:R-:W-:Y:S01]  /*2d30*/  FFMA R14, R48, R14, R39 ;  /* 0x0000000e300e7223 */ /* 0x000fe20000000027 */
[CC--:B------:R-:W-:Y:S01]  /*2d40*/  FFMA R39, R15.reuse, R22.reuse, R34 ;  /* 0x000000160f277223 */ /* 0x0c0fe20000000022 */
[-C--:B------:R-:W-:Y:S01]  /*2d50*/  FFMA R34, R26, R22.reuse, R59 ;  /* 0x000000161a227223 */ /* 0x080fe2000000003b */
[C---:B--2---:R-:W-:Y:S01]  /*2d60*/  FFMA R41, R52.reuse, R19, R41 ;  /* 0x0000001334297223 */ /* 0x044fe20000000029 */
[-C--:B------:R-:W-:Y:S01]  /*2d70*/  FFMA R67, R15, R49.reuse, R14 ;  /* 0x000000310f437223 */ /* 0x080fe2000000000e */
[----:B------:R-:W2:Y:S01]  /*2d80*/  LDS.128 R16, [R66+0x40] ;  /* 0x0000400042107984 */ /* 0x000ea20000000c00 */
[C---:B------:R-:W-:Y:S01]  /*2d90*/  FFMA R38, R52.reuse, R49, R13 ;  /* 0x0000003134267223 */ /* 0x040fe2000000000d */
[-C--:B------:R-:W-:Y:S01]  /*2da0*/  FFMA R49, R29, R22.reuse, R24 ;  /* 0x000000161d317223 */ /* 0x080fe20000000018 */
[----:B------:R-:W-:Y:S01]  /*2db0*/  FFMA R22, R52, R22, R35 ;  /* 0x0000001634167223 */ /* 0x000fe20000000023 */
[C---:B0-----:R-:W-:Y:S01]  /*2dc0*/  FFMA R43, R8.reuse, R15, R43 ;  /* 0x0000000f082b7223 */ /* 0x041fe2000000002b */
[----:B------:R-:W-:Y:S01]  /*2dd0*/  FFMA R29, R8, R29, R12 ;  /* 0x0000001d081d7223 */ /* 0x000fe2000000000c */
[----:B------:R-:W-:Y:S01]  /*2de0*/  FFMA R52, R52, R8, R33 ;  /* 0x0000000834347223 */ /* 0x000fe20000000021 */
[----:B------:R-:W0:Y:S01]  /*2df0*/  LDS.128 R12, [R64+0x1d0] ;  /* 0x0001d000400c7984 */ /* 0x000e220000000c00 */
[----:B------:R-:W-:Y:S01]  /*2e00*/  FFMA R8, R8, R26, R57 ;  /* 0x0000001a08087223 */ /* 0x000fe20000000039 */
[CC--:B------:R-:W-:Y:S01]  /*2e10*/  FFMA R24, R30.reuse, R9.reuse, R29 ;  /* 0x000000091e187223 */ /* 0x0c0fe2000000001d */
[-C--:B------:R-:W-:Y:S01]  /*2e20*/  FFMA R35, R53, R9.reuse, R52 ;  /* 0x0000000935237223 */ /* 0x080fe20000000034 */
[----:B------:R-:W3:Y:S01]  /*2e30*/  LDS.128 R56, [R66+0x1d0] ;  /* 0x0001d00042387984 */ /* 0x000ee20000000c00 */
[----:B------:R-:W-:Y:S01]  /*2e40*/  FFMA R29, R27, R9, R8 ;  /* 0x000000091b1d7223 */ /* 0x000fe20000000008 */
[-C--:B------:R-:W-:Y:S01]  /*2e50*/  FFMA R8, R30, R50.reuse, R47 ;  /* 0x000000321e087223 */ /* 0x080fe2000000002f */
[CC--:B------:R-:W-:Y:S01]  /*2e60*/  FFMA R33, R53.reuse, R50.reuse, R38 ;  /* 0x0000003235217223 */ /* 0x0c0fe20000000026 */
[----:B------:R-:W-:Y:S01]  /*2e70*/  FFMA R47, R53, R23, R22 ;  /* 0x00000017352f7223 */ /* 0x000fe20000000016 */
[C---:B-1----:R-:W-:Y:S01]  /*2e80*/  FFMA R26, R4.reuse, R9, R43 ;  /* 0x00000009041a7223 */ /* 0x042fe2000000002b */
[CC--:B------:R-:W-:Y:S01]  /*2e90*/  FFMA R9, R27.reuse, R50.reuse, R28 ;  /* 0x000000321b097223 */ /* 0x0c0fe2000000001c */
[C---:B------:R-:W-:Y:S01]  /*2ea0*/  FFMA R50, R4.reuse, R50, R67 ;  /* 0x0000003204327223 */ /* 0x040fe20000000043 */
[-C--:B------:R-:W-:Y:S01]  /*2eb0*/  FFMA R43, R27, R23.reuse, R34 ;  /* 0x000000171b2b7223 */ /* 0x080fe20000000022 */
[-C--:B------:R-:W-:Y:S01]  /*2ec0*/  FFMA R39, R4, R23.reuse, R39 ;  /* 0x0000001704277223 */ /* 0x080fe20000000027 */
[----:B------:R-:W-:Y:S01]  /*2ed0*/  FFMA R28, R30, R23, R49 ;  /* 0x000000171e1c7223 */ /* 0x000fe20000000031 */
[-C--:B------:R-:W-:Y:S01]  /*2ee0*/  FFMA R34, R54, R10.reuse, R35 ;  /* 0x0000000a36227223 */ /* 0x080fe20000000023 */
[----:B------:R-:W-:Y:S01]  /*2ef0*/  FFMA R35, R31, R10, R24 ;  /* 0x0000000a1f237223 */ /* 0x000fe20000000018 */
[----:B--2---:R-:W-:Y:S01]  /*2f00*/  FFMA R4, R4, R16, R21 ;  /* 0x0000001004047223 */ /* 0x004fe20000000015 */
[C---:B------:R-:W-:Y:S01]  /*2f10*/  FFMA R27, R16.reuse, R27, R20 ;  /* 0x0000001b101b7223 */ /* 0x040fe20000000014 */
[C---:B------:R-:W-:Y:S01]  /*2f20*/  FFMA R41, R16.reuse, R53, R41 ;  /* 0x0000003510297223 */ /* 0x040fe20000000029 */
[----:B------:R-:W1:Y:S01]  /*2f30*/  LDS.128 R20, [R64+0x150] ;  /* 0x0001500040147984 */ /* 0x000e620000000c00 */
[----:B------:R-:W-:Y:S01]  /*2f40*/  FFMA R30, R16, R30, R25 ;  /* 0x0000001e101e7223 */ /* 0x000fe20000000019 */
[CC--:B------:R-:W-:Y:S01]  /*2f50*/  FFMA R53, R5.reuse, R10.reuse, R26 ;  /* 0x0000000a05357223 */ /* 0x0c0fe2000000001a */
[-C--:B------:R-:W-:Y:S01]  /*2f60*/  FFMA R49, R5, R17.reuse, R4 ;  /* 0x0000001105317223 */ /* 0x080fe20000000004 */
[CC--:B------:R-:W-:Y:S01]  /*2f70*/  FFMA R4, R54.reuse, R17.reuse, R41 ;  /* 0x0000001136047223 */ /* 0x0c0fe20000000029 */
[----:B------:R-:W-:Y:S01]  /*2f80*/  FFMA R41, R31, R17, R30 ;  /* 0x000000111f297223 */ /* 0x000fe2000000001e */
[-C--:B------:R-:W-:Y:S01]  /*2f90*/  FFMA R38, R54, R51.reuse, R33 ;  /* 0x0000003336267223 */ /* 0x080fe20000000021 */
[----:B------:R-:W-:Y:S01]  /*2fa0*/  FFMA R33, R5, R51, R50 ;  /* 0x0000003305217223 */ /* 0x000fe20000000032 */
[----:B------:R-:W-:Y:S01]  /*2fb0*/  FFMA R53, R6, R11, R53 ;  /* 0x0000000b06357223 */ /* 0x000fe20000000035 */
[C---:B0-----:R-:W-:Y:S01]  /*2fc0*/  FFMA R16, R12.reuse, R17, R27 ;  /* 0x000000110c107223 */ /* 0x041fe2000000001b */
[----:B------:R-:W-:Y:S01]  /*2fd0*/  FFMA R17, R31, R51, R8 ;  /* 0x000000331f117223 */ /* 0x000fe20000000008 */
[----:B------:R-:W0:Y:S01]  /*2fe0*/  LDS.128 R24, [R66+0x150] ;  /* 0x0001500042187984 */ /* 0x000e220000000c00 */
[----:B------:R-:W-:Y:S01]  /*2ff0*/  FFMA R10, R12, R10, R29 ;  /* 0x0000000a0c0a7223 */ /* 0x000fe2000000001d */
[C---:B---3--:R-:W-:Y:S01]  /*3000*/  FFMA R8, R56.reuse, R5, R39 ;  /* 0x0000000538087223 */ /* 0x048fe20000000027 */
[C---:B------:R-:W-:Y:S01]  /*3010*/  FFMA R5, R56.reuse, R31, R28 ;  /* 0x0000001f38057223 */ /* 0x040fe2000000001c */
[----:B------:R-:W-:Y:S01]  /*3020*/  FFMA R54, R56, R54, R47 ;  /* 0x0000003638367223 */ /* 0x000fe2000000002f */
[----:B------:R-:W2:Y:S01]  /*3030*/  LDS.128 R28, [R64+0xd0] ;  /* 0x0000d000401c7984 */ /* 0x000ea20000000c00 */
[C---:B------:R-:W-:Y:S01]  /*3040*/  FFMA R42, R12.reuse, R51, R9 ;  /* 0x000000330c2a7223 */ /* 0x040fe20000000009 */
[----:B------:R-:W-:Y:S01]  /*3050*/  FFMA R56, R12, R56, R43 ;  /* 0x000000380c387223 */ /* 0x000fe2000000002b */
[CC--:B------:R-:W-:Y:S01]  /*3060*/  FFMA R12, R6.reuse, R18.reuse, R49 ;  /* 0x00000012060c7223 */ /* 0x0c0fe20000000031 */
[-C--:B------:R-:W-:Y:S01]  /*3070*/  FFMA R43, R55, R18.reuse, R4 ;  /* 0x00000012372b7223 */ /* 0x080fe20000000004 */
[-C--:B------:R-:W-:Y:S01]  /*3080*/  FFMA R47, R13, R18.reuse, R16 ;  /* 0x000000120d2f7223 */ /* 0x080fe20000000010 */
[----:B------:R-:W-:Y:S01]  /*3090*/  FFMA R39, R55, R11, R34 ;  /* 0x0000000b37277223 */ /* 0x000fe20000000022 */
[-C--:B------:R-:W-:Y:S01]  /*30a0*/  FFMA R34, R6, R57.reuse, R8 ;  /* 0x0000003906227223 */ /* 0x080fe20000000008 */
[----:B------:R-:W3:Y:S01]  /*30b0*/  LDS.128 R48, [R64+0x50] ;  /* 0x0000500040307984 */ /* 0x000ee20000000c00 */
[C---:B------:R-:W-:Y:S01]  /*30c0*/  FFMA R67, R13.reuse, R57, R56 ;  /* 0x000000390d437223 */ /* 0x040fe20000000038 */
[C---:B-1----:R-:W-:Y:S01]  /*30d0*/  FFMA R18, R20.reuse, R18, R41 ;  /* 0x0000001214127223 */ /* 0x042fe20000000029 */
[-C--:B------:R-:W-:Y:S01]  /*30e0*/  FFMA R41, R13, R11.reuse, R10 ;  /* 0x0000000b0d297223 */ /* 0x080fe2000000000a */
[C---:B------:R-:W-:Y:S01]  /*30f0*/  FFMA R4, R20.reuse, R11, R35 ;  /* 0x0000000b14047223 */ /* 0x040fe20000000023 */
[-C--:B------:R-:W-:Y:S01]  /*3100*/  FFMA R46, R20, R57.reuse, R5 ;  /* 0x00000039142e7223 */ /* 0x080fe20000000005 */
[----:B------:R-:W1:Y:S01]  /*3110*/  LDS.128 R8, [R66+0xd0] ;  /* 0x0000d00042087984 */ /* 0x000e620000000c00 */
[----:B------:R-:W-:-:S02]  /*3120*/  FFMA R35, R55, R57, R54 ;  /* 0x0000003937237223 */ /* 0x000fc40000000036 */
[----:B------:R-:W-:Y:S01]  /*3130*/  FFMA R57, R21, R58, R46 ;  /* 0x0000003a15397223 */ /* 0x000fe2000000002e */
[----:B0-----:R-:W-:Y:S01]  /*3140*/  FFMA R20, R20, R24, R17 ;  /* 0x0000001814147223 */ /* 0x001fe20000000011 */
[C---:B------:R-:W-:Y:S01]  /*3150*/  FFMA R17, R24.reuse, R13, R42 ;  /* 0x0000000d18117223 */ /* 0x040fe2000000002a */
[C---:B------:R-:W-:Y:S01]  /*3160*/  FFMA R6, R24.reuse, R6, R33 ;  /* 0x0000000618067223 */ /* 0x040fe20000000021 */
[----:B------:R-:W-:Y:S01]  /*3170*/  FFMA R5, R24, R55, R38 ;  /* 0x0000003718057223 */ /* 0x000fe20000000026 */
[-C--:B------:R-:W-:Y:S01]  /*3180*/  FFMA R13, R7, R19.reuse, R12 ;  /* 0x00000013070d7223 */ /* 0x080fe2000000000c */
[----:B------:R-:W-:Y:S01]  /*3190*/  FFMA R12, R14, R19, R47 ;  /* 0x000000130e0c7223 */ /* 0x000fe2000000002f */
[C---:B------:R-:W-:Y:S01]  /*31a0*/  FFMA R47, R21.reuse, R25, R20 ;  /* 0x00000019152f7223 */ /* 0x040fe20000000014 */
[-C--:B------:R-:W-:Y:S01]  /*31b0*/  FFMA R33, R21, R19.reuse, R18 ;  /* 0x0000001315217223 */ /* 0x080fe20000000012 */
[----:B--2---:R-:W-:Y:S01]  /*31c0*/  FFMA R43, R28, R19, R43 ;  /* 0x000000131c2b7223 */ /* 0x004fe2000000002b */
[-C--:B------:R-:W-:Y:S01]  /*31d0*/  FFMA R20, R14, R25.reuse, R17 ;  /* 0x000000190e147223 */ /* 0x080fe20000000011 */
[CC--:B------:R-:W-:Y:S01]  /*31e0*/  FFMA R55, R7.reuse, R25.reuse, R6 ;  /* 0x0000001907377223 */ /* 0x0c0fe20000000006 */
[----:B------:R-:W-:Y:S01]  /*31f0*/  FFMA R24, R28, R25, R5 ;  /* 0x000000191c187223 */ /* 0x000fe20000000005 */
[----:B------:R-:W0:Y:S01]  /*3200*/  LDS.128 R16, [R66+0x50] ;  /* 0x0000500042107984 */ /* 0x000e220000000c00 */
[-C--:B------:R-:W-:Y:S01]  /*3210*/  FFMA R25, R7, R58.reuse, R34 ;  /* 0x0000003a07197223 */ /* 0x080fe20000000022 */
[-C--:B------:R-:W-:Y:S01]  /*3220*/  FFMA R34, R14, R58.reuse, R67 ;  /* 0x0000003a0e227223 */ /* 0x080fe20000000043 */
[----:B------:R-:W-:Y:S01]  /*3230*/  FFMA R58, R28, R58, R35 ;  /* 0x0000003a1c3a7223 */ /* 0x000fe20000000023 */
[C---:B------:R-:W-:Y:S01]  /*3240*/  FFMA R35, R29.reuse, R26, R24 ;  /* 0x0000001a1d237223 */ /* 0x040fe20000000018 */
[----:B---3--:R-:W-:Y:S01]  /*3250*/  FFMA R25, R48, R59, R25 ;  /* 0x0000003b30197223 */ /* 0x008fe20000000019 */
[----:B-1----:R-:W-:Y:S01]  /*3260*/  FFMA R28, R28, R8, R39 ;  /* 0x000000081c1c7223 */ /* 0x002fe20000000027 */
[C---:B------:R-:W-:Y:S01]  /*3270*/  FFMA R53, R8.reuse, R7, R53 ;  /* 0x0000000708357223 */ /* 0x040fe20000000035 */
[C---:B------:R-:W-:Y:S01]  /*3280*/  FFMA R21, R8.reuse, R21, R4 ;  /* 0x0000001508157223 */ /* 0x040fe20000000004 */
[----:B------:R-:W-:Y:S01]  /*3290*/  FFMA R8, R8, R14, R41 ;  /* 0x0000000e08087223 */ /* 0x000fe20000000029 */
[----:B------:R-:W1:Y:S01]  /*32a0*/  LDS.128 R4, [R64+0x1e0] ;  /* 0x0001e00040047984 */ /* 0x000e620000000c00 */
[-C--:B------:R-:W-:Y:S01]  /*32b0*/  FFMA R39, R29, R9.reuse, R28 ;  /* 0x000000091d277223 */ /* 0x080fe2000000001c */
[-C--:B------:R-:W-:Y:S01]  /*32c0*/  FFMA R28, R22, R9.reuse, R21 ;  /* 0x00000009161c7223 */ /* 0x080fe20000000015 */
[CC--:B------:R-:W-:Y:S01]  /*32d0*/  FFMA R21, R15.reuse, R9.reuse, R8 ;  /* 0x000000090f157223 */ /* 0x0c0fe20000000008 */
[----:B------:R-:W-:Y:S01]  /*32e0*/  FFMA R38, R48, R9, R53 ;  /* 0x0000000930267223 */ /* 0x000fe20000000035 */
[-C--:B------:R-:W-:Y:S01]  /*32f0*/  FFMA R8, R22, R26.reuse, R47 ;  /* 0x0000001a16087223 */ /* 0x080fe2000000002f */
[CC--:B------:R-:W-:Y:S01]  /*3300*/  FFMA R9, R15.reuse, R26.reuse, R20 ;  /* 0x0000001a0f097223 */ /* 0x0c0fe20000000014 */
[----:B------:R-:W-:Y:S01]  /*3310*/  FFMA R26, R48, R26, R55 ;  /* 0x0000001a301a7223 */ /* 0x000fe20000000037 */
[-C--:B------:R-:W-:Y:S01]  /*3320*/  FFMA R20, R22, R59.reuse, R57 ;  /* 0x0000003b16147223 */ /* 0x080fe20000000039 */
[----:B------:R-:W2:Y:S01]  /*3330*/  LDS.128 R52, [R66+0x1e0] ;  /* 0x0001e00042347984 */ /* 0x000ea20000000c00 */
[-C--:B------:R-:W-:Y:S01]  /*3340*/  FFMA R41, R15, R59.reuse, R34 ;  /* 0x0000003b0f297223 */ /* 0x080fe20000000022 */
[----:B------:R-:W-:Y:S01]  /*3350*/  FFMA R47, R29, R59, R58 ;  /* 0x0000003b1d2f7223 */ /* 0x000fe2000000003a */
[CC--:B------:R-:W-:Y:S01]  /*3360*/  FFMA R34, R30.reuse, R10.reuse, R39 ;  /* 0x0000000a1e227223 */ /* 0x0c0fe20000000027 */
[----:B------:R-:W-:Y:S01]  /*3370*/  FFMA R39, R23, R10, R28 ;  /* 0x0000000a17277223 */ /* 0x000fe2000000001c */
[-C--:B------:R-:W-:Y:S01]  /*3380*/  FFMA R28, R30, R27.reuse, R35 ;  /* 0x0000001b1e1c7223 */ /* 0x080fe20000000023 */
[C---:B------:R-:W-:Y:S01]  /*3390*/  FFMA R35, R49.reuse, R27, R26 ;  /* 0x0000001b31237223 */ /* 0x040fe2000000001a */
[----:B0-----:R-:W-:Y:S01]  /*33a0*/  FFMA R48, R48, R16, R13 ;  /* 0x0000001030307223 */ /* 0x001fe2000000000d */
[C---:B------:R-:W-:Y:S01]  /*33b0*/  FFMA R57, R16.reuse, R15, R12 ;  /* 0x0000000f10397223 */ /* 0x040fe2000000000c */
[C---:B------:R-:W-:Y:S01]  /*33c0*/  FFMA R43, R16.reuse, R29, R43 ;  /* 0x0000001d102b7223 */ /* 0x040fe2000000002b */
[----:B------:R-:W0:Y:S01]  /*33d0*/  LDS.128 R12, [R64+0x160] ;  /* 0x00016000400c7984 */ /* 0x000e220000000c00 */
[----:B------:R-:W-:Y:S01]  /*33e0*/  FFMA R22, R16, R22, R33 ;  /* 0x0000001610167223 */ /* 0x000fe20000000021 */
[CC--:B------:R-:W-:Y:S01]  /*33f0*/  FFMA R33, R49.reuse, R17.reuse, R48 ;  /* 0x0000001131217223 */ /* 0x0c0fe20000000030 */
[-C--:B------:R-:W-:Y:S01]  /*3400*/  FFMA R16, R30, R17.reuse, R43 ;  /* 0x000000111e107223 */ /* 0x080fe2000000002b */
[----:B------:R-:W-:Y:S01]  /*3410*/  FFMA R43, R49, R10, R38 ;  /* 0x0000000a312b7223 */ /* 0x000fe20000000026 */
[----:B------:R-:W-:-:S03]  /*3420*/  FFMA R29, R23, R17, R22 ;  /* 0x00000011171d7223 */ /* 0x000fc60000000016 */
[----:B------:R-:W-:Y:S01]  /*3430*/  FFMA R43, R50, R11, R43 ;  /* 0x0000000b322b7223 */ /* 0x000fe2000000002b */
[C---:B-1----:R-:W-:Y:S01]  /*3440*/  FFMA R24, R4.reuse, R17, R57 ;  /* 0x0000001104187223 */ /* 0x042fe20000000039 */
[-C--:B------:R-:W-:Y:S01]  /*3450*/  FFMA R17, R23, R27.reuse, R8 ;  /* 0x0000001b17117223 */ /* 0x080fe20000000008 */
[----:B------:R-:W1:Y:S01]  /*3460*/  LDS.128 R56, [R66+0x160] ;  /* 0x0001600042387984 */ /* 0x000e620000000c00 */
[C---:B------:R-:W-:Y:S01]  /*3470*/  FFMA R10, R4.reuse, R10, R21 ;  /* 0x0000000a040a7223 */ /* 0x040fe20000000015 */
[----:B------:R-:W-:Y:S01]  /*3480*/  FFMA R26, R4, R27, R9 ;  /* 0x0000001b041a7223 */ /* 0x000fe20000000009 */
[C---:B--2---:R-:W-:Y:S01]  /*3490*/  FFMA R8, R52.reuse, R49, R25 ;  /* 0x0000003134087223 */ /* 0x044fe20000000019 */
[C---:B------:R-:W-:Y:S01]  /*34a0*/  FFMA R25, R52.reuse, R23, R20 ;  /* 0x0000001734197223 */ /* 0x040fe20000000014 */
[----:B------:R-:W-:Y:S01]  /*34b0*/  FFMA R30, R52, R30, R47 ;  /* 0x0000001e341e7223 */ /* 0x000fe2000000002f */
[----:B------:R-:W2:Y:S01]  /*34c0*/  LDS.128 R20, [R64+0xe0] ;  /* 0x0000e00040147984 */ /* 0x000ea20000000c00 */
[----:B------:R-:W-:Y:S01]  /*34d0*/  FFMA R52, R4, R52, R41 ;  /* 0x0000003404347223 */ /* 0x000fe20000000029 */
[CC--:B------:R-:W-:Y:S01]  /*34e0*/  FFMA R4, R50.reuse, R18.reuse, R33 ;  /* 0x0000001232047223 */ /* 0x0c0fe20000000021 */
[-C--:B------:R-:W-:Y:S01]  /*34f0*/  FFMA R33, R31, R18.reuse, R16 ;  /* 0x000000121f217223 */ /* 0x080fe20000000010 */
[CC--:B------:R-:W-:Y:S01]  /*3500*/  FFMA R41, R5.reuse, R18.reuse, R24 ;  /* 0x0000001205297223 */ /* 0x0c0fe20000000018 */
[C---:B------:R-:W-:Y:S01]  /*3510*/  FFMA R47, R5.reuse, R11, R10 ;  /* 0x0000000b052f7223 */ /* 0x040fe2000000000a */
[-C--:B------:R-:W-:Y:S01]  /*3520*/  FFMA R38, R50, R53.reuse, R8 ;  /* 0x0000003532267223 */ /* 0x080fe20000000008 */
[----:B------:R-:W-:Y:S01]  /*3530*/  FFMA R49, R5, R53, R52 ;  /* 0x0000003505317223 */ /* 0x000fe20000000034 */
[C---:B0-----:R-:W-:Y:S01]  /*3540*/  FFMA R18, R12.reuse, R18, R29 ;  /* 0x000000120c127223 */ /* 0x041fe2000000001d */
[CC--:B------:R-:W-:Y:S01]  /*3550*/  FFMA R29, R31.reuse, R11.reuse, R34 ;  /* 0x0000000b1f1d7223 */ /* 0x0c0fe20000000022 */
[C---:B------:R-:W-:Y:S01]  /*3560*/  FFMA R34, R12.reuse, R11, R39 ;  /* 0x0000000b0c227223 */ /* 0x040fe20000000027 */
[-C--:B------:R-:W-:Y:S01]  /*3570*/  FFMA R39, R31, R53.reuse, R30 ;  /* 0x000000351f277223 */ /* 0x080fe2000000001e */
[----:B------:R-:W0:Y:S01]  /*3580*/  LDS.128 R8, [R66+0xe0] ;  /* 0x0000e00042087984 */ /* 0x000e220000000c00 */
[C---:B------:R-:W-:Y:S01]  /*3590*/  FFMA R30, R12.reuse, R53, R25 ;  /* 0x000000350c1e7223 */ /* 0x040fe20000000019 */
[----:B-1----:R-:W-:Y:S01]  /*35a0*/  FFMA R12, R12, R56, R17 ;  /* 0x000000380c0c7223 */ /* 0x002fe20000000011 */
[C---:B------:R-:W-:Y:S01]  /*35b0*/  FFMA R17, R56.reuse, R5, R26 ;  /* 0x0000000538117223 */ /* 0x040fe2000000001a */
[----:B------:R-:W-:Y:S01]  /*35c0*/  FFMA R50, R56, R50, R35 ;  /* 0x0000003238327223 */ /* 0x000fe20000000023 */
[----:B------:R-:W1:Y:S01]  /*35d0*/  LDS.128 R24, [R64+0x60] ;  /* 0x0000600040187984 */ /* 0x000e620000000c00 */
[----:B------:R-:W-:Y:S01]  /*35e0*/  FFMA R5, R51, R19, R4 ;  /* 0x0000001333057223 */ /* 0x000fe20000000004 */
[C---:B------:R-:W-:Y:S01]  /*35f0*/  FFMA R53, R13.reuse, R57, R12 ;  /* 0x000000390d357223 */ /* 0x040fe2000000000c */
[CC--:B------:R-:W-:Y:S01]  /*3600*/  FFMA R4, R6.reuse, R19.reuse, R41 ;  /* 0x0000001306047223 */ /* 0x0c0fe20000000029 */
[----:B------:R-:W-:Y:S01]  /*3610*/  FFMA R35, R13, R19, R18 ;  /* 0x000000130d237223 */ /* 0x000fe20000000012 */
[----:B------:R-:W-:Y:S01]  /*3620*/  FFMA R12, R6, R57, R17 ;  /* 0x00000039060c7223 */ /* 0x000fe20000000011 */
[----:B------:R-:W-:Y:S01]  /*3630*/  FFMA R31, R56, R31, R28 ;  /* 0x0000001f381f7223 */ /* 0x000fe2000000001c */
[----:B--2---:R-:W-:Y:S01]  /*3640*/  FFMA R33, R20, R19, R33 ;  /* 0x0000001314217223 */ /* 0x004fe20000000021 */
[-C--:B------:R-:W-:Y:S01]  /*3650*/  FFMA R41, R51, R54.reuse, R38 ;  /* 0x0000003633297223 */ /* 0x080fe20000000026 */
[----:B------:R-:W2:Y:S01]  /*3660*/  LDS.128 R16, [R66+0x60] ;  /* 0x0000600042107984 */ /* 0x000ea20000000c00 */
[-C--:B------:R-:W-:Y:S01]  /*3670*/  FFMA R38, R6, R54.reuse, R49 ;  /* 0x0000003606267223 */ /* 0x080fe20000000031 */
[-C--:B------:R-:W-:Y:S01]  /*3680*/  FFMA R49, R13, R54.reuse, R30 ;  /* 0x000000360d317223 */ /* 0x080fe2000000001e */
[CC--:B------:R-:W-:Y:S01]  /*3690*/  FFMA R42, R20.reuse, R57.reuse, R31 ;  /* 0x00000039142a7223 */ /* 0x0c0fe2000000001f */
[----:B------:R-:W-:Y:S01]  /*36a0*/  FFMA R54, R20, R54, R39 ;  /* 0x0000003614367223 */ /* 0x000fe20000000027 */
[----:B------:R-:W-:-:S02]  /*36b0*/  FFMA R67, R51, R57, R50 ;  /* 0x0000003933437223 */ /* 0x000fc40000000032 */
[C---:B------:R-:W-:Y:S01]  /*36c0*/  FFMA R39, R21.reuse, R58, R42 ;  /* 0x0000003a15277223 */ /* 0x040fe2000000002a */
[C---:B------:R-:W-:Y:S01]  /*36d0*/  FFMA R57, R21.reuse, R55, R54 ;  /* 0x0000003715397223 */ /* 0x040fe20000000036 */
[----:B0-----:R-:W-:Y:S01]  /*36e0*/  FFMA R20, R20, R8, R29 ;  /* 0x0000000814147223 */ /* 0x001fe2000000001d */
[C---:B------:R-:W-:Y:S01]  /*36f0*/  FFMA R13, R8.reuse, R13, R34 ;  /* 0x0000000d080d7223 */ /* 0x040fe20000000022 */
[C---:B------:R-:W-:Y:S01]  /*3700*/  FFMA R51, R8.reuse, R51, R43 ;  /* 0x0000003308337223 */ /* 0x040fe2000000002b */
[----:B------:R-:W-:Y:S01]  /*3710*/  FFMA R6, R8, R6, R47 ;  /* 0x0000000608067223 */ /* 0x000fe2000000002f */
[-C--:B------:R-:W-:Y:S01]  /*3720*/  FFMA R43, R21, R9.reuse, R20 ;  /* 0x00000009152b7223 */ /* 0x080fe20000000014 */
[CC--:B------:R-:W-:Y:S01]  /*3730*/  FFMA R20, R14.reuse, R9.reuse, R13 ;  /* 0x000000090e147223 */ /* 0x0c0fe2000000000d */
[----:B------:R-:W0:Y:S01]  /*3740*/  LDS.128 R28, [R64+0x1f0] ;  /* 0x0001f000401c7984 */ /* 0x000e220000000c00 */
[C---:B------:R-:W-:Y:S01]  /*3750*/  FFMA R13, R7.reuse, R9, R6 ;  /* 0x00000009070d7223 */ /* 0x040fe20000000006 */
[----:B------:R-:W-:Y:S01]  /*3760*/  FFMA R8, R14, R58, R53 ;  /* 0x0000003a0e087223 */ /* 0x000fe20000000035 */
[C---:B------:R-:W-:Y:S01]  /*3770*/  FFMA R47, R7.reuse, R55, R38 ;  /* 0x00000037072f7223 */ /* 0x040fe20000000026 */
[----:B------:R-:W-:Y:S01]  /*3780*/  FFMA R38, R22, R10, R43 ;  /* 0x0000000a16267223 */ /* 0x000fe2000000002b */
[----:B-1----:R-:W-:Y:S01]  /*3790*/  FFMA R34, R24, R9, R51 ;  /* 0x0000000918227223 */ /* 0x002fe20000000033 */
[-C--:B------:R-:W-:Y:S01]  /*37a0*/  FFMA R9, R7, R58.reuse, R12 ;  /* 0x0000003a07097223 */ /* 0x080fe2000000000c */
[-C--:B------:R-:W-:Y:S01]  /*37b0*/  FFMA R12, R14, R55.reuse, R49 ;  /* 0x000000370e0c7223 */ /* 0x080fe20000000031 */
[C---:B------:R-:W-:Y:S01]  /*37c0*/  FFMA R58, R24.reuse, R58, R67 ;  /* 0x0000003a183a7223 */ /* 0x040fe20000000043 */
[----:B------:R-:W1:Y:S01]  /*37d0*/  LDS.128 R48, [R66+0x1f0] ;  /* 0x0001f00042307984 */ /* 0x000e620000000c00 */
[----:B------:R-:W-:Y:S01]  /*37e0*/  FFMA R41, R24, R55, R41 ;  /* 0x0000003718297223 */ /* 0x000fe20000000029 */
[----:B------:R-:W-:-:S02]  /*37f0*/  FFMA R43, R25, R10, R34 ;  /* 0x0000000a192b7223 */ /* 0x000fc40000000022 */
[----:B------:R-:W-:Y:S01]  /*3800*/  LDS.128 R52, [R66+0x170] ;  /* 0x0001700042347984 */ /* 0x000fe20000000c00 */
[----:B--2---:R-:W-:Y:S01]  /*3810*/  FFMA R14, R16, R14, R35 ;  /* 0x0000000e100e7223 */ /* 0x004fe20000000023 */
[----:B------:R-:W-:Y:S01]  /*3820*/  FFMA R24, R24, R16, R5 ;  /* 0x0000001018187223 */ /* 0x000fe20000000005 */
[C---:B------:R-:W-:Y:S01]  /*3830*/  FFMA R35, R16.reuse, R7, R4 ;  /* 0x0000000710237223 */ /* 0x040fe20000000004 */
[----:B------:R-:W-:Y:S01]  /*3840*/  FFMA R21, R16, R21, R33 ;  /* 0x0000001510157223 */ /* 0x000fe20000000021 */
[----:B------:R-:W2:Y:S01]  /*3850*/  LDS.128 R4, [R64+0x170] ;  /* 0x0001700040047984 */ /* 0x000ea20000000c00 */
[----:B------:R-:W-:Y:S01]  /*3860*/  FFMA R33, R25, R17, R24 ;  /* 0x0000001119217223 */ /* 0x000fe20000000018 */
[----:B------:R-:W-:Y:S01]  /*3870*/  FFMA R43, R26, R11, R43 ;  /* 0x0000000b1a2b7223 */ /* 0x000fe2000000002b */
[-C--:B------:R-:W-:Y:S01]  /*3880*/  FFMA R16, R22, R17.reuse, R21 ;  /* 0x0000001116107223 */ /* 0x080fe20000000015 */
[CC--:B------:R-:W-:Y:S01]  /*3890*/  FFMA R21, R15.reuse, R17.reuse, R14 ;  /* 0x000000110f157223 */ /* 0x0c0fe2000000000e */
[C---:B0-----:R-:W-:Y:S01]  /*38a0*/  FFMA R24, R28.reuse, R17, R35 ;  /* 0x000000111c187223 */ /* 0x041fe20000000023 */
[CC--:B------:R-:W-:Y:S01]  /*38b0*/  FFMA R35, R15.reuse, R10.reuse, R20 ;  /* 0x0000000a0f237223 */ /* 0x0c0fe20000000014 */
[-C--:B------:R-:W-:Y:S01]  /*38c0*/  FFMA R17, R15, R59.reuse, R8 ;  /* 0x0000003b0f117223 */ /* 0x080fe20000000008 */
[CC--:B------:R-:W-:Y:S01]  /*38d0*/  FFMA R34, R28.reuse, R59.reuse, R9 ;  /* 0x0000003b1c227223 */ /* 0x0c0fe20000000009 */
[----:B------:R-:W-:Y:S01]  /*38e0*/  FFMA R10, R28, R10, R13 ;  /* 0x0000000a1c0a7223 */ /* 0x000fe2000000000d */
[-C--:B------:R-:W-:Y:S01]  /*38f0*/  FFMA R20, R22, R59.reuse, R39 ;  /* 0x0000003b16147223 */ /* 0x080fe20000000027 */
[----:B------:R-:W-:Y:S01]  /*3900*/  FFMA R39, R25, R59, R58 ;  /* 0x0000003b19277223 */ /* 0x000fe2000000003a */
[C---:B-1----:R-:W-:Y:S01]  /*3910*/  FFMA R8, R48.reuse, R25, R41 ;  /* 0x0000001930087223 */ /* 0x042fe20000000029 */
[C---:B------:R-:W-:Y:S01]  /*3920*/  FFMA R9, R48.reuse, R15, R12 ;  /* 0x0000000f30097223 */ /* 0x040fe2000000000c */
[----:B------:R-:W-:Y:S01]  /*3930*/  FFMA R22, R48, R22, R57 ;  /* 0x0000001630167223 */ /* 0x000fe20000000039 */
[----:B------:R-:W-:Y:S01]  /*3940*/  FFMA R48, R28, R48, R47 ;  /* 0x000000301c307223 */ /* 0x000fe2000000002f */
[----:B------:R-:W0:Y:S01]  /*3950*/  LDS.128 R12, [R64+0xf0] ;  /* 0x0000f000400c7984 */ /* 0x000e220000000c00 */
[-C--:B------:R-:W-:Y:S01]  /*3960*/  FFMA R47, R29, R18.reuse, R24 ;  /* 0x000000121d2f7223 */ /* 0x080fe20000000018 */
[-C--:B------:R-:W-:Y:S01]  /*3970*/  FFMA R41, R23, R11.reuse, R38 ;  /* 0x0000000b17297223 */ /* 0x080fe20000000026 */
[----:B------:R-:W-:Y:S01]  /*3980*/  FFMA R57, R29, R11, R10 ;  /* 0x0000000b1d397223 */ /* 0x000fe2000000000a */
[----:B------:R-:W-:Y:S01]  /*3990*/  FFMA R38, R26, R49, R8 ;  /* 0x000000311a267223 */ /* 0x000fe20000000008 */
[C---:B--2---:R-:W-:Y:S01]  /*39a0*/  FFMA R24, R4.reuse, R11, R35 ;  /* 0x0000000b04187223 */ /* 0x044fe20000000023 */
[-C--:B------:R-:W-:Y:S01]  /*39b0*/  FFMA R42, R4, R49.reuse, R9 ;  /* 0x00000031042a7223 */ /* 0x080fe20000000009 */
[-C--:B------:R-:W-:Y:S01]  /*39c0*/  FFMA R28, R26, R18.reuse, R33 ;  /* 0x000000121a1c7223 */ /* 0x080fe20000000021 */
[----:B------:R-:W1:Y:S01]  /*39d0*/  LDS.128 R8, [R66+0xf0] ;  /* 0x0000f00042087984 */ /* 0x000e620000000c00 */
[CC--:B------:R-:W-:Y:S01]  /*39e0*/  FFMA R25, R23.reuse, R18.reuse, R16 ;  /* 0x0000001217197223 */ /* 0x0c0fe20000000010 */
[-C--:B------:R-:W-:Y:S01]  /*39f0*/  FFMA R59, R23, R49.reuse, R22 ;  /* 0x00000031173b7223 */ /* 0x080fe20000000016 */
[----:B------:R-:W-:Y:S01]  /*3a00*/  FFMA R35, R29, R49, R48 ;  /* 0x000000311d237223 */ /* 0x000fe20000000030 */
        /* <DEDUP_REMOVED lines=8> */
[----:B------:R-:W-:Y:S01]  /*3a90*/  FFMA R29, R5, R19, R18 ;  /* 0x00000013051d7223 */ /* 0x000fe20000000012 */
[CC--:B------:R-:W-:Y:S01]  /*3aa0*/  FFMA R46, R30.reuse, R50.reuse, R35 ;  /* 0x000000321e2e7223 */ /* 0x0c0fe20000000023 */
[-C--:B------:R-:W-:Y:S01]  /*3ab0*/  FFMA R38, R27, R50.reuse, R38 ;  /* 0x000000321b267223 */ /* 0x080fe20000000026 */
[CC--:B------:R-:W-:Y:S01]  /*3ac0*/  FFMA R35, R5.reuse, R50.reuse, R42 ;  /* 0x0000003205237223 */ /* 0x0c0fe2000000002a */
[-C--:B------:R-:W-:Y:S01]  /*3ad0*/  FFMA R28, R5, R53.reuse, R4 ;  /* 0x00000035051c7223 */ /* 0x080fe20000000004 */
[-C--:B------:R-:W-:Y:S01]  /*3ae0*/  FFMA R39, R27, R53.reuse, R26 ;  /* 0x000000351b277223 */ /* 0x080fe2000000001a */
[----:B------:R-:W-:Y:S01]  /*3af0*/  FFMA R69, R30, R53, R69 ;  /* 0x000000351e457223 */ /* 0x000fe20000000045 */
[C---:B0-----:R-:W-:Y:S01]  /*3b00*/  FFMA R67, R12.reuse, R19, R25 ;  /* 0x000000130c437223 */ /* 0x041fe20000000019 */
[C---:B------:R-:W-:Y:S01]  /*3b10*/  FFMA R34, R12.reuse, R53, R49 ;  /* 0x000000350c227223 */ /* 0x040fe20000000031 */
[----:B------:R-:W0:Y:S01]  /*3b20*/  LDS.128 R16, [R66+0x200] ;  /* 0x0002000042107984 */ /* 0x000e220000000c00 */
[C---:B------:R-:W-:Y:S01]  /*3b30*/  FFMA R50, R12.reuse, R50, R59 ;  /* 0x000000320c327223 */ /* 0x040fe2000000003b */
[----:B-1----:R-:W-:Y:S01]  /*3b40*/  FFMA R42, R12, R8, R41 ;  /* 0x000000080c2a7223 */ /* 0x002fe20000000029 */
[C---:B------:R-:W-:Y:S01]  /*3b50*/  FFMA R4, R8.reuse, R27, R43 ;  /* 0x0000001b08047223 */ /* 0x040fe2000000002b */
[C---:B------:R-:W-:Y:S01]  /*3b60*/  FFMA R12, R8.reuse, R5, R24 ;  /* 0x00000005080c7223 */ /* 0x040fe20000000018 */
[----:B------:R-:W-:Y:S01]  /*3b70*/  FFMA R30, R8, R30, R57 ;  /* 0x0000001e081e7223 */ /* 0x000fe20000000039 */
[----:B------:R-:W1:Y:S01]  /*3b80*/  LDS.128 R24, [R64+0x70] ;  /* 0x0000700040187984 */ /* 0x000e620000000c00 */
[CC--:B------:R-:W-:Y:S01]  /*3b90*/  FFMA R41, R13.reuse, R54.reuse, R34 ;  /* 0x000000360d297223 */ /* 0x0c0fe20000000022 */
[C---:B------:R-:W-:Y:S01]  /*3ba0*/  FFMA R43, R13.reuse, R51, R50 ;  /* 0x000000330d2b7223 */ /* 0x040fe20000000032 */
[----:B------:R-:W-:Y:S01]  /*3bb0*/  FFMA R49, R13, R9, R42 ;  /* 0x000000090d317223 */ /* 0x000fe2000000002a */
[----:B--2---:R-:W-:Y:S01]  /*3bc0*/  FFMA R8, R20, R13, R67 ;  /* 0x0000000d14087223 */ /* 0x004fe20000000043 */
[C---:B------:R-:W-:Y:S01]  /*3bd0*/  FFMA R53, R6.reuse, R9, R12 ;  /* 0x0000000906357223 */ /* 0x040fe2000000000c */
[CC--:B------:R-:W-:Y:S01]  /*3be0*/  FFMA R13, R6.reuse, R51.reuse, R35 ;  /* 0x00000033060d7223 */ /* 0x0c0fe20000000023 */
[----:B------:R-:W-:Y:S01]  /*3bf0*/  FFMA R34, R6, R54, R28 ;  /* 0x0000003606227223 */ /* 0x000fe2000000001c */
[C---:B------:R-:W-:Y:S01]  /*3c00*/  FFMA R12, R20.reuse, R6, R29 ;  /* 0x00000006140c7223 */ /* 0x040fe2000000001d */
[C---:B------:R-:W-:Y:S01]  /*3c10*/  FFMA R5, R31.reuse, R51, R46 ;  /* 0x000000331f057223 */ /* 0x040fe2000000002e */
[C---:B------:R-:W-:Y:S01]  /*3c20*/  FFMA R6, R31.reuse, R54, R69 ;  /* 0x000000361f067223 */ /* 0x040fe20000000045 */
[----:B------:R-:W-:Y:S01]  /*3c30*/  FFMA R35, R31, R9, R30 ;  /* 0x000000091f237223 */ /* 0x000fe2000000001e */
[----:B------:R-:W-:Y:S01]  /*3c40*/  FFMA R47, R20, R31, R47 ;  /* 0x0000001f142f7223 */ /* 0x000fe2000000002f */
[C---:B------:R-:W-:Y:S01]  /*3c50*/  FFMA R46, R14.reuse, R55, R41 ;  /* 0x000000370e2e7223 */ /* 0x040fe20000000029 */
[----:B------:R-:W2:Y:S01]  /*3c60*/  LDS.128 R28, [R64+0x200] ;  /* 0x00020000401c7984 */ /* 0x000ea20000000c00 */
[CC--:B------:R-:W-:Y:S01]  /*3c70*/  FFMA R42, R14.reuse, R10.reuse, R49 ;  /* 0x0000000a0e2a7223 */ /* 0x0c0fe20000000031 */
[----:B------:R-:W-:Y:S01]  /*3c80*/  FFMA R41, R14, R21, R8 ;  /* 0x000000150e297223 */ /* 0x000fe20000000008 */
[----:B------:R-:W-:-:S04]  /*3c90*/  FFMA R8, R7, R10, R53 ;  /* 0x0000000a07087223 */ /* 0x000fc80000000035 */
[----:B------:R-:W-:-:S04]  /*3ca0*/  FFMA R49, R44, R11, R8 ;  /* 0x0000000b2c317223 */ /* 0x000fc80000000008 */
[----:B------:R-:W-:Y:S01]  /*3cb0*/  FFMA R49, R45, R32, R49 ;  /* 0x000000202d317223 */ /* 0x000fe20000000031 */
[C---:B0-----:R-:W-:Y:S01]  /*3cc0*/  FFMA R14, R16.reuse, R14, R43 ;  /* 0x0000000e100e7223 */ /* 0x041fe2000000002b */
[C---:B------:R-:W-:Y:S01]  /*3cd0*/  FFMA R19, R7.reuse, R21, R12 ;  /* 0x0000001507137223 */ /* 0x040fe2000000000c */
[----:B------:R-:W-:Y:S01]  /*3ce0*/  FFMA R43, R7, R55, R34 ;  /* 0x00000037072b7223 */ /* 0x000fe20000000022 */
[----:B------:R-:W-:Y:S01]  /*3cf0*/  FFMA R12, R16, R7, R13 ;  /* 0x00000007100c7223 */ /* 0x000fe2000000000d */
[C---:B------:R-:W-:Y:S01]  /*3d00*/  FFMA R7, R15.reuse, R11, R42 ;  /* 0x0000000b0f077223 */ /* 0x040fe2000000002a */
[----:B------:R-:W-:Y:S01]  /*3d10*/  FFMA R8, R44, R22, R19 ;  /* 0x000000162c087223 */ /* 0x000fe20000000013 */
[C---:B------:R-:W-:Y:S01]  /*3d20*/  FFMA R13, R15.reuse, R36, R46 ;  /* 0x000000240f0d7223 */ /* 0x040fe2000000002e */
[----:B------:R-:W-:Y:S01]  /*3d30*/  FFMA R34, R15, R22, R41 ;  /* 0x000000160f227223 */ /* 0x000fe20000000029 */
[----:B------:R-:W-:Y:S01]  /*3d40*/  FFMA R48, R40, R32, R7 ;  /* 0x0000002028307223 */ /* 0x000fe20000000007 */
[----:B------:R-:W-:Y:S01]  /*3d50*/  FFMA R57, R45, R23, R8 ;  /* 0x000000172d397223 */ /* 0x000fe20000000008 */
[C---:B-1----:R-:W-:Y:S01]  /*3d60*/  FFMA R20, R24.reuse, R20, R33 ;  /* 0x0000001418147223 */ /* 0x042fe20000000021 */
[C---:B------:R-:W-:Y:S01]  /*3d70*/  FFMA R9, R24.reuse, R9, R4 ;  /* 0x0000000918097223 */ /* 0x040fe20000000004 */
[C---:B------:R-:W-:Y:S01]  /*3d80*/  FFMA R54, R24.reuse, R54, R39 ;  /* 0x0000003618367223 */ /* 0x040fe20000000027 */
[----:B------:R-:W-:Y:S01]  /*3d90*/  FFMA R51, R24, R51, R38 ;  /* 0x0000003318337223 */ /* 0x000fe20000000026 */
[C---:B------:R-:W-:Y:S01]  /*3da0*/  FFMA R7, R25.reuse, R21, R20 ;  /* 0x0000001519077223 */ /* 0x040fe20000000014 */
[C---:B------:R-:W-:Y:S01]  /*3db0*/  FFMA R4, R25.reuse, R10, R9 ;  /* 0x0000000a19047223 */ /* 0x040fe20000000009 */
[----:B------:R-:W-:Y:S01]  /*3dc0*/  FFMA R9, R25, R55, R54 ;  /* 0x0000003719097223 */ /* 0x000fe20000000036 */
[----:B------:R-:W-:Y:S01]  /*3dd0*/  FFMA R8, R16, R25, R51 ;  /* 0x0000001910087223 */ /* 0x000fe20000000033 */
[C---:B------:R-:W-:Y:S01]  /*3de0*/  FFMA R20, R26.reuse, R22, R7 ;  /* 0x000000161a147223 */ /* 0x040fe20000000007 */
[C---:B------:R-:W-:Y:S01]  /*3df0*/  FFMA R7, R26.reuse, R11, R4 ;  /* 0x0000000b1a077223 */ /* 0x040fe20000000004 */
[----:B------:R-:W-:Y:S01]  /*3e00*/  FFMA R4, R26, R36, R9 ;  /* 0x000000241a047223 */ /* 0x000fe20000000009 */
[-C--:B------:R-:W-:Y:S01]  /*3e10*/  FFMA R15, R15, R17.reuse, R14 ;  /* 0x000000110f0f7223 */ /* 0x080fe2000000000e */
[-C--:B------:R-:W-:Y:S01]  /*3e20*/  FFMA R19, R44, R17.reuse, R12 ;  /* 0x000000112c137223 */ /* 0x080fe2000000000c */
[----:B------:R-:W-:Y:S01]  /*3e30*/  FFMA R51, R26, R17, R8 ;  /* 0x000000111a337223 */ /* 0x000fe20000000008 */
[----:B------:R-:W-:Y:S01]  /*3e40*/  FFMA R59, R27, R37, R4 ;  /* 0x000000251b3b7223 */ /* 0x000fe20000000004 */
[C---:B--2---:R-:W-:Y:S01]  /*3e50*/  FFMA R4, R28.reuse, R21, R47 ;  /* 0x000000151c047223 */ /* 0x044fe2000000002f */
[C---:B------:R-:W-:Y:S01]  /*3e60*/  FFMA R10, R28.reuse, R10, R35 ;  /* 0x0000000a1c0a7223 */ /* 0x040fe20000000023 */
[C---:B------:R-:W-:Y:S01]  /*3e70*/  FFMA R55, R28.reuse, R55, R6 ;  /* 0x000000371c377223 */ /* 0x040fe20000000006 */
[----:B------:R-:W-:Y:S01]  /*3e80*/  FFMA R16, R28, R16, R5 ;  /* 0x000000101c107223 */ /* 0x000fe20000000005 */
[C---:B------:R-:W-:Y:S01]  /*3e90*/  FFMA R5, R29.reuse, R22, R4 ;  /* 0x000000161d057223 */ /* 0x040fe20000000004 */
[-C--:B------:R-:W-:Y:S01]  /*3ea0*/  FFMA R42, R44, R36.reuse, R43 ;  /* 0x000000242c2a7223 */ /* 0x080fe2000000002b */
[C---:B------:R-:W-:Y:S01]  /*3eb0*/  FFMA R11, R29.reuse, R11, R10 ;  /* 0x0000000b1d0b7223 */ /* 0x040fe2000000000a */
[C---:B------:R-:W-:Y:S01]  /*3ec0*/  FFMA R22, R29.reuse, R36, R55 ;  /* 0x000000241d167223 */ /* 0x040fe20000000037 */
[----:B------:R-:W-:Y:S01]  /*3ed0*/  FFMA R17, R29, R17, R16 ;  /* 0x000000111d117223 */ /* 0x000fe20000000010 */
[C---:B------:R-:W-:Y:S01]  /*3ee0*/  FFMA R50, R40.reuse, R37, R13 ;  /* 0x0000002528327223 */ /* 0x040fe2000000000d */
[CC--:B------:R-:W-:Y:S01]  /*3ef0*/  FFMA R12, R40.reuse, R18.reuse, R15 ;  /* 0x00000012280c7223 */ /* 0x0c0fe2000000000f */
[-C--:B------:R-:W-:Y:S01]  /*3f00*/  FFMA R25, R27, R23.reuse, R20 ;  /* 0x000000171b197223 */ /* 0x080fe20000000014 */
[----:B------:R-:W-:Y:S01]  /*3f10*/  FFMA R14, R40, R23, R34 ;  /* 0x00000017280e7223 */ /* 0x000fe20000000022 */
[C---:B------:R-:W-:Y:S01]  /*3f20*/  FFMA R15, R45.reuse, R37, R42 ;  /* 0x000000252d0f7223 */ /* 0x040fe2000000002a */
[----:B------:R-:W-:Y:S01]  /*3f30*/  FFMA R13, R45, R18, R19 ;  /* 0x000000122d0d7223 */ /* 0x000fe20000000013 */
        /* <DEDUP_REMOVED lines=8> */
.L_x_126:
[----:B------:R-:W0:Y:S01]  /*3fc0*/  LDCU.U8 UR4, c[0x0][0x3b4] ;  /* 0x00007680ff0477ac */ /* 0x000e220008000000 */
[----:B-1--4-:R-:W-:Y:S02]  /*3fd0*/  LEA R11, R0, R60, 0x4 ;  /* 0x0000003c000b7211 */ /* 0x012fe400078e20ff */
[----:B--23--:R-:W-:Y:S01]  /*3fe0*/  LEA R2, R2, R3, 0x4 ;  /* 0x0000000302027211 */ /* 0x00cfe200078e20ff */
[----:B------:R-:W1:Y:S01]  /*3ff0*/  LDCU.64 UR6, c[0x0][0x398] ;  /* 0x00007300ff0677ac */ /* 0x000e620008000a00 */
[----:B------:R-:W-:Y:S02]  /*4000*/  SHF.L.U32 R11, R11, 0x2, RZ ;  /* 0x000000020b0b7819 */ /* 0x000fe400000006ff */
[----:B------:R-:W-:Y:S01]  /*4010*/  SHF.L.U32 R2, R2, 0x2, RZ ;  /* 0x0000000202027819 */ /* 0x000fe200000006ff */
[----:B------:R-:W2:Y:S01]  /*4020*/  LDCU UR5, c[0x0][0x3ac] ;  /* 0x00007580ff0577ac */ /* 0x000ea20008000800 */
[----:B0-----:R-:W-:Y:S02]  /*4030*/  UPRMT UR4, UR4, 0x8880, URZ ;  /* 0x0000888004047896 */ /* 0x001fe400080000ff */
[----:B-1----:R-:W-:-:S02]  /*4040*/  UISETP.EQ.U32.AND UP1, UPT, UR6, URZ, UPT ;  /* 0x000000ff0600728c */ /* 0x002fc4000bf22070 */
[----:B------:R-:W-:Y:S02]  /*4050*/  UISETP.NE.AND UP0, UPT, UR4, URZ, UPT ;  /* 0x000000ff0400728c */ /* 0x000fe4000bf05270 */
[----:B--2---:R-:W-:Y:S02]  /*4060*/  USHF.R.S32.HI UR4, URZ, 0x1f, UR5 ;  /* 0x0000001fff047899 */ /* 0x004fe40008011405 */
[----:B------:R-:W-:-:S09]  /*4070*/  UISETP.EQ.OR.EX UP0, UPT, UR7, URZ, !UP0, UP1 ;  /* 0x000000ff0700728c */ /* 0x000fd2000c702710 */
[----:B------:R-:W-:Y:S05]  /*4080*/  BRA.U UP0, `(.L_x_139) ;  /* 0x0000000d00747547 */ /* 0x000fea000b800000 */
[----:B------:R-:W0:Y:S01]  /*4090*/  LDCU UR6, c[0x0][0x3a8] ;  /* 0x00007500ff0677ac */ /* 0x000e220008000800 */
[----:B------:R-:W1:Y:S01]  /*40a0*/  LDC.64 R4, c[0x0][0x398] ;  /* 0x0000e600ff047b82 */ /* 0x000e620000000a00 */
[C---:B------:R-:W-:Y:S01]  /*40b0*/  IADD3 R21, PT, PT, R11.reuse, 0x1, RZ ;  /* 0x000000010b157810 */ /* 0x040fe20007ffe0ff */
[----:B------:R-:W-:Y:S01]  /*40c0*/  BSSY.RECONVERGENT B0, `(.L_x_140) ;  /* 0x000003c000007945 */ /* 0x000fe20003800200 */
[C---:B------:R-:W-:Y:S02]  /*40d0*/  IADD3 R9, PT, PT, R11.reuse, 0x2, RZ ;  /* 0x000000020b097810 */ /* 0x040fe40007ffe0ff */
[C---:B------:R-:W-:Y:S02]  /*40e0*/  IADD3 R0, PT, PT, R11.reuse, 0x3, RZ ;  /* 0x000000030b007810 */ /* 0x040fe40007ffe0ff */
[----:B------:R-:W-:Y:S02]  /*40f0*/  SHF.R.S32.HI R8, RZ, 0x1f, R2 ;  /* 0x0000001fff087819 */ /* 0x000fe40000011402 */
[----:B0-----:R-:W-:-:S02]  /*4100*/  ISETP.GE.AND P3, PT, R11, UR6, PT ;  /* 0x000000060b007c0c */ /* 0x001fc4000bf66270 */
[----:B------:R-:W-:Y:S02]  /*4110*/  ISETP.GE.AND P2, PT, R21, UR6, PT ;  /* 0x0000000615007c0c */ /* 0x000fe4000bf46270 */
[----:B------:R-:W-:Y:S02]  /*4120*/  ISETP.GE.AND P0, PT, R9, UR6, PT ;  /* 0x0000000609007c0c */ /* 0x000fe4000bf06270 */
[----:B------:R-:W-:Y:S01]  /*4130*/  ISETP.GE.AND P1, PT, R0, UR6, PT ;  /* 0x0000000600007c0c */ /* 0x000fe2000bf26270 */
[----:B-1----:R-:W-:-:S06]  /*4140*/  IMAD.WIDE R4, R2, 0x2, R4 ;  /* 0x0000000202047825 */ /* 0x002fcc00078e0204 */
[----:B------:R-:W-:Y:S06]  /*4150*/  @P3 BRA `(.L_x_141) ;  /* 0x0000000000c83947 */ /* 0x000fec0003800000 */
[----:B------:R-:W-:-:S13]  /*4160*/  ISETP.GE.AND P3, PT, R2, UR5, PT ;  /* 0x0000000502007c0c */ /* 0x000fda000bf66270 */
[----:B------:R-:W0:Y:S01]  /*4170*/  @!P3 LDC.64 R16, c[0x0][0x3a0] ;  /* 0x0000e800ff10bb82 */ /* 0x000e220000000a00 */
[----:B------:R-:W2:Y:S01]  /*4180*/  @!P3 LDG.E.U16.CONSTANT R10, desc[UR8][R4.64] ;  /* 0x00000008040ab981 */ /* 0x000ea2000c1e9500 */
[----:B------:R-:W-:Y:S01]  /*4190*/  IMAD.WIDE.U32 R6, R11, UR5, RZ ;  /* 0x000000050b067c25 */ /* 0x000fe2000f8e00ff */
[----:B------:R-:W-:-:S03]  /*41a0*/  IADD3 R18, PT, PT, R2, 0x1, RZ ;  /* 0x0000000102127810 */ /* 0x000fc60007ffe0ff */
[----:B------:R-:W-:Y:S01]  /*41b0*/  IMAD R7, R11, UR4, R7 ;  /* 0x000000040b077c24 */ /* 0x000fe2000f8e0207 */
[----:B------:R-:W-:Y:S02]  /*41c0*/  @!P3 IADD3 R19, P5, PT, R2, R6, RZ ;  /* 0x000000060213b210 */ /* 0x000fe40007fbe0ff */
[----:B------:R-:W-:Y:S02]  /*41d0*/  ISETP.GE.AND P4, PT, R18, UR5, PT ;  /* 0x0000000512007c0c */ /* 0x000fe4000bf86270 */
[----:B------:R-:W-:Y:S02]  /*41e0*/  IADD3 R11, PT, PT, R2, 0x2, RZ ;  /* 0x00000002020b7810 */ /* 0x000fe40007ffe0ff */
[----:B------:R-:W-:Y:S02]  /*41f0*/  @!P3 IADD3.X R28, PT, PT, R8, R7, RZ, P5, !PT ;  /* 0x00000007081cb210 */ /* 0x000fe40002ffe4ff */
[----:B------:R-:W-:Y:S02]  /*4200*/  IADD3 R18, PT, PT, R2, 0x3, RZ ;  /* 0x0000000302127810 */ /* 0x000fe40007ffe0ff */
[----:B------:R-:W-:-:S05]  /*4210*/  ISETP.GE.AND P5, PT, R11, UR5, PT ;  /* 0x000000050b007c0c */ /* 0x000fca000bfa6270 */
[----:B------:R-:W3:Y:S01]  /*4220*/  @!P4 LDG.E.U16.CONSTANT R27, desc[UR8][R4.64+0x2] ;  /* 0x00000208041bc981 */ /* 0x000ee2000c1e9500 */
[----:B0-----:R-:W-:-:S04]  /*4230*/  @!P3 LEA R16, P6, R19, R16, 0x1 ;  /* 0x000000101310b211 */ /* 0x001fc800078c08ff */
[----:B------:R-:W-:Y:S02]  /*4240*/  @!P3 LEA.HI.X R17, R19, R17, R28, 0x1, P6 ;  /* 0x000000111311b211 */ /* 0x000fe400030f0c1c */
[----:B------:R-:W-:Y:S01]  /*4250*/  ISETP.GE.AND P6, PT, R18, UR5, PT ;  /* 0x0000000512007c0c */ /* 0x000fe2000bfc6270 */
[----:B------:R-:W4:-:S12]  /*4260*/  @!P5 LDG.E.U16.CONSTANT R30, desc[UR8][R4.64+0x4] ;  /* 0x00000408041ed981 */ /* 0x000f18000c1e9500 */
[----:B------:R-:W5:Y:S01]  /*4270*/  @!P6 LDG.E.U16.CONSTANT R31, desc[UR8][R4.64+0x6] ;  /* 0x00000608041fe981 */ /* 0x000f62000c1e9500 */
[----:B------:R-:W0:Y:S01]  /*4280*/  @!P6 LDC.64 R28, c[0x0][0x3a0] ;  /* 0x0000e800ff1ceb82 */ /* 0x000e220000000a00 */
[----:B--2---:R-:W-:-:S07]  /*4290*/  @!P3 SHF.L.U32 R18, R10, 0x10, RZ ;  /* 0x000000100a12b819 */ /* 0x004fce00000006ff */
[----:B------:R-:W1:Y:S01]  /*42a0*/  @!P4 LDC.64 R10, c[0x0][0x3a0] ;  /* 0x0000e800ff0acb82 */ /* 0x000e620000000a00 */
[----:B------:R-:W-:-:S05]  /*42b0*/  @!P3 FADD R18, R18, R25 ;  /* 0x000000191212b221 */ /* 0x000fca0000000000 */
[----:B------:R-:W-:Y:S02]  /*42c0*/  @!P3 F2FP.BF16.F32.PACK_AB R23, RZ, R18 ;  /* 0x00000012ff17b23e */ /* 0x000fe400000010ff */
[----:B------:R-:W2:Y:S02]  /*42d0*/  @!P5 LDC.64 R18, c[0x0][0x3a0] ;  /* 0x0000e800ff12db82 */ /* 0x000ea40000000a00 */
[----:B------:R-:W-:-:S05]  /*42e0*/  PRMT R25, R23, 0x7610, R25 ;  /* 0x0000761017197816 */ /* 0x000fca0000000019 */
[----:B------:R5:W-:Y:S01]  /*42f0*/  @!P3 STG.E.U16 desc[UR8][R16.64], R25 ;  /* 0x000000191000b986 */ /* 0x000be2000c101508 */
[----:B------:R-:W-:-:S04]  /*4300*/  @!P4 IADD3 R23, P3, PT, R2, R6, RZ ;  /* 0x000000060217c210 */ /* 0x000fc80007f7e0ff */
[----:B------:R-:W-:Y:S02]  /*4310*/  @!P4 IADD3.X R32, PT, PT, R8, R7, RZ, P3, !PT ;  /* 0x000000070820c210 */ /* 0x000fe40001ffe4ff */
[----:B-1----:R-:W-:-:S04]  /*4320*/  @!P4 LEA R10, P3, R23, R10, 0x1 ;  /* 0x0000000a170ac211 */ /* 0x002fc800078608ff */
[----:B------:R-:W-:Y:S02]  /*4330*/  @!P4 LEA.HI.X R11, R23, R11, R32, 0x1, P3 ;  /* 0x0000000b170bc211 */ /* 0x000fe400018f0c20 */
[----:B------:R-:W-:-:S04]  /*4340*/  @!P5 IADD3 R23, P3, PT, R2, R6, RZ ;  /* 0x000000060217d210 */ /* 0x000fc80007f7e0ff */
[----:B------:R-:W-:Y:S02]  /*4350*/  @!P5 IADD3.X R32, PT, PT, R8, R7, RZ, P3, !PT ;  /* 0x000000070820d210 */ /* 0x000fe40001ffe4ff */
[----:B--2---:R-:W-:Y:S02]  /*4360*/  @!P5 LEA R18, P3, R23, R18, 0x1 ;  /* 0x000000121712d211 */ /* 0x004fe400078608ff */
[----:B---3--:R-:W-:Y:S02]  /*4370*/  @!P4 SHF.L.U32 R27, R27, 0x10, RZ ;  /* 0x000000101b1bc819 */ /* 0x008fe400000006ff */
[----:B----4-:R-:W-:Y:S02]  /*4380*/  @!P5 SHF.L.U32 R30, R30, 0x10, RZ ;  /* 0x000000101e1ed819 */ /* 0x010fe400000006ff */
[----:B-----5:R-:W-:Y:S02]  /*4390*/  @!P6 SHF.L.U32 R16, R31, 0x10, RZ ;  /* 0x000000101f10e819 */ /* 0x020fe400000006ff */
[----:B------:R-:W-:-:S02]  /*43a0*/  @!P5 LEA.HI.X R19, R23, R19, R32, 0x1, P3 ;  /* 0x000000131713d211 */ /* 0x000fc400018f0c20 */
[----:B------:R-:W-:Y:S01]  /*43b0*/  @!P6 IADD3 R6, P3, PT, R2, R6, RZ ;  /* 0x000000060206e210 */ /* 0x000fe20007f7e0ff */
[----:B------:R-:W-:Y:S01]  /*43c0*/  @!P4 FADD R27, R27, R20 ;  /* 0x000000141b1bc221 */ /* 0x000fe20000000000 */
[----:B------:R-:W-:Y:S01]  /*43d0*/  @!P5 FADD R30, R30, R59 ;  /* 0x0000003b1e1ed221 */ /* 0x000fe20000000000 */
[----:B------:R-:W-:Y:S01]  /*43e0*/  @!P6 FADD R16, R16, R51 ;  /* 0x000000331010e221 */ /* 0x000fe20000000000 */
[----:B------:R-:W-:Y:S02]  /*43f0*/  @!P6 IADD3.X R7, PT, PT, R8, R7, RZ, P3, !PT ;  /* 0x000000070807e210 */ /* 0x000fe40001ffe4ff */
[----:B0-----:R-:W-:Y:S02]  /*4400*/  @!P6 LEA R28, P3, R6, R28, 0x1 ;  /* 0x0000001c061ce211 */ /* 0x001fe400078608ff */
[----:B------:R-:W-:Y:S02]  /*4410*/  @!P4 F2FP.BF16.F32.PACK_AB R27, RZ, R27 ;  /* 0x0000001bff1bc23e */ /* 0x000fe400000010ff */
[----:B------:R-:W-:-:S02]  /*4420*/  @!P5 F2FP.BF16.F32.PACK_AB R30, RZ, R30 ;  /* 0x0000001eff1ed23e */ /* 0x000fc400000010ff */
[----:B------:R-:W-:Y:S02]  /*4430*/  @!P6 F2FP.BF16.F32.PACK_AB R16, RZ, R16 ;  /* 0x00000010ff10e23e */ /* 0x000fe400000010ff */
[----:B------:R-:W-:Y:S01]  /*4440*/  @!P6 LEA.HI.X R29, R6, R29, R7, 0x1, P3 ;  /* 0x0000001d061de211 */ /* 0x000fe200018f0c07 */
[----:B------:R0:W-:Y:S04]  /*4450*/  @!P4 STG.E.U16 desc[UR8][R10.64+0x2], R27 ;  /* 0x0000021b0a00c986 */ /* 0x0001e8000c101508 */
[----:B------:R0:W-:Y:S04]  /*4460*/  @!P5 STG.E.U16 desc[UR8][R18.64+0x4], R30 ;  /* 0x0000041e1200d986 */ /* 0x0001e8000c101508 */
[----:B------:R0:W-:Y:S02]  /*4470*/  @!P6 STG.E.U16 desc[UR8][R28.64+0x6], R16 ;  /* 0x000006101c00e986 */ /* 0x0001e4000c101508 */
.L_x_141:
[----:B------:R-:W-:Y:S05]  /*4480*/  BSYNC.RECONVERGENT B0 ;  /* 0x0000000000007941 */ /* 0x000fea0003800200 */
.L_x_140:
[----:B------:R-:W-:Y:S04]  /*4490*/  BSSY.RECONVERGENT B0, `(.L_x_142) ;  /* 0x0000034000007945 */ /* 0x000fe80003800200 */
[----:B------:R-:W-:Y:S05]  /*44a0*/  @P2 BRA `(.L_x_143) ;  /* 0x0000000000c82947 */ /* 0x000fea0003800000 */
[C---:B------:R-:W-:Y:S02]  /*44b0*/  ISETP.GE.AND P5, PT, R2.reuse, UR5, PT ;  /* 0x0000000502007c0c */ /* 0x040fe4000bfa6270 */
[C---:B------:R-:W-:Y:S02]  /*44c0*/  IADD3 R6, PT, PT, R2.reuse, 0x1, RZ ;  /* 0x0000000102067810 */ /* 0x040fe40007ffe0ff */
[----:B------:R-:W-:Y:S02]  /*44d0*/  IADD3 R7, PT, PT, R2, 0x2, RZ ;  /* 0x0000000202077810 */ /* 0x000fe40007ffe0ff */
[----:B------:R-:W-:-:S07]  /*44e0*/  ISETP.GE.AND P4, PT, R6, UR5, PT ;  /* 0x0000000506007c0c */ /* 0x000fce000bf86270 */
[----:B0-----:R-:W2:Y:S01]  /*44f0*/  @!P5 LDG.E.U16.CONSTANT R16, desc[UR8][R4.64] ;  /* 0x000000080410d981 */ /* 0x001ea2000c1e9500 */
[----:B------:R-:W-:Y:S02]  /*4500*/  IADD3 R6, PT, PT, R2, 0x3, RZ ;  /* 0x0000000302067810 */ /* 0x000fe40007ffe0ff */
[----:B------:R-:W-:Y:S02]  /*4510*/  ISETP.GE.AND P3, PT, R7, UR5, PT ;  /* 0x0000000507007c0c */ /* 0x000fe4000bf66270 */
[----:B------:R-:W-:Y:S01]  /*4520*/  ISETP.GE.AND P2, PT, R6, UR5, PT ;  /* 0x0000000506007c0c */ /* 0x000fe2000bf46270 */
[----:B------:R-:W3:Y:S01]  /*4530*/  @!P4 LDG.E.U16.CONSTANT R27, desc[UR8][R4.64+0x2] ;  /* 0x00000208041bc981 */ /* 0x000ee2000c1e9500 */
[----:B------:R-:W0:Y:S01]  /*4540*/  @!P5 LDC.64 R6, c[0x0][0x3a0] ;  /* 0x0000e800ff06db82 */ /* 0x000e220000000a00 */
[----:B------:R-:W-:-:S07]  /*4550*/  IMAD.WIDE.U32 R10, R21, UR5, RZ ;  /* 0x00000005150a7c25 */ /* 0x000fce000f8e00ff */
[----:B------:R-:W1:Y:S01]  /*4560*/  @!P4 LDC.64 R18, c[0x0][0x3a0] ;  /* 0x0000e800ff12cb82 */ /* 0x000e620000000a00 */
[----:B------:R-:W4:Y:S04]  /*4570*/  @!P3 LDG.E.U16.CONSTANT R29, desc[UR8][R4.64+0x4] ;  /* 0x00000408041db981 */ /* 0x000f28000c1e9500 */
[----:B------:R-:W5:Y:S01]  /*4580*/  @!P2 LDG.E.U16.CONSTANT R30, desc[UR8][R4.64+0x6] ;  /* 0x00000608041ea981 */ /* 0x000f62000c1e9500 */
[----:B------:R-:W-:Y:S01]  /*4590*/  IMAD R23, R21, UR4, R11 ;  /* 0x0000000415177c24 */ /* 0x000fe2000f8e020b */
[----:B------:R-:W-:-:S04]  /*45a0*/  @!P5 IADD3 R11, P6, PT, R2, R10, RZ ;  /* 0x0000000a020bd210 */ /* 0x000fc80007fde0ff */
[----:B------:R-:W-:Y:S02]  /*45b0*/  @!P5 IADD3.X R28, PT, PT, R8, R23, RZ, P6, !PT ;  /* 0x00000017081cd210 */ /* 0x000fe400037fe4ff */
[----:B0-----:R-:W-:-:S04]  /*45c0*/  @!P5 LEA R20, P6, R11, R6, 0x1 ;  /* 0x000000060b14d211 */ /* 0x001fc800078c08ff */
[----:B------:R-:W-:Y:S02]  /*45d0*/  @!P5 LEA.HI.X R21, R11, R7, R28, 0x1, P6 ;  /* 0x000000070b15d211 */ /* 0x000fe400030f0c1c */
[----:B------:R-:W0:Y:S01]  /*45e0*/  @!P2 LDC.64 R6, c[0x0][0x3a0] ;  /* 0x0000e800ff06ab82 */ /* 0x000e220000000a00 */
[----:B------:R-:W-:Y:S02]  /*45f0*/  @!P4 IADD3 R11, P6, PT, R2, R10, RZ ;  /* 0x0000000a020bc210 */ /* 0x000fe40007fde0ff */
[----:B--2---:R-:W-:-:S05]  /*4600*/  @!P5 SHF.L.U32 R25, R16, 0x10, RZ ;  /* 0x000000101019d819 */ /* 0x004fca00000006ff */
[----:B------:R-:W2:Y:S01]  /*4610*/  @!P3 LDC.64 R16, c[0x0][0x3a0] ;  /* 0x0000e800ff10bb82 */ /* 0x000ea20000000a00 */
[----:B------:R-:W-:Y:S01]  /*4620*/  @!P5 FADD R14, R25, R14 ;  /* 0x0000000e190ed221 */ /* 0x000fe20000000000 */
[----:B---3--:R-:W-:-:S04]  /*4630*/  @!P4 SHF.L.U32 R27, R27, 0x10, RZ ;  /* 0x000000101b1bc819 */ /* 0x008fc800000006ff */
[----:B------:R-:W-:Y:S01]  /*4640*/  @!P5 F2FP.BF16.F32.PACK_AB R14, RZ, R14 ;  /* 0x0000000eff0ed23e */ /* 0x000fe200000010ff */
[----:B------:R-:W-:-:S03]  /*4650*/  @!P4 FADD R48, R27, R48 ;  /* 0x000000301b30c221 */ /* 0x000fc60000000000 */
[----:B------:R-:W-:Y:S02]  /*4660*/  PRMT R28, R14, 0x7610, R28 ;  /* 0x000076100e1c7816 */ /* 0x000fe4000000001c */
[----:B------:R-:W-:Y:S02]  /*4670*/  @!P4 IADD3.X R14, PT, PT, R8, R23, RZ, P6, !PT ;  /* 0x00000017080ec210 */ /* 0x000fe400037fe4ff */
[----:B------:R-:W-:Y:S01]  /*4680*/  @!P3 IADD3 R25, P6, PT, R2, R10, RZ ;  /* 0x0000000a0219b210 */ /* 0x000fe20007fde0ff */
[----:B------:R3:W-:Y:S01]  /*4690*/  @!P5 STG.E.U16 desc[UR8][R20.64], R28 ;  /* 0x0000001c1400d986 */ /* 0x0007e2000c101508 */
[----:B-1----:R-:W-:Y:S02]  /*46a0*/  @!P4 LEA R18, P5, R11, R18, 0x1 ;  /* 0x000000120b12c211 */ /* 0x002fe400078a08ff */
[----:B----4-:R-:W-:Y:S02]  /*46b0*/  @!P3 SHF.L.U32 R29, R29, 0x10, RZ ;  /* 0x000000101d1db819 */ /* 0x010fe400000006ff */
[----:B------:R-:W-:-:S02]  /*46c0*/  @!P4 LEA.HI.X R19, R11, R19, R14, 0x1, P5 ;  /* 0x000000130b13c211 */ /* 0x000fc400028f0c0e */
[----:B-----5:R-:W-:Y:S01]  /*46d0*/  @!P2 SHF.L.U32 R11, R30, 0x10, RZ ;  /* 0x000000101e0ba819 */ /* 0x020fe200000006ff */
[----:B------:R-:W-:Y:S01]  /*46e0*/  @!P3 FADD R50, R29, R50 ;  /* 0x000000321d32b221 */ /* 0x000fe20000000000 */
[----:B------:R-:W-:Y:S02]  /*46f0*/  @!P3 IADD3.X R14, PT, PT, R8, R23, RZ, P6, !PT ;  /* 0x00000017080eb210 */ /* 0x000fe400037fe4ff */
[----:B--2---:R-:W-:Y:S01]  /*4700*/  @!P3 LEA R16, P5, R25, R16, 0x1 ;  /* 0x000000101910b211 */ /* 0x004fe200078a08ff */
[----:B------:R-:W-:Y:S01]  /*4710*/  @!P2 FADD R12, R11, R12 ;  /* 0x0000000c0b0ca221 */ /* 0x000fe20000000000 */
[----:B------:R-:W-:Y:S02]  /*4720*/  @!P2 IADD3 R10, P6, PT, R2, R10, RZ ;  /* 0x0000000a020aa210 */ /* 0x000fe40007fde0ff */
[----:B------:R-:W-:Y:S02]  /*4730*/  @!P3 LEA.HI.X R17, R25, R17, R14, 0x1, P5 ;  /* 0x000000111911b211 */ /* 0x000fe400028f0c0e */
[----:B------:R-:W-:-:S02]  /*4740*/  @!P2 IADD3.X R23, PT, PT, R8, R23, RZ, P6, !PT ;  /* 0x000000170817a210 */ /* 0x000fc400037fe4ff */
[C---:B0-----:R-:W-:Y:S02]  /*4750*/  @!P2 LEA R6, P5, R10.reuse, R6, 0x1 ;  /* 0x000000060a06a211 */ /* 0x041fe400078a08ff */
[----:B------:R-:W-:Y:S02]  /*4760*/  @!P4 F2FP.BF16.F32.PACK_AB R48, RZ, R48 ;  /* 0x00000030ff30c23e */ /* 0x000fe400000010ff */
[----:B------:R-:W-:Y:S02]  /*4770*/  @!P3 F2FP.BF16.F32.PACK_AB R50, RZ, R50 ;  /* 0x00000032ff32b23e */ /* 0x000fe400000010ff */
[----:B------:R-:W-:Y:S01]  /*4780*/  @!P2 F2FP.BF16.F32.PACK_AB R12, RZ, R12 ;  /* 0x0000000cff0ca23e */ /* 0x000fe200000010ff */
[----:B------:R3:W-:Y:S01]  /*4790*/  @!P4 STG.E.U16 desc[UR8][R18.64+0x2], R48 ;  /* 0x000002301200c986 */ /* 0x0007e2000c101508 */
[----:B------:R-:W-:-:S03]  /*47a0*/  @!P2 LEA.HI.X R7, R10, R7, R23, 0x1, P5 ;  /* 0x000000070a07a211 */ /* 0x000fc600028f0c17 */
[----:B------:R3:W-:Y:S04]  /*47b0*/  @!P3 STG.E.U16 desc[UR8][R16.64+0x4], R50 ;  /* 0x000004321000b986 */ /* 0x0007e8000c101508 */
[----:B------:R3:W-:Y:S02]  /*47c0*/  @!P2 STG.E.U16 desc[UR8][R6.64+0x6], R12 ;  /* 0x0000060c0600a986 */ /* 0x0007e4000c101508 */
.L_x_143:
[----:B------:R-:W-:Y:S05]  /*47d0*/  BSYNC.RECONVERGENT B0 ;  /* 0x0000000000007941 */ /* 0x000fea0003800200 */
.L_x_142:
[----:B------:R-:W-:Y:S04]  /*47e0*/  BSSY.RECONVERGENT B0, `(.L_x_144) ;  /* 0x0000033000007945 */ /* 0x000fe80003800200 */
[----:B------:R-:W-:Y:S05]  /*47f0*/  @P0 BRA `(.L_x_145) ;  /* 0x0000000000c40947 */ /* 0x000fea0003800000 */
[C---:B------:R-:W-:Y:S02]  /*4800*/  ISETP.GE.AND P4, PT, R2.reuse, UR5, PT ;  /* 0x0000000502007c0c */ /* 0x040fe4000bf86270 */
[C---:B---3--:R-:W-:Y:S02]  /*4810*/  IADD3 R7, PT, PT, R2.reuse, 0x1, RZ ;  /* 0x0000000102077810 */ /* 0x048fe40007ffe0ff */
[----:B0-----:R-:W-:Y:S02]  /*4820*/  IADD3 R10, PT, PT, R2, 0x2, RZ ;  /* 0x00000002020a7810 */ /* 0x001fe40007ffe0ff */
[----:B------:R-:W-:-:S07]  /*4830*/  ISETP.GE.AND P3, PT, R7, UR5, PT ;  /* 0x0000000507007c0c */ /* 0x000fce000bf66270 */
[----:B------:R-:W2:Y:S01]  /*4840*/  @!P4 LDG.E.U16.CONSTANT R6, desc[UR8][R4.64] ;  /* 0x000000080406c981 */ /* 0x000ea2000c1e9500 */
[----:B------:R-:W-:Y:S01]  /*4850*/  IADD3 R7, PT, PT, R2, 0x3, RZ ;  /* 0x0000000302077810 */ /* 0x000fe20007ffe0ff */
[----:B------:R-:W0:Y:S01]  /*4860*/  @!P4 LDC.64 R20, c[0x0][0x3a0] ;  /* 0x0000e800ff14cb82 */ /* 0x000e220000000a00 */
[----:B------:R-:W-:Y:S02]  /*4870*/  ISETP.GE.AND P2, PT, R10, UR5, PT ;  /* 0x000000050a007c0c */ /* 0x000fe4000bf46270 */
[----:B------:R-:W-:Y:S01]  /*4880*/  ISETP.GE.AND P0, PT, R7, UR5, PT ;  /* 0x0000000507007c0c */ /* 0x000fe2000bf06270 */
[----:B------:R-:W3:Y:S04]  /*4890*/  @!P3 LDG.E.U16.CONSTANT R14, desc[UR8][R4.64+0x2] ;  /* 0x00000208040eb981 */ /* 0x000ee8000c1e9500 */
[----:B------:R-:W1:Y:S06]  /*48a0*/  @!P3 LDC.64 R18, c[0x0][0x3a0] ;  /* 0x0000e800ff12bb82 */ /* 0x000e6c0000000a00 */
[----:B------:R-:W4:Y:S01]  /*48b0*/  @!P2 LDG.E.U16.CONSTANT R25, desc[UR8][R4.64+0x4] ;  /* 0x000004080419a981 */ /* 0x000f22000c1e9500 */
[C---:B------:R-:W-:Y:S01]  /*48c0*/  IMAD.WIDE.U32 R10, R9.reuse, UR5, RZ ;  /* 0x00000005090a7c25 */ /* 0x040fe2000f8e00ff */
[----:B------:R-:W5:Y:S02]  /*48d0*/  @!P2 LDC.64 R16, c[0x0][0x3a0] ;  /* 0x0000e800ff10ab82 */ /* 0x000f640000000a00 */
[----:B------:R-:W5:Y:S01]  /*48e0*/  @!P0 LDG.E.U16.CONSTANT R27, desc[UR8][R4.64+0x6] ;  /* 0x00000608041b8981 */ /* 0x000f62000c1e9500 */
[----:B------:R-:W-:Y:S01]  /*48f0*/  IMAD R11, R9, UR4, R11 ;  /* 0x00000004090b7c24 */ /* 0x000fe2000f8e020b */
[----:B------:R-:W-:-:S02]  /*4900*/  @!P4 IADD3 R9, P5, PT, R2, R10, RZ ;  /* 0x0000000a0209c210 */ /* 0x000fc40007fbe0ff */
[----:B------:R-:W-:Y:S02]  /*4910*/  @!P3 IADD3 R23, P6, PT, R2, R10, RZ ;  /* 0x0000000a0217b210 */ /* 0x000fe40007fde0ff */
[----:B------:R-:W-:Y:S02]  /*4920*/  @!P4 IADD3.X R12, PT, PT, R8, R11, RZ, P5, !PT ;  /* 0x0000000b080cc210 */ /* 0x000fe40002ffe4ff */
[----:B0-----:R-:W-:-:S04]  /*4930*/  @!P4 LEA R20, P5, R9, R20, 0x1 ;  /* 0x000000140914c211 */ /* 0x001fc800078a08ff */
[----:B------:R-:W-:Y:S02]  /*4940*/  @!P4 LEA.HI.X R21, R9, R21, R12, 0x1, P5 ;  /* 0x000000150915c211 */ /* 0x000fe400028f0c0c */
[----:B------:R-:W-:Y:S02]  /*4950*/  @!P3 IADD3.X R12, PT, PT, R8, R11, RZ, P6, !PT ;  /* 0x0000000b080cb210 */ /* 0x000fe400037fe4ff */
[----:B-1----:R-:W-:-:S04]  /*4960*/  @!P3 LEA R18, P5, R23, R18, 0x1 ;  /* 0x000000121712b211 */ /* 0x002fc800078a08ff */
[----:B------:R-:W-:Y:S02]  /*4970*/  @!P3 LEA.HI.X R19, R23, R19, R12, 0x1, P5 ;  /* 0x000000131713b211 */ /* 0x000fe400028f0c0c */
[----:B--2---:R-:W-:-:S05]  /*4980*/  @!P4 SHF.L.U32 R6, R6, 0x10, RZ ;  /* 0x000000100606c819 */ /* 0x004fca00000006ff */
[----:B------:R-:W-:Y:S01]  /*4990*/  @!P4 FADD R57, R6, R57 ;  /* 0x000000390639c221 */ /* 0x000fe20000000000 */
[----:B---3--:R-:W-:Y:S01]  /*49a0*/  @!P3 SHF.L.U32 R14, R14, 0x10, RZ ;  /* 0x000000100e0eb819 */ /* 0x008fe200000006ff */
[----:B------:R-:W0:Y:S03]  /*49b0*/  @!P0 LDC.64 R6, c[0x0][0x3a0] ;  /* 0x0000e800ff068b82 */ /* 0x000e260000000a00 */
[----:B------:R-:W-:Y:S01]  /*49c0*/  @!P4 F2FP.BF16.F32.PACK_AB R57, RZ, R57 ;  /* 0x00000039ff39c23e */ /* 0x000fe200000010ff */
[----:B------:R-:W-:-:S04]  /*49d0*/  @!P3 FADD R49, R14, R49 ;  /* 0x000000310e31b221 */ /* 0x000fc80000000000 */
[----:B------:R1:W-:Y:S01]  /*49e0*/  @!P4 STG.E.U16 desc[UR8][R20.64], R57 ;  /* 0x000000391400c986 */ /* 0x0003e2000c101508 */
[----:B------:R-:W-:Y:S02]  /*49f0*/  @!P2 IADD3 R9, P4, PT, R2, R10, RZ ;  /* 0x0000000a0209a210 */ /* 0x000fe40007f9e0ff */
[----:B----4-:R-:W-:Y:S02]  /*4a00*/  @!P2 SHF.L.U32 R12, R25, 0x10, RZ ;  /* 0x00000010190ca819 */ /* 0x010fe400000006ff */
[----:B------:R-:W-:Y:S02]  /*4a10*/  @!P2 IADD3.X R28, PT, PT, R8, R11, RZ, P4, !PT ;  /* 0x0000000b081ca210 */ /* 0x000fe400027fe4ff */
[----:B-----5:R-:W-:Y:S01]  /*4a20*/  @!P0 SHF.L.U32 R30, R27, 0x10, RZ ;  /* 0x000000101b1e8819 */ /* 0x020fe200000006ff */
[----:B------:R-:W-:Y:S01]  /*4a30*/  @!P2 FADD R15, R12, R15 ;  /* 0x0000000f0c0fa221 */ /* 0x000fe20000000000 */
[C---:B------:R-:W-:Y:S02]  /*4a40*/  @!P2 LEA R16, P4, R9.reuse, R16, 0x1 ;  /* 0x000000100910a211 */ /* 0x040fe400078808ff */
[----:B------:R-:W-:Y:S01]  /*4a50*/  @!P0 IADD3 R10, P5, PT, R2, R10, RZ ;  /* 0x0000000a020a8210 */ /* 0x000fe20007fbe0ff */
[----:B------:R-:W-:Y:S01]  /*4a60*/  @!P0 FADD R13, R30, R13 ;  /* 0x0000000d1e0d8221 */ /* 0x000fe20000000000 */
[----:B------:R-:W-:-:S02]  /*4a70*/  @!P2 LEA.HI.X R17, R9, R17, R28, 0x1, P4 ;  /* 0x000000110911a211 */ /* 0x000fc400020f0c1c */
[----:B------:R-:W-:Y:S02]  /*4a80*/  @!P0 IADD3.X R11, PT, PT, R8, R11, RZ, P5, !PT ;  /* 0x0000000b080b8210 */ /* 0x000fe40002ffe4ff */
        /* <DEDUP_REMOVED lines=8> */
.L_x_145:
[----:B------:R-:W-:Y:S05]  /*4b10*/  BSYNC.RECONVERGENT B0 ;  /* 0x0000000000007941 */ /* 0x000fea0003800200 */
.L_x_144:
[----:B------:R-:W-:Y:S05]  /*4b20*/  @P1 EXIT ;  /* 0x000000000000194d */ /* 0x000fea0003800000 */
[C---:B------:R-:W-:Y:S02]  /*4b30*/  ISETP.GE.AND P3, PT, R2.reuse, UR5, PT ;  /* 0x0000000502007c0c */ /* 0x040fe4000bf66270 */
[C---:B-1-3--:R-:W-:Y:S02]  /*4b40*/  IADD3 R6, PT, PT, R2.reuse, 0x1, RZ ;  /* 0x0000000102067810 */ /* 0x04afe40007ffe0ff */
[----:B------:R-:W-:Y:S02]  /*4b50*/  IADD3 R7, PT, PT, R2, 0x2, RZ ;  /* 0x0000000202077810 */ /* 0x000fe40007ffe0ff */
[----:B------:R-:W-:Y:S02]  /*4b60*/  ISETP.GE.AND P2, PT, R6, UR5, PT ;  /* 0x0000000506007c0c */ /* 0x000fe4000bf46270 */
[----:B------:R-:W-:-:S05]  /*4b70*/  ISETP.GE.AND P1, PT, R7, UR5, PT ;  /* 0x0000000507007c0c */ /* 0x000fca000bf26270 */
[----:B------:R-:W2:Y:S01]  /*4b80*/  @!P3 LDG.E.U16.CONSTANT R9, desc[UR8][R4.64] ;  /* 0x000000080409b981 */ /* 0x000ea2000c1e9500 */
[----:B------:R-:W1:Y:S05]  /*4b90*/  @!P3 LDC.64 R12, c[0x0][0x3a0] ;  /* 0x0000e800ff0cbb82 */ /* 0x000e6a0000000a00 */
[----:B------:R-:W3:Y:S03]  /*4ba0*/  @!P2 LDG.E.U16.CONSTANT R14, desc[UR8][R4.64+0x2] ;  /* 0x00000208040ea981 */ /* 0x000ee6000c1e9500 */
[----:B------:R-:W4:Y:S01]  /*4bb0*/  @!P2 LDC.64 R20, c[0x0][0x3a0] ;  /* 0x0000e800ff14ab82 */ /* 0x000f220000000a00 */
[----:B0-----:R-:W5:Y:S01]  /*4bc0*/  @!P1 LDG.E.U16.CONSTANT R19, desc[UR8][R4.64+0x4] ;  /* 0x0000040804139981 */ /* 0x001f62000c1e9500 */
[----:B------:R-:W-:Y:S01]  /*4bd0*/  IMAD.WIDE.U32 R6, R0, UR5, RZ ;  /* 0x0000000500067c25 */ /* 0x000fe2000f8e00ff */
[----:B------:R-:W-:-:S03]  /*4be0*/  IADD3 R15, PT, PT, R2, 0x3, RZ ;  /* 0x00000003020f7810 */ /* 0x000fc60007ffe0ff */
[----:B------:R-:W-:Y:S01]  /*4bf0*/  IMAD R17, R0, UR4, R7 ;  /* 0x0000000400117c24 */ /* 0x000fe2000f8e0207 */
[CC--:B------:R-:W-:Y:S01]  /*4c00*/  @!P3 IADD3 R0, P4, PT, R2.reuse, R6.reuse, RZ ;  /* 0x000000060200b210 */ /* 0x0c0fe20007f9e0ff */
[----:B------:R-:W0:Y:S01]  /*4c10*/  @!P1 LDC.64 R10, c[0x0][0x3a0] ;  /* 0x0000e800ff0a9b82 */ /* 0x000e220000000a00 */
[----:B------:R-:W-:Y:S02]  /*4c20*/  ISETP.GE.AND P0, PT, R15, UR5, PT ;  /* 0x000000050f007c0c */ /* 0x000fe4000bf06270 */
[----:B------:R-:W-:-:S04]  /*4c30*/  @!P2 IADD3 R16, P5, PT, R2, R6, RZ ;  /* 0x000000060210a210 */ /* 0x000fc80007fbe0ff */
[----:B------:R-:W-:Y:S02]  /*4c40*/  @!P2 IADD3.X R18, PT, PT, R8, R17, RZ, P5, !PT ;  /* 0x000000110812a210 */ /* 0x000fe40002ffe4ff */
[----:B--2---:R-:W-:-:S05]  /*4c50*/  @!P3 SHF.L.U32 R9, R9, 0x10, RZ ;  /* 0x000000100909b819 */ /* 0x004fca00000006ff */
[----:B------:R-:W-:Y:S01]  /*4c60*/  @!P3 FADD R26, R9, R26 ;  /* 0x0000001a091ab221 */ /* 0x000fe20000000000 */
[----:B------:R-:W-:Y:S02]  /*4c70*/  @!P3 IADD3.X R9, PT, PT, R8, R17, RZ, P4, !PT ;  /* 0x000000110809b210 */ /* 0x000fe400027fe4ff */
[----:B-1----:R-:W-:Y:S02]  /*4c80*/  @!P3 LEA R12, P4, R0, R12, 0x1 ;  /* 0x0000000c000cb211 */ /* 0x002fe400078808ff */
[----:B---3--:R-:W-:Y:S02]  /*4c90*/  @!P2 SHF.L.U32 R15, R14, 0x10, RZ ;  /* 0x000000100e0fa819 */ /* 0x008fe400000006ff */
[----:B-----5:R-:W-:Y:S02]  /*4ca0*/  @!P1 SHF.L.U32 R19, R19, 0x10, RZ ;  /* 0x0000001013139819 */ /* 0x020fe400000006ff */
[----:B------:R-:W-:Y:S01]  /*4cb0*/  @!P3 LEA.HI.X R13, R0, R13, R9, 0x1, P4 ;  /* 0x0000000d000db211 */ /* 0x000fe200020f0c09 */
[----:B------:R-:W-:Y:S01]  /*4cc0*/  @!P2 FADD R24, R15, R24 ;  /* 0x000000180f18a221 */ /* 0x000fe20000000000 */
[----:B------:R-:W-:Y:S01]  /*4cd0*/  @!P1 IADD3 R0, P4, PT, R2, R6, RZ ;  /* 0x0000000602009210 */ /* 0x000fe20007f9e0ff */
[----:B------:R-:W-:Y:S01]  /*4ce0*/  @!P1 FADD R22, R19, R22 ;  /* 0x0000001613169221 */ /* 0x000fe20000000000 */
[----:B----4-:R-:W-:-:S02]  /*4cf0*/  @!P2 LEA R14, P5, R16, R20, 0x1 ;  /* 0x00000014100ea211 */ /* 0x010fc400078a08ff */
[----:B------:R-:W-:Y:S02]  /*4d00*/  @!P1 IADD3.X R9, PT, PT, R8, R17, RZ, P4, !PT ;  /* 0x0000001108099210 */ /* 0x000fe400027fe4ff */
[----:B0-----:R-:W-:Y:S02]  /*4d10*/  @!P1 LEA R10, P4, R0, R10, 0x1 ;  /* 0x0000000a000a9211 */ /* 0x001fe400078808ff */
[----:B------:R-:W-:Y:S02]  /*4d20*/  @!P3 F2FP.BF16.F32.PACK_AB R26, RZ, R26 ;  /* 0x0000001aff1ab23e */ /* 0x000fe400000010ff */
[----:B------:R-:W-:Y:S02]  /*4d30*/  @!P2 LEA.HI.X R15, R16, R21, R18, 0x1, P5 ;  /* 0x00000015100fa211 */ /* 0x000fe400028f0c12 */
[----:B------:R-:W-:Y:S01]  /*4d40*/  @!P2 F2FP.BF16.F32.PACK_AB R24, RZ, R24 ;  /* 0x00000018ff18a23e */ /* 0x000fe200000010ff */
[----:B------:R0:W-:Y:S01]  /*4d50*/  @!P3 STG.E.U16 desc[UR8][R12.64], R26 ;  /* 0x0000001a0c00b986 */ /* 0x0001e2000c101508 */
[----:B------:R-:W-:-:S02]  /*4d60*/  @!P1 F2FP.BF16.F32.PACK_AB R22, RZ, R22 ;  /* 0x00000016ff16923e */ /* 0x000fc400000010ff */
[----:B------:R-:W-:Y:S01]  /*4d70*/  @!P1 LEA.HI.X R11, R0, R11, R9, 0x1, P4 ;  /* 0x0000000b000b9211 */ /* 0x000fe200020f0c09 */
[----:B------:R0:W-:Y:S04]  /*4d80*/  @!P2 STG.E.U16 desc[UR8][R14.64+0x2], R24 ;  /* 0x000002180e00a986 */ /* 0x0001e8000c101508 */
[----:B------:R0:W-:Y:S01]  /*4d90*/  @!P1 STG.E.U16 desc[UR8][R10.64+0x4], R22 ;  /* 0x000004160a009986 */ /* 0x0001e2000c101508 */
[----:B------:R-:W-:Y:S05]  /*4da0*/  @P0 EXIT ;  /* 0x000000000000094d */ /* 0x000fea0003800000 */
[----:B------:R-:W2:Y:S01]  /*4db0*/  LDG.E.U16.CONSTANT R4, desc[UR8][R4.64+0x6] ;  /* 0x0000060804047981 */ /* 0x000ea2000c1e9500 */
[----:B------:R-:W1:Y:S01]  /*4dc0*/  LDCU.64 UR4, c[0x0][0x3a0] ;  /* 0x00007400ff0477ac */ /* 0x000e620008000a00 */
[----:B------:R-:W-:-:S04]  /*4dd0*/  IADD3 R6, P0, PT, R2, R6, RZ ;  /* 0x0000000602067210 */ /* 0x000fc80007f1e0ff */
[----:B------:R-:W-:Y:S02]  /*4de0*/  IADD3.X R17, PT, PT, R8, R17, RZ, P0, !PT ;  /* 0x0000001108117210 */ /* 0x000fe400007fe4ff */
[----:B-1----:R-:W-:Y:S02]  /*4df0*/  LEA R2, P0, R6, UR4, 0x1 ;  /* 0x0000000406027c11 */ /* 0x002fe4000f8008ff */
[----:B--2---:R-:W-:-:S05]  /*4e00*/  SHF.L.U32 R3, R4, 0x10, RZ ;  /* 0x0000001004037819 */ /* 0x004fca00000006ff */
[----:B------:R-:W-:Y:S01]  /*4e10*/  FADD R56, R3, R56 ;  /* 0x0000003803387221 */ /* 0x000fe20000000000 */
[----:B------:R-:W-:-:S04]  /*4e20*/  LEA.HI.X R3, R6, UR5, R17, 0x1, P0 ;  /* 0x0000000506037c11 */ /* 0x000fc800080f0c11 */
[----:B------:R-:W-:-:S05]  /*4e30*/  F2FP.BF16.F32.PACK_AB R56, RZ, R56 ;  /* 0x00000038ff38723e */ /* 0x000fca00000010ff */
[----:B------:R-:W-:Y:S01]  /*4e40*/  STG.E.U16 desc[UR8][R2.64+0x6], R56 ;  /* 0x0000063802007986 */ /* 0x000fe2000c101508 */
[----:B------:R-:W-:Y:S05]  /*4e50*/  EXIT ;  /* 0x000000000000794d */ /* 0x000fea0003800000 */
.L_x_139:
[----:B------:R-:W0:Y:S01]  /*4e60*/  LDCU UR6, c[0x0][0x3a8] ;  /* 0x00007500ff0677ac */ /* 0x000e220008000800 */
[----:B------:R-:W-:Y:S01]  /*4e70*/  BSSY.RECONVERGENT B0, `(.L_x_146) ;  /* 0x000001b000007945 */ /* 0x000fe20003800200 */
[C---:B------:R-:W-:Y:S02]  /*4e80*/  IADD3 R7, PT, PT, R11.reuse, 0x1, RZ ;  /* 0x000000010b077810 */ /* 0x040fe40007ffe0ff */
[C---:B------:R-:W-:Y:S02]  /*4e90*/  IADD3 R6, PT, PT, R11.reuse, 0x2, RZ ;  /* 0x000000020b067810 */ /* 0x040fe40007ffe0ff */
[C---:B------:R-:W-:Y:S02]  /*4ea0*/  IADD3 R0, PT, PT, R11.reuse, 0x3, RZ ;  /* 0x000000030b007810 */ /* 0x040fe40007ffe0ff */
[----:B0-----:R-:W-:-:S13]  /*4eb0*/  ISETP.GE.AND P0, PT, R11, UR6, PT ;  /* 0x000000060b007c0c */ /* 0x001fda000bf06270 */
[----:B------:R-:W-:Y:S05]  /*4ec0*/  @P0 BRA `(.L_x_147) ;  /* 0x0000000000540947 */ /* 0x000fea0003800000 */
[----:B------:R-:W0:Y:S01]  /*4ed0*/  LDCU.64 UR10, c[0x0][0x3a0] ;  /* 0x00007400ff0a77ac */ /* 0x000e220008000a00 */
[C---:B------:R-:W-:Y:S02]  /*4ee0*/  IADD3 R4, PT, PT, R2.reuse, 0x1, RZ ;  /* 0x0000000102047810 */ /* 0x040fe40007ffe0ff */
[C---:B------:R-:W-:Y:S02]  /*4ef0*/  IADD3 R5, PT, PT, R2.reuse, 0x2, RZ ;  /* 0x0000000202057810 */ /* 0x040fe40007ffe0ff */
[----:B------:R-:W-:Y:S02]  /*4f00*/  IADD3 R8, PT, PT, R2, 0x3, RZ ;  /* 0x0000000302087810 */ /* 0x000fe40007ffe0ff */
[----:B------:R-:W-:Y:S02]  /*4f10*/  SHF.R.S32.HI R3, RZ, 0x1f, R2 ;  /* 0x0000001fff037819 */ /* 0x000fe40000011402 */
[----:B------:R-:W-:Y:S02]  /*4f20*/  ISETP.GE.AND P2, PT, R4, UR5, PT ;  /* 0x0000000504007c0c */ /* 0x000fe4000bf46270 */
[----:B------:R-:W-:-:S02]  /*4f30*/  ISETP.GE.AND P3, PT, R5, UR5, PT ;  /* 0x0000000505007c0c */ /* 0x000fc4000bf66270 */
[----:B------:R-:W-:Y:S02]  /*4f40*/  ISETP.GE.AND P1, PT, R2, UR5, PT ;  /* 0x0000000502007c0c */ /* 0x000fe4000bf26270 */
[----:B------:R-:W-:Y:S01]  /*4f50*/  ISETP.GE.AND P4, PT, R8, UR5, PT ;  /* 0x0000000508007c0c */ /* 0x000fe2000bf86270 */
[----:B------:R-:W-:-:S04]  /*4f60*/  IMAD.WIDE.U32 R8, R11, UR5, R2 ;  /* 0x000000050b087c25 */ /* 0x000fc8000f8e0002 */
[----:B------:R-:W-:Y:S01]  /*4f70*/  IMAD R11, R11, UR4, R9 ;  /* 0x000000040b0b7c24 */ /* 0x000fe2000f8e0209 */
[C---:B0-----:R-:W-:Y:S02]  /*4f80*/  LEA R4, P0, R8.reuse, UR10, 0x1 ;  /* 0x0000000a08047c11 */ /* 0x041fe4000f8008ff */
[----:B------:R-:W-:Y:S02]  /*4f90*/  @!P2 F2FP.BF16.F32.PACK_AB R20, RZ, R20 ;  /* 0x00000014ff14a23e */ /* 0x000fe400000010ff */
[----:B------:R-:W-:Y:S02]  /*4fa0*/  LEA.HI.X R5, R8, UR11, R11, 0x1, P0 ;  /* 0x0000000b08057c11 */ /* 0x000fe400080f0c0b */
[----:B------:R-:W-:Y:S02]  /*4fb0*/  @!P1 F2FP.BF16.F32.PACK_AB R25, RZ, R25 ;  /* 0x00000019ff19923e */ /* 0x000fe400000010ff */
[----:B------:R-:W-:Y:S01]  /*4fc0*/  @!P3 F2FP.BF16.F32.PACK_AB R59, RZ, R59 ;  /* 0x0000003bff3bb23e */ /* 0x000fe200000010ff */
[----:B------:R0:W-:Y:S01]  /*4fd0*/  @!P2 STG.E.U16 desc[UR8][R4.64+0x2], R20 ;  /* 0x000002140400a986 */ /* 0x0001e2000c101508 */
[----:B------:R-:W-:-:S03]  /*4fe0*/  @!P4 F2FP.BF16.F32.PACK_AB R51, RZ, R51 ;  /* 0x00000033ff33c23e */ /* 0x000fc600000010ff */
[----:B------:R0:W-:Y:S04]  /*4ff0*/  @!P1 STG.E.U16 desc[UR8][R4.64], R25 ;  /* 0x0000001904009986 */ /* 0x0001e8000c101508 */
[----:B------:R0:W-:Y:S04]  /*5000*/  @!P3 STG.E.U16 desc[UR8][R4.64+0x4], R59 ;  /* 0x0000043b0400b986 */ /* 0x0001e8000c101508 */
[----:B------:R0:W-:Y:S02]  /*5010*/  @!P4 STG.E.U16 desc[UR8][R4.64+0x6], R51 ;  /* 0x000006330400c986 */ /* 0x0001e4000c101508 */
.L_x_147:
[----:B------:R-:W-:Y:S05]  /*5020*/  BSYNC.RECONVERGENT B0 ;  /* 0x0000000000007941 */ /* 0x000fea0003800200 */
.L_x_146:
[----:B------:R-:W-:Y:S01]  /*5030*/  ISETP.GE.AND P2, PT, R7, UR6, PT ;  /* 0x0000000607007c0c */ /* 0x000fe2000bf46270 */
[----:B------:R-:W-:Y:S01]  /*5040*/  BSSY.RECONVERGENT B0, `(.L_x_148) ;  /* 0x000001a000007945 */ /* 0x000fe20003800200 */
[----:B------:R-:W-:Y:S02]  /*5050*/  ISETP.GE.AND P1, PT, R6, UR6, PT ;  /* 0x0000000606007c0c */ /* 0x000fe4000bf26270 */
[----:B------:R-:W-:-:S09]  /*5060*/  ISETP.GE.AND P0, PT, R0, UR6, PT ;  /* 0x0000000600007c0c */ /* 0x000fd2000bf06270 */
[----:B------:R-:W-:Y:S05]  /*5070*/  @P2 BRA `(.L_x_149) ;  /* 0x0000000000582947 */ /* 0x000fea0003800000 */
[----:B------:R-:W1:Y:S01]  /*5080*/  LDCU.64 UR10, c[0x0][0x3a0] ;  /* 0x00007400ff0a77ac */ /* 0x000e620008000a00 */
[C---:B------:R-:W-:Y:S02]  /*5090*/  IADD3 R8, PT, PT, R2.reuse, 0x3, RZ ;  /* 0x0000000302087810 */ /* 0x040fe40007ffe0ff */
[C---:B0-----:R-:W-:Y:S02]  /*50a0*/  IADD3 R4, PT, PT, R2.reuse, 0x1, RZ ;  /* 0x0000000102047810 */ /* 0x041fe40007ffe0ff */
[----:B------:R-:W-:Y:S02]  /*50b0*/  IADD3 R5, PT, PT, R2, 0x2, RZ ;  /* 0x0000000202057810 */ /* 0x000fe40007ffe0ff */
[----:B------:R-:W-:Y:S02]  /*50c0*/  ISETP.GE.AND P6, PT, R8, UR5, PT ;  /* 0x0000000508007c0c */ /* 0x000fe4000bfc6270 */
[----:B------:R-:W-:Y:S02]  /*50d0*/  SHF.R.S32.HI R9, RZ, 0x1f, R2 ;  /* 0x0000001fff097819 */ /* 0x000fe40000011402 */
[----:B------:R-:W-:-:S02]  /*50e0*/  MOV R8, R2 ;  /* 0x0000000200087202 */ /* 0x000fc40000000f00 */
[----:B------:R-:W-:Y:S02]  /*50f0*/  ISETP.GE.AND P4, PT, R4, UR5, PT ;  /* 0x0000000504007c0c */ /* 0x000fe4000bf86270 */
[----:B------:R-:W-:Y:S01]  /*5100*/  ISETP.GE.AND P5, PT, R5, UR5, PT ;  /* 0x0000000505007c0c */ /* 0x000fe2000bfa6270 */
[----:B------:R-:W-:Y:S01]  /*5110*/  IMAD.WIDE.U32 R8, R7, UR5, R8 ;  /* 0x0000000507087c25 */ /* 0x000fe2000f8e0008 */
[----:B------:R-:W-:-:S03]  /*5120*/  ISETP.GE.AND P3, PT, R2, UR5, PT ;  /* 0x0000000502007c0c */ /* 0x000fc6000bf66270 */
[----:B------:R-:W-:Y:S01]  /*5130*/  IMAD R5, R7, UR4, R9 ;  /* 0x0000000407057c24 */ /* 0x000fe2000f8e0209 */
[C---:B-1----:R-:W-:Y:S02]  /*5140*/  LEA R4, P2, R8.reuse, UR10, 0x1 ;  /* 0x0000000a08047c11 */ /* 0x042fe4000f8408ff */
        /* <DEDUP_REMOVED lines=9> */
.L_x_149:
[----:B------:R-:W-:Y:S05]  /*51e0*/  BSYNC.RECONVERGENT B0 ;  /* 0x0000000000007941 */ /* 0x000fea0003800200 */
.L_x_148:
[----:B------:R-:W-:Y:S04]  /*51f0*/  BSSY.RECONVERGENT B0, `(.L_x_150) ;  /* 0x0000018000007945 */ /* 0x000fe80003800200 */
[----:B------:R-:W-:Y:S05]  /*5200*/  @P1 BRA `(.L_x_151) ;  /* 0x0000000000581947 */ /* 0x000fea0003800000 */
[----:B------:R-:W2:Y:S01]  /*5210*/  LDCU.64 UR10, c[0x0][0x3a0] ;  /* 0x00007400ff0a77ac */ /* 0x000ea20008000a00 */
[C---:B01----:R-:W-:Y:S02]  /*5220*/  IADD3 R4, PT, PT, R2.reuse, 0x1, RZ ;  /* 0x0000000102047810 */ /* 0x043fe40007ffe0ff */
[C---:B------:R-:W-:Y:S02]  /*5230*/  IADD3 R5, PT, PT, R2.reuse, 0x2, RZ ;  /* 0x0000000202057810 */ /* 0x040fe40007ffe0ff */
[----:B------:R-:W-:Y:S02]  /*5240*/  IADD3 R7, PT, PT, R2, 0x3, RZ ;  /* 0x0000000302077810 */ /* 0x000fe40007ffe0ff */
[----:B------:R-:W-:Y:S02]  /*5250*/  SHF.R.S32.HI R9, RZ, 0x1f, R2 ;  /* 0x0000001fff097819 */ /* 0x000fe40000011402 */
[----:B------:R-:W-:Y:S02]  /*5260*/  MOV R8, R2 ;  /* 0x0000000200087202 */ /* 0x000fe40000000f00 */
[----:B------:R-:W-:-:S02]  /*5270*/  ISETP.GE.AND P3, PT, R4, UR5, PT ;  /* 0x0000000504007c0c */ /* 0x000fc4000bf66270 */
[----:B------:R-:W-:Y:S01]  /*5280*/  ISETP.GE.AND P4, PT, R5, UR5, PT ;  /* 0x0000000505007c0c */ /* 0x000fe2000bf86270 */
[----:B------:R-:W-:Y:S01]  /*5290*/  IMAD.WIDE.U32 R8, R6, UR5, R8 ;  /* 0x0000000506087c25 */ /* 0x000fe2000f8e0008 */
[----:B------:R-:W-:Y:S02]  /*52a0*/  ISETP.GE.AND P2, PT, R2, UR5, PT ;  /* 0x0000000502007c0c */ /* 0x000fe4000bf46270 */
[----:B------:R-:W-:Y:S01]  /*52b0*/  ISETP.GE.AND P5, PT, R7, UR5, PT ;  /* 0x0000000507007c0c */ /* 0x000fe2000bfa6270 */
[----:B------:R-:W-:Y:S01]  /*52c0*/  IMAD R5, R6, UR4, R9 ;  /* 0x0000000406057c24 */ /* 0x000fe2000f8e0209 */
[----:B--2---:R-:W-:-:S04]  /*52d0*/  LEA R4, P1, R8, UR10, 0x1 ;  /* 0x0000000a08047c11 */ /* 0x004fc8000f8208ff */
[----:B------:R-:W-:Y:S02]  /*52e0*/  LEA.HI.X R5, R8, UR11, R5, 0x1, P1 ;  /* 0x0000000b08057c11 */ /* 0x000fe400088f0c05 */
[----:B------:R-:W-:Y:S02]  /*52f0*/  @!P3 F2FP.BF16.F32.PACK_AB R49, RZ, R49 ;  /* 0x00000031ff31b23e */ /* 0x000fe400000010ff */
[----:B------:R-:W-:Y:S02]  /*5300*/  @!P4 F2FP.BF16.F32.PACK_AB R15, RZ, R15 ;  /* 0x0000000fff0fc23e */ /* 0x000fe400000010ff */
[----:B------:R-:W-:Y:S01]  /*5310*/  @!P2 F2FP.BF16.F32.PACK_AB R57, RZ, R57 ;  /* 0x00000039ff39a23e */ /* 0x000fe200000010ff */
[----:B------:R2:W-:Y:S01]  /*5320*/  @!P3 STG.E.U16 desc[UR8][R4.64+0x2], R49 ;  /* 0x000002310400b986 */ /* 0x0005e2000c101508 */
[----:B------:R-:W-:-:S03]  /*5330*/  @!P5 F2FP.BF16.F32.PACK_AB R13, RZ, R13 ;  /* 0x0000000dff0dd23e */ /* 0x000fc600000010ff */
[----:B------:R2:W-:Y:S04]  /*5340*/  @!P2 STG.E.U16 desc[UR8][R4.64], R57 ;  /* 0x000000390400a986 */ /* 0x0005e8000c101508 */
[----:B------:R2:W-:Y:S04]  /*5350*/  @!P4 STG.E.U16 desc[UR8][R4.64+0x4], R15 ;  /* 0x0000040f0400c986 */ /* 0x0005e8000c101508 */
[----:B------:R2:W-:Y:S02]  /*5360*/  @!P5 STG.E.U16 desc[UR8][R4.64+0x6], R13 ;  /* 0x0000060d0400d986 */ /* 0x0005e4000c101508 */
.L_x_151:
[----:B------:R-:W-:Y:S05]  /*5370*/  BSYNC.RECONVERGENT B0 ;  /* 0x0000000000007941 */ /* 0x000fea0003800200 */
.L_x_150:
[----:B------:R-:W-:Y:S05]  /*5380*/  @P0 EXIT ;  /* 0x000000000000094d */ /* 0x000fea0003800000 */
[----:B------:R-:W3:Y:S01]  /*5390*/  LDCU.64 UR6, c[0x0][0x3a0] ;  /* 0x00007400ff0677ac */ /* 0x000ee20008000a00 */
[C---:B------:R-:W-:Y:S02]  /*53a0*/  IADD3 R3, PT, PT, R2.reuse, 0x1, RZ ;  /* 0x0000000102037810 */ /* 0x040fe40007ffe0ff */
[C---:B012---:R-:W-:Y:S02]  /*53b0*/  IADD3 R4, PT, PT, R2.reuse, 0x2, RZ ;  /* 0x0000000202047810 */ /* 0x047fe40007ffe0ff */
[----:B------:R-:W-:Y:S02]  /*53c0*/  ISETP.GE.AND P2, PT, R3, UR5, PT ;  /* 0x0000000503007c0c */ /* 0x000fe4000bf46270 */
[--C-:B------:R-:W-:Y:S02]  /*53d0*/  SHF.R.S32.HI R3, RZ, 0x1f, R2.reuse ;  /* 0x0000001fff037819 */ /* 0x100fe40000011402 */
[----:B------:R-:W-:Y:S02]  /*53e0*/  ISETP.GE.AND P1, PT, R2, UR5, PT ;  /* 0x0000000502007c0c */ /* 0x000fe4000bf26270 */
[----:B------:R-:W-:Y:S01]  /*53f0*/  ISETP.GE.AND P3, PT, R4, UR5, PT ;  /* 0x0000000504007c0c */ /* 0x000fe2000bf66270 */
[----:B------:R-:W-:Y:S01]  /*5400*/  IMAD.WIDE.U32 R4, R0, UR5, R2 ;  /* 0x0000000500047c25 */ /* 0x000fe2000f8e0002 */
[----:B------:R-:W-:-:S03]  /*5410*/  IADD3 R6, PT, PT, R2, 0x3, RZ ;  /* 0x0000000302067810 */ /* 0x000fc60007ffe0ff */
[----:B------:R-:W-:Y:S01]  /*5420*/  IMAD R3, R0, UR4, R5 ;  /* 0x0000000400037c24 */ /* 0x000fe2000f8e0205 */
[----:B------:R-:W-:Y:S02]  /*5430*/  ISETP.GE.AND P4, PT, R6, UR5, PT ;  /* 0x0000000506007c0c */ /* 0x000fe4000bf86270 */
[C---:B---3--:R-:W-:Y:S02]  /*5440*/  LEA R2, P0, R4.reuse, UR6, 0x1 ;  /* 0x0000000604027c11 */ /* 0x048fe4000f8008ff */
[----:B------:R-:W-:Y:S02]  /*5450*/  @!P2 F2FP.BF16.F32.PACK_AB R24, RZ, R24 ;  /* 0x00000018ff18a23e */ /* 0x000fe400000010ff */
[----:B------:R-:W-:Y:S02]  /*5460*/  @!P1 F2FP.BF16.F32.PACK_AB R26, RZ, R26 ;  /* 0x0000001aff1a923e */ /* 0x000fe400000010ff */
[----:B------:R-:W-:Y:S02]  /*5470*/  @!P3 F2FP.BF16.F32.PACK_AB R22, RZ, R22 ;  /* 0x00000016ff16b23e */ /* 0x000fe400000010ff */
[----:B------:R-:W-:-:S05]  /*5480*/  LEA.HI.X R3, R4, UR7, R3, 0x1, P0 ;  /* 0x0000000704037c11 */ /* 0x000fca00080f0c03 */
[----:B------:R0:W-:Y:S04]  /*5490*/  @!P1 STG.E.U16 desc[UR8][R2.64], R26 ;  /* 0x0000001a02009986 */ /* 0x0001e8000c101508 */
[----:B------:R0:W-:Y:S04]  /*54a0*/  @!P2 STG.E.U16 desc[UR8][R2.64+0x2], R24 ;  /* 0x000002180200a986 */ /* 0x0001e8000c101508 */
[----:B------:R0:W-:Y:S01]  /*54b0*/  @!P3 STG.E.U16 desc[UR8][R2.64+0x4], R22 ;  /* 0x000004160200b986 */ /* 0x0001e2000c101508 */
[----:B------:R-:W-:Y:S05]  /*54c0*/  @P4 EXIT ;  /* 0x000000000000494d */ /* 0x000fea0003800000 */
[----:B------:R-:W-:-:S05]  /*54d0*/  F2FP.BF16.F32.PACK_AB R56, RZ, R56 ;  /* 0x00000038ff38723e */ /* 0x000fca00000010ff */
[----:B------:R-:W-:Y:S01]  /*54e0*/  STG.E.U16 desc[UR8][R2.64+0x6], R56 ;  /* 0x0000063802007986 */ /* 0x000fe2000c101508 */
[----:B------:R-:W-:Y:S05]  /*54f0*/  EXIT ;  /* 0x000000000000794d */ /* 0x000fea0003800000 */
.L_x_152:
        /* <DEDUP_REMOVED lines=16> */
.L_x_184:


//--------------------- .text._ZN10mxfp4_gemm18mxfp4_matmul_tiledI6__halfLi64ELi64ELi32ELi4ELi4EEEvPKT_PKhS6_S4_PS2_iiib --------------------------
	.section	.text._ZN10mxfp4_gemm18mxfp4_matmul_tiledI6__halfLi64ELi64ELi32ELi4ELi4EEEvPKT_PKhS6_S4_PS2_iiib,"ax",@progbits
	.align	128
        .global         _ZN10mxfp4_gemm18mxfp4_matmul_tiledI6__halfLi64ELi64ELi32ELi4ELi4EEEvPKT_PKhS6_S4_PS2_iiib
        .type           _ZN10mxfp4_gemm18mxfp4_matmul_tiledI6__halfLi64ELi64ELi32ELi4ELi4EEEvPKT_PKhS6_S4_PS2_iiib,@function
        .size           _ZN10mxfp4_gemm18mxfp4_matmul_tiledI6__halfLi64ELi64ELi32ELi4ELi4EEEvPKT_PKhS6_S4_PS2_iiib,(.L_x_185 - _ZN10mxfp4_gemm18mxfp4_matmul_tiledI6__halfLi64ELi64ELi32ELi4ELi4EEEvPKT_PKhS6_S4_PS2_iiib)
        .other          _ZN10mxfp4_gemm18mxfp4_matmul_tiledI6__halfLi64ELi64ELi32ELi4ELi4EEEvPKT_PKhS6_S4_PS2_iiib,@"STO_CUDA_ENTRY STV_DEFAULT"
_ZN10mxfp4_gemm18mxfp4_matmul_tiledI6__halfLi64ELi64ELi32ELi4ELi4EEEvPKT_PKhS6_S4_PS2_iiib:
.text._ZN10mxfp4_gemm18mxfp4_matmul_tiledI6__halfLi64ELi64ELi32ELi4ELi4EEEvPKT_PKhS6_S4_PS2_iiib:
        /* <DEDUP_REMOVED lines=27> */
.L_x_165:
        /* <DEDUP_REMOVED lines=17> */
.L_x_159:
        /* <DEDUP_REMOVED lines=36> */
[----:B------:R0:W3:Y:S01]  /*0500*/  @!P2 LDG.E.U16.CONSTANT R9, desc[UR8][R8.64] ;  /* 0x000000080809a981 */ /* 0x0000e2000c1e9500 */
[----:B------:R-:W-:-:S05]  /*0510*/  @!P1 LEA.HI.X R7, R18, R7, R19, 0x1, P5 ;  /* 0x0000000712079211 */ /* 0x000fca00028f0c13 */
[----:B------:R1:W5:Y:S01]  /*0520*/  @!P1 LDG.E.U16.CONSTANT R19, desc[UR8][R6.64] ;  /* 0x0000000806139981 */ /* 0x000362000c1e9500 */
[----:B------:R-:W1:Y:S01]  /*0530*/  S2R R29, SR_CgaCtaId ;  /* 0x00000000001d7919 */ /* 0x000e620000008800 */
[----:B------:R-:W-:Y:S02]  /*0540*/  MOV R18, 0x400 ;  /* 0x0000040000127802 */ /* 0x000fe40000000f00 */
[----:B------:R-:W-:Y:S02]  /*0550*/  LOP3.LUT R28, R34, 0x1f, RZ, 0xc0, !PT ;  /* 0x0000001f221c7812 */ /* 0x000fe400078ec0ff */
[----:B0-----:R-:W-:Y:S02]  /*0560*/  MOV R8, RZ ;  /* 0x000000ff00087202 */ /* 0x001fe40000000f00 */
[----:B-1----:R-:W-:Y:S02]  /*0570*/  CS2R R6, SRZ ;  /* 0x0000000000067805 */ /* 0x002fe4000001ff00 */
[----:B------:R-:W-:-:S02]  /*0580*/  MOV R11, RZ ;  /* 0x000000ff000b7202 */ /* 0x000fc40000000f00 */
[----:B------:R-:W-:Y:S02]  /*0590*/  IADD3 R23, PT, PT, R23, 0x4, RZ ;  /* 0x0000000417177810 */ /* 0x000fe40007ffe0ff */
[----:B------:R-:W-:-:S05]  /*05a0*/  LEA R18, R29, R18, 0x18 ;  /* 0x000000121d127211 */ /* 0x000fca00078ec0ff */
[--C-:B------:R-:W-:Y:S02]  /*05b0*/  IMAD R39, R39, 0x84, R18.reuse ;  /* 0x0000008427277824 */ /* 0x100fe400078e0212 */
[----:B------:R-:W-:Y:S01]  /*05c0*/  IMAD R37, R37, 0x84, R18 ;  /* 0x0000008425257824 */ /* 0x000fe200078e0212 */
[----:B------:R-:W-:Y:S02]  /*05d0*/  LEA R18, R61, R18, 0x2 ;  /* 0x000000123d127211 */ /* 0x000fe400078e10ff */
[C---:B------:R-:W-:Y:S02]  /*05e0*/  LEA R39, R28.reuse, R39, 0x2 ;  /* 0x000000271c277211 */ /* 0x040fe400078e10ff */
[----:B------:R-:W-:Y:S01]  /*05f0*/  LEA R28, R28, R37, 0x2 ;  /* 0x000000251c1c7211 */ /* 0x000fe200078e10ff */
[--C-:B------:R-:W-:Y:S02]  /*0600*/  IMAD R27, R27, 0x84, R18.reuse ;  /* 0x000000841b1b7824 */ /* 0x100fe400078e0212 */
[----:B------:R-:W-:Y:S01]  /*0610*/  IMAD R18, R35, 0x84, R18 ;  /* 0x0000008423127824 */ /* 0x000fe200078e0212 */
[----:B------:R-:W-:Y:S01]  /*0620*/  IADD3 R21, PT, PT, R21, 0x400, RZ ;  /* 0x0000040015157810 */ /* 0x000fe20007ffe0ff */
[----:B----4-:R-:W-:-:S05]  /*0630*/  @!P4 HADD2.F32 R8, -RZ, R10.H0_H0 ;  /* 0x2000000aff08c230 */ /* 0x010fca0000004100 */
[----:B------:R1:W-:Y:S01]  /*0640*/  STS [R39], R8 ;  /* 0x0000000827007388 */ /* 0x0003e20000000800 */
[----:B--2---:R-:W-:-:S05]  /*0650*/  @!P3 HADD2.F32 R6, -RZ, R16.H0_H0 ;  /* 0x20000010ff06b230 */ /* 0x004fca0000004100 */
[----:B------:R1:W-:Y:S01]  /*0660*/  STS [R27], R6 ;  /* 0x000000061b007388 */ /* 0x0003e20000000800 */
[----:B---3--:R-:W-:Y:S02]  /*0670*/  @!P2 HADD2.F32 R7, -RZ, R9.H0_H0 ;  /* 0x20000009ff07a230 */ /* 0x008fe40000004100 */
[----:B-----5:R-:W-:-:S03]  /*0680*/  @!P1 HADD2.F32 R11, -RZ, R19.H0_H0 ;  /* 0x20000013ff0b9230 */ /* 0x020fc60000004100 */
[----:B------:R1:W-:Y:S04]  /*0690*/  STS [R28], R7 ;  /* 0x000000071c007388 */ /* 0x0003e80000000800 */
[----:B------:R1:W-:Y:S01]  /*06a0*/  STS [R18], R11 ;  /* 0x0000000b12007388 */ /* 0x0003e20000000800 */
[----:B------:R-:W-:-:S13]  /*06b0*/  ISETP.NE.AND P1, PT, R23, RZ, PT ;  /* 0x000000ff1700720c */ /* 0x000fda0003f25270 */
[----:B-1----:R-:W-:Y:S05]  /*06c0*/  @P1 BRA `(.L_x_159) ;  /* 0xfffffff800fc1947 */ /* 0x002fea000383ffff */
[----:B------:R-:W-:Y:S05]  /*06d0*/  BSYNC.RECONVERGENT B2 ;  /* 0x0000000000027941 */ /* 0x000fea0003800200 */
.L_x_158:
[----:B------:R-:W-:-:S07]  /*06e0*/  IADD3 R21, PT, PT, R21, -0x200, RZ ;  /* 0xfffffe0015157810 */ /* 0x000fce0007ffe0ff */
.L_x_157:
[----:B0-----:R-:W-:Y:S05]  /*06f0*/  BSYNC.RECONVERGENT B1 ;  /* 0x0000000000017941 */ /* 0x001fea0003800200 */
.L_x_156:
        /* <DEDUP_REMOVED lines=40> */
[----:B------:R-:W-:Y:S01]  /*0980*/  IADD3 R21, PT, PT, R21, 0x200, RZ ;  /* 0x0000020015157810 */ /* 0x000fe20007ffe0ff */
[----:B--2---:R-:W-:-:S02]  /*0990*/  @!P1 HADD2.F32 R8, -RZ, R4.H0_H0 ;  /* 0x20000004ff089230 */ /* 0x004fc40000004100 */
[----:B---3--:R-:W-:-:S03]  /*09a0*/  @!P0 HADD2.F32 R10, -RZ, R6.H0_H0 ;  /* 0x20000006ff0a8230 */ /* 0x008fc60000004100 */
[----:B------:R0:W-:Y:S04]  /*09b0*/  STS [R9], R8 ;  /* 0x0000000809007388 */ /* 0x0001e80000000800 */
[----:B------:R0:W-:Y:S02]  /*09c0*/  STS [R11], R10 ;  /* 0x0000000a0b007388 */ /* 0x0001e40000000800 */
.L_x_161:
[----:B------:R-:W-:Y:S05]  /*09d0*/  BSYNC.RECONVERGENT B1 ;  /* 0x0000000000017941 */ /* 0x000fea0003800200 */
.L_x_160:
        /* <DEDUP_REMOVED lines=20> */
[----:B------:R-:W-:Y:S01]  /*0b20*/  LEA R7, R8, R7, 0x2 ;  /* 0x0000000708077211 */ /* 0x000fe200078e10ff */
[----:B--2---:R-:W-:-:S05]  /*0b30*/  @!P0 HADD2.F32 R6, -RZ, R4.H0_H0 ;  /* 0x20000004ff068230 */ /* 0x004fca0000004100 */
[----:B------:R1:W-:Y:S02]  /*0b40*/  STS [R7], R6 ;  /* 0x0000000607007388 */ /* 0x0003e40000000800 */
.L_x_155:
[----:B0-----:R-:W-:Y:S05]  /*0b50*/  BSYNC.RECONVERGENT B0 ;  /* 0x0000000000007941 */ /* 0x001fea0003800200 */
.L_x_154:
        /* <DEDUP_REMOVED lines=209> */
.L_x_164:
        /* <DEDUP_REMOVED lines=37> */
.L_x_163:
[----:B------:R-:W-:Y:S05]  /*1ac0*/  BSYNC.RECONVERGENT B0 ;  /* 0x0000000000007941 */ /* 0x000fea0003800200 */
.L_x_162:
        /* <DEDUP_REMOVED lines=591> */
.L_x_153:
        /* <DEDUP_REMOVED lines=45> */
[----:B--2---:R-:W-:-:S07]  /*4290*/  @!P3 HADD2.F32 R18, -RZ, R10.H0_H0 ;  /* 0x2000000aff12b230 */ /* 0x004fce0000004100 */
[----:B------:R-:W1:Y:S01]  /*42a0*/  @!P4 LDC.64 R10, c[0x0][0x3a0] ;  /* 0x0000e800ff0acb82 */ /* 0x000e620000000a00 */
[----:B------:R-:W-:-:S05]  /*42b0*/  @!P3 FADD R18, R18, R25 ;  /* 0x000000191212b221 */ /* 0x000fca0000000000 */
[----:B------:R-:W-:Y:S02]  /*42c0*/  @!P3 F2FP.F16.F32.PACK_AB R23, RZ, R18 ;  /* 0x00000012ff17b23e */ /* 0x000fe400000000ff */
[----:B------:R-:W2:Y:S02]  /*42d0*/  @!P5 LDC.64 R18, c[0x0][0x3a0] ;  /* 0x0000e800ff12db82 */ /* 0x000ea40000000a00 */
[----:B------:R-:W-:-:S05]  /*42e0*/  PRMT R25, R23, 0x7610, R25 ;  /* 0x0000761017197816 */ /* 0x000fca0000000019 */
[----:B------:R5:W-:Y:S01]  /*42f0*/  @!P3 STG.E.U16 desc[UR8][R16.64], R25 ;  /* 0x000000191000b986 */ /* 0x000be2000c101508 */
[----:B------:R-:W-:-:S04]  /*4300*/  @!P4 IADD3 R23, P3, PT, R2, R6, RZ ;  /* 0x000000060217c210 */ /* 0x000fc80007f7e0ff */
[----:B------:R-:W-:Y:S02]  /*4310*/  @!P4 IADD3.X R32, PT, PT, R8, R7, RZ, P3, !PT ;  /* 0x000000070820c210 */ /* 0x000fe40001ffe4ff */
[----:B-1----:R-:W-:-:S04]  /*4320*/  @!P4 LEA R10, P3, R23, R10, 0x1 ;  /* 0x0000000a170ac211 */ /* 0x002fc800078608ff */
[----:B------:R-:W-:Y:S02]  /*4330*/  @!P4 LEA.HI.X R11, R23, R11, R32, 0x1, P3 ;  /* 0x0000000b170bc211 */ /* 0x000fe400018f0c20 */
[----:B------:R-:W-:Y:S01]  /*4340*/  @!P5 IADD3 R23, P3, PT, R2, R6, RZ ;  /* 0x000000060217d210 */ /* 0x000fe20007f7e0ff */
[----:B---3--:R-:W-:-:S03]  /*4350*/  @!P4 HADD2.F32 R27, -RZ, R27.H0_H0 ;  /* 0x2000001bff1bc230 */ /* 0x008fc60000004100 */
[----:B------:R-:W-:Y:S02]  /*4360*/  @!P5 IADD3.X R32, PT, PT, R8, R7, RZ, P3, !PT ;  /* 0x000000070820d210 */ /* 0x000fe40001ffe4ff */
[C---:B--2---:R-:W-:Y:S01]  /*4370*/  @!P5 LEA R18, P3, R23.reuse, R18, 0x1 ;  /* 0x000000121712d211 */ /* 0x044fe200078608ff */
[----:B----4-:R-:W-:Y:S02]  /*4380*/  @!P5 HADD2.F32 R30, -RZ, R30.H0_H0 ;  /* 0x2000001eff1ed230 */ /* 0x010fe40000004100 */
[----:B-----5:R-:W-:Y:S01]  /*4390*/  @!P6 HADD2.F32 R16, -RZ, R31.H0_H0 ;  /* 0x2000001fff10e230 */ /* 0x020fe20000004100 */
[----:B------:R-:W-:Y:S02]  /*43a0*/  @!P5 LEA.HI.X R19, R23, R19, R32, 0x1, P3 ;  /* 0x000000131713d211 */ /* 0x000fe400018f0c20 */
[----:B------:R-:W-:Y:S01]  /*43b0*/  @!P6 IADD3 R6, P3, PT, R2, R6, RZ ;  /* 0x000000060206e210 */ /* 0x000fe20007f7e0ff */
[----:B------:R-:W-:Y:S01]  /*43c0*/  @!P4 FADD R27, R27, R20 ;  /* 0x000000141b1bc221 */ /* 0x000fe20000000000 */
[----:B------:R-:W-:Y:S01]  /*43d0*/  @!P5 FADD R30, R30, R59 ;  /* 0x0000003b1e1ed221 */ /* 0x000fe20000000000 */
[----:B------:R-:W-:Y:S01]  /*43e0*/  @!P6 FADD R16, R16, R51 ;  /* 0x000000331010e221 */ /* 0x000fe20000000000 */
[----:B------:R-:W-:-:S02]  /*43f0*/  @!P6 IADD3.X R7, PT, PT, R8, R7, RZ, P3, !PT ;  /* 0x000000070807e210 */ /* 0x000fc40001ffe4ff */
[C---:B0-----:R-:W-:Y:S02]  /*4400*/  @!P6 LEA R28, P3, R6.reuse, R28, 0x1 ;  /* 0x0000001c061ce211 */ /* 0x041fe400078608ff */
[----:B------:R-:W-:Y:S02]  /*4410*/  @!P4 F2FP.F16.F32.PACK_AB R27, RZ, R27 ;  /* 0x0000001bff1bc23e */ /* 0x000fe400000000ff */
[----:B------:R-:W-:Y:S02]  /*4420*/  @!P5 F2FP.F16.F32.PACK_AB R30, RZ, R30 ;  /* 0x0000001eff1ed23e */ /* 0x000fe400000000ff */
[----:B------:R-:W-:Y:S02]  /*4430*/  @!P6 F2FP.F16.F32.PACK_AB R16, RZ, R16 ;  /* 0x00000010ff10e23e */ /* 0x000fe400000000ff */
[----:B------:R-:W-:Y:S01]  /*4440*/  @!P6 LEA.HI.X R29, R6, R29, R7, 0x1, P3 ;  /* 0x0000001d061de211 */ /* 0x000fe200018f0c07 */
[----:B------:R0:W-:Y:S04]  /*4450*/  @!P4 STG.E.U16 desc[UR8][R10.64+0x2], R27 ;  /* 0x0000021b0a00c986 */ /* 0x0001e8000c101508 */
[----:B------:R0:W-:Y:S04]  /*4460*/  @!P5 STG.E.U16 desc[UR8][R18.64+0x4], R30 ;  /* 0x0000041e1200d986 */ /* 0x0001e8000c101508 */
[----:B------:R0:W-:Y:S02]  /*4470*/  @!P6 STG.E.U16 desc[UR8][R28.64+0x6], R16 ;  /* 0x000006101c00e986 */ /* 0x0001e4000c101508 */
.L_x_168:
[----:B------:R-:W-:Y:S05]  /*4480*/  BSYNC.RECONVERGENT B0 ;  /* 0x0000000000007941 */ /* 0x000fea0003800200 */
.L_x_167:
        /* <DEDUP_REMOVED lines=22> */
[----:B------:R-:W-:Y:S01]  /*45f0*/  @!P4 IADD3 R11, P6, PT, R2, R10, RZ ;  /* 0x0000000a020bc210 */ /* 0x000fe20007fde0ff */
[----:B--2---:R-:W-:-:S06]  /*4600*/  @!P5 HADD2.F32 R25, -RZ, R16.H0_H0 ;  /* 0x20000010ff19d230 */ /* 0x004fcc0000004100 */
[----:B------:R-:W2:Y:S01]  /*4610*/  @!P3 LDC.64 R16, c[0x0][0x3a0] ;  /* 0x0000e800ff10bb82 */ /* 0x000ea20000000a00 */
[----:B------:R-:W-:Y:S01]  /*4620*/  @!P5 FADD R14, R25, R14 ;  /* 0x0000000e190ed221 */ /* 0x000fe20000000000 */
[----:B---3--:R-:W-:-:S04]  /*4630*/  @!P4 HADD2.F32 R27, -RZ, R27.H0_H0 ;  /* 0x2000001bff1bc230 */ /* 0x008fc80000004100 */
[----:B------:R-:W-:Y:S01]  /*4640*/  @!P5 F2FP.F16.F32.PACK_AB R14, RZ, R14 ;  /* 0x0000000eff0ed23e */ /* 0x000fe200000000ff */
[----:B------:R-:W-:-:S03]  /*4650*/  @!P4 FADD R48, R27, R48 ;  /* 0x000000301b30c221 */ /* 0x000fc60000000000 */
[----:B------:R-:W-:Y:S02]  /*4660*/  PRMT R28, R14, 0x7610, R28 ;  /* 0x000076100e1c7816 */ /* 0x000fe4000000001c */
[----:B------:R-:W-:Y:S01]  /*4670*/  @!P4 IADD3.X R14, PT, PT, R8, R23, RZ, P6, !PT ;  /* 0x00000017080ec210 */ /* 0x000fe200037fe4ff */
[----:B----4-:R-:W-:Y:S01]  /*4680*/  @!P3 HADD2.F32 R29, -RZ, R29.H0_H0 ;  /* 0x2000001dff1db230 */ /* 0x010fe20000004100 */
[----:B------:R-:W-:Y:S01]  /*4690*/  @!P3 IADD3 R25, P6, PT, R2, R10, RZ ;  /* 0x0000000a0219b210 */ /* 0x000fe20007fde0ff */
[----:B------:R3:W-:Y:S01]  /*46a0*/  @!P5 STG.E.U16 desc[UR8][R20.64], R28 ;  /* 0x0000001c1400d986 */ /* 0x0007e2000c101508 */
[----:B-1----:R-:W-:Y:S02]  /*46b0*/  @!P4 LEA R18, P5, R11, R18, 0x1 ;  /* 0x000000120b12c211 */ /* 0x002fe400078a08ff */
[----:B------:R-:W-:Y:S01]  /*46c0*/  @!P3 FADD R50, R29, R50 ;  /* 0x000000321d32b221 */ /* 0x000fe20000000000 */
[----:B------:R-:W-:Y:S02]  /*46d0*/  @!P4 F2FP.F16.F32.PACK_AB R48, RZ, R48 ;  /* 0x00000030ff30c23e */ /* 0x000fe400000000ff */
[----:B------:R-:W-:Y:S01]  /*46e0*/  @!P4 LEA.HI.X R19, R11, R19, R14, 0x1, P5 ;  /* 0x000000130b13c211 */ /* 0x000fe200028f0c0e */
[----:B-----5:R-:W-:Y:S01]  /*46f0*/  @!P2 HADD2.F32 R11, -RZ, R30.H0_H0 ;  /* 0x2000001eff0ba230 */ /* 0x020fe20000004100 */
[----:B------:R-:W-:-:S02]  /*4700*/  @!P3 IADD3.X R14, PT, PT, R8, R23, RZ, P6, !PT ;  /* 0x00000017080eb210 */ /* 0x000fc400037fe4ff */
[----:B--2---:R-:W-:Y:S01]  /*4710*/  @!P3 LEA R16, P5, R25, R16, 0x1 ;  /* 0x000000101910b211 */ /* 0x004fe200078a08ff */
[----:B------:R3:W-:Y:S01]  /*4720*/  @!P4 STG.E.U16 desc[UR8][R18.64+0x2], R48 ;  /* 0x000002301200c986 */ /* 0x0007e2000c101508 */
[----:B------:R-:W-:Y:S01]  /*4730*/  @!P2 IADD3 R10, P6, PT, R2, R10, RZ ;  /* 0x0000000a020aa210 */ /* 0x000fe20007fde0ff */
[----:B------:R-:W-:Y:S01]  /*4740*/  @!P2 FADD R12, R11, R12 ;  /* 0x0000000c0b0ca221 */ /* 0x000fe20000000000 */
[----:B------:R-:W-:Y:S02]  /*4750*/  @!P3 LEA.HI.X R17, R25, R17, R14, 0x1, P5 ;  /* 0x000000111911b211 */ /* 0x000fe400028f0c0e */
[----:B------:R-:W-:Y:S02]  /*4760*/  @!P2 IADD3.X R23, PT, PT, R8, R23, RZ, P6, !PT ;  /* 0x000000170817a210 */ /* 0x000fe400037fe4ff */
[----:B0-----:R-:W-:Y:S02]  /*4770*/  @!P2 LEA R6, P5, R10, R6, 0x1 ;  /* 0x000000060a06a211 */ /* 0x001fe400078a08ff */
[----:B------:R-:W-:-:S02]  /*4780*/  @!P3 F2FP.F16.F32.PACK_AB R50, RZ, R50 ;  /* 0x00000032ff32b23e */ /* 0x000fc400000000ff */
[----:B------:R-:W-:Y:S02]  /*4790*/  @!P2 F2FP.F16.F32.PACK_AB R12, RZ, R12 ;  /* 0x0000000cff0ca23e */ /* 0x000fe400000000ff */
[----:B------:R-:W-:Y:S01]  /*47a0*/  @!P2 LEA.HI.X R7, R10, R7, R23, 0x1, P5 ;  /* 0x000000070a07a211 */ /* 0x000fe200028f0c17 */
[----:B------:R3:W-:Y:S04]  /*47b0*/  @!P3 STG.E.U16 desc[UR8][R16.64+0x4], R50 ;  /* 0x000004321000b986 */ /* 0x0007e8000c101508 */
[----:B------:R3:W-:Y:S02]  /*47c0*/  @!P2 STG.E.U16 desc[UR8][R6.64+0x6], R12 ;  /* 0x0000060c0600a986 */ /* 0x0007e4000c101508 */
.L_x_170:
[----:B------:R-:W-:Y:S05]  /*47d0*/  BSYNC.RECONVERGENT B0 ;  /* 0x0000000000007941 */ /* 0x000fea0003800200 */
.L_x_169:
        /* <DEDUP_REMOVED lines=25> */
[----:B------:R-:W-:Y:S01]  /*4970*/  @!P3 LEA.HI.X R19, R23, R19, R12, 0x1, P5 ;  /* 0x000000131713b211 */ /* 0x000fe200028f0c0c */
[----:B--2---:R-:W-:-:S05]  /*4980*/  @!P4 HADD2.F32 R6, -RZ, R6.H0_H0 ;  /* 0x20000006ff06c230 */ /* 0x004fca0000004100 */
[----:B------:R-:W-:Y:S01]  /*4990*/  @!P4 FADD R57, R6, R57 ;  /* 0x000000390639c221 */ /* 0x000fe20000000000 */
[----:B---3--:R-:W-:Y:S01]  /*49a0*/  @!P3 HADD2.F32 R14, -RZ, R14.H0_H0 ;  /* 0x2000000eff0eb230 */ /* 0x008fe20000004100 */
[----:B------:R-:W0:Y:S03]  /*49b0*/  @!P0 LDC.64 R6, c[0x0][0x3a0] ;  /* 0x0000e800ff068b82 */ /* 0x000e260000000a00 */
[----:B------:R-:W-:Y:S01]  /*49c0*/  @!P4 F2FP.F16.F32.PACK_AB R57, RZ, R57 ;  /* 0x00000039ff39c23e */ /* 0x000fe200000000ff */
[----:B------:R-:W-:-:S04]  /*49d0*/  @!P3 FADD R49, R14, R49 ;  /* 0x000000310e31b221 */ /* 0x000fc80000000000 */
[----:B------:R1:W-:Y:S01]  /*49e0*/  @!P4 STG.E.U16 desc[UR8][R20.64], R57 ;  /* 0x000000391400c986 */ /* 0x0003e2000c101508 */
[CC--:B------:R-:W-:Y:S01]  /*49f0*/  @!P2 IADD3 R9, P4, PT, R2.reuse, R10.reuse, RZ ;  /* 0x0000000a0209a210 */ /* 0x0c0fe20007f9e0ff */
[----:B----4-:R-:W-:Y:S01]  /*4a00*/  @!P2 HADD2.F32 R12, -RZ, R25.H0_H0 ;  /* 0x20000019ff0ca230 */ /* 0x010fe20000004100 */
[----:B------:R-:W-:Y:S02]  /*4a10*/  @!P0 IADD3 R10, P5, PT, R2, R10, RZ ;  /* 0x0000000a020a8210 */ /* 0x000fe40007fbe0ff */
[-C--:B------:R-:W-:Y:S01]  /*4a20*/  @!P2 IADD3.X R28, PT, PT, R8, R11.reuse, RZ, P4, !PT ;  /* 0x0000000b081ca210 */ /* 0x080fe200027fe4ff */
[----:B-----5:R-:W-:Y:S01]  /*4a30*/  @!P0 HADD2.F32 R30, -RZ, R27.H0_H0 ;  /* 0x2000001bff1e8230 */ /* 0x020fe20000004100 */
[C---:B------:R-:W-:Y:S01]  /*4a40*/  @!P2 LEA R16, P4, R9.reuse, R16, 0x1 ;  /* 0x000000100910a211 */ /* 0x040fe200078808ff */
[----:B------:R-:W-:Y:S01]  /*4a50*/  @!P2 FADD R15, R12, R15 ;  /* 0x0000000f0c0fa221 */ /* 0x000fe20000000000 */
[----:B------:R-:W-:Y:S02]  /*4a60*/  @!P0 IADD3.X R11, PT, PT, R8, R11, RZ, P5, !PT ;  /* 0x0000000b080b8210 */ /* 0x000fe40002ffe4ff */
[----:B------:R-:W-:Y:S01]  /*4a70*/  @!P2 LEA.HI.X R17, R9, R17, R28, 0x1, P4 ;  /* 0x000000110911a211 */ /* 0x000fe200020f0c1c */
[----:B------:R-:W-:Y:S01]  /*4a80*/  @!P0 FADD R13, R30, R13 ;  /* 0x0000000d1e0d8221 */ /* 0x000fe20000000000 */
[----:B------:R-:W-:-:S02]  /*4a90*/  @!P3 F2FP.F16.F32.PACK_AB R49, RZ, R49 ;  /* 0x00000031ff31b23e */ /* 0x000fc400000000ff */
[----:B------:R-:W-:Y:S02]  /*4aa0*/  @!P2 F2FP.F16.F32.PACK_AB R15, RZ, R15 ;  /* 0x0000000fff0fa23e */ /* 0x000fe400000000ff */
[C---:B0-----:R-:W-:Y:S01]  /*4ab0*/  @!P0 LEA R6, P4, R10.reuse, R6, 0x1 ;  /* 0x000000060a068211 */ /* 0x041fe200078808ff */
[----:B------:R1:W-:Y:S01]  /*4ac0*/  @!P3 STG.E.U16 desc[UR8][R18.64+0x2], R49 ;  /* 0x000002311200b986 */ /* 0x0003e2000c101508 */
[----:B------:R-:W-:Y:S02]  /*4ad0*/  @!P0 F2FP.F16.F32.PACK_AB R13, RZ, R13 ;  /* 0x0000000dff0d823e */ /* 0x000fe400000000ff */
[----:B------:R-:W-:Y:S01]  /*4ae0*/  @!P0 LEA.HI.X R7, R10, R7, R11, 0x1, P4 ;  /* 0x000000070a078211 */ /* 0x000fe200020f0c0b */
[----:B------:R1:W-:Y:S04]  /*4af0*/  @!P2 STG.E.U16 desc[UR8][R16.64+0x4], R15 ;  /* 0x0000040f1000a986 */ /* 0x0003e8000c101508 */
[----:B------:R1:W-:Y:S04]  /*4b00*/  @!P0 STG.E.U16 desc[UR8][R6.64+0x6], R13 ;  /* 0x0000060d06008986 */ /* 0x0003e8000c101508 */
.L_x_172:
[----:B------:R-:W-:Y:S05]  /*4b10*/  BSYNC.RECONVERGENT B0 ;  /* 0x0000000000007941 */ /* 0x000fea0003800200 */
.L_x_171:
        /* <DEDUP_REMOVED lines=18> */
[----:B------:R-:W-:Y:S01]  /*4c40*/  @!P2 IADD3.X R18, PT, PT, R8, R17, RZ, P5, !PT ;  /* 0x000000110812a210 */ /* 0x000fe20002ffe4ff */
[----:B--2---:R-:W-:-:S05]  /*4c50*/  @!P3 HADD2.F32 R9, -RZ, R9.H0_H0 ;  /* 0x20000009ff09b230 */ /* 0x004fca0000004100 */
[----:B------:R-:W-:Y:S01]  /*4c60*/  @!P3 FADD R26, R9, R26 ;  /* 0x0000001a091ab221 */ /* 0x000fe20000000000 */
[----:B------:R-:W-:Y:S01]  /*4c70*/  @!P3 IADD3.X R9, PT, PT, R8, R17, RZ, P4, !PT ;  /* 0x000000110809b210 */ /* 0x000fe200027fe4ff */
[----:B---3--:R-:W-:Y:S01]  /*4c80*/  @!P2 HADD2.F32 R15, -RZ, R14.H0_H0 ;  /* 0x2000000eff0fa230 */ /* 0x008fe20000004100 */
[----:B-1----:R-:W-:Y:S01]  /*4c90*/  @!P3 LEA R12, P4, R0, R12, 0x1 ;  /* 0x0000000c000cb211 */ /* 0x002fe200078808ff */
[----:B-----5:R-:W-:Y:S01]  /*4ca0*/  @!P1 HADD2.F32 R19, -RZ, R19.H0_H0 ;  /* 0x20000013ff139230 */ /* 0x020fe20000004100 */
[----:B----4-:R-:W-:Y:S02]  /*4cb0*/  @!P2 LEA R14, P5, R16, R20, 0x1 ;  /* 0x00000014100ea211 */ /* 0x010fe400078a08ff */
[----:B------:R-:W-:Y:S01]  /*4cc0*/  @!P2 FADD R24, R15, R24 ;  /* 0x000000180f18a221 */ /* 0x000fe20000000000 */
[----:B------:R-:W-:Y:S02]  /*4cd0*/  @!P3 LEA.HI.X R13, R0, R13, R9, 0x1, P4 ;  /* 0x0000000d000db211 */ /* 0x000fe400020f0c09 */
[----:B------:R-:W-:Y:S01]  /*4ce0*/  @!P1 IADD3 R0, P4, PT, R2, R6, RZ ;  /* 0x0000000602009210 */ /* 0x000fe20007f9e0ff */
[----:B------:R-:W-:Y:S01]  /*4cf0*/  @!P1 FADD R22, R19, R22 ;  /* 0x0000001613169221 */ /* 0x000fe20000000000 */
[----:B------:R-:W-:-:S02]  /*4d00*/  @!P3 F2FP.F16.F32.PACK_AB R26, RZ, R26 ;  /* 0x0000001aff1ab23e */ /* 0x000fc400000000ff */
[----:B------:R-:W-:Y:S02]  /*4d10*/  @!P1 IADD3.X R9, PT, PT, R8, R17, RZ, P4, !PT ;  /* 0x0000001108099210 */ /* 0x000fe400027fe4ff */
[----:B0-----:R-:W-:Y:S01]  /*4d20*/  @!P1 LEA R10, P4, R0, R10, 0x1 ;  /* 0x0000000a000a9211 */ /* 0x001fe200078808ff */
[----:B------:R0:W-:Y:S01]  /*4d30*/  @!P3 STG.E.U16 desc[UR8][R12.64], R26 ;  /* 0x0000001a0c00b986 */ /* 0x0001e2000c101508 */
[----:B------:R-:W-:Y:S02]  /*4d40*/  @!P2 LEA.HI.X R15, R16, R21, R18, 0x1, P5 ;  /* 0x00000015100fa211 */ /* 0x000fe400028f0c12 */
[----:B------:R-:W-:Y:S02]  /*4d50*/  @!P2 F2FP.F16.F32.PACK_AB R24, RZ, R24 ;  /* 0x00000018ff18a23e */ /* 0x000fe400000000ff */
[----:B------:R-:W-:Y:S02]  /*4d60*/  @!P1 F2FP.F16.F32.PACK_AB R22, RZ, R22 ;  /* 0x00000016ff16923e */ /* 0x000fe400000000ff */
        /* <DEDUP_REMOVED lines=8> */
[----:B-1----:R-:W-:Y:S01]  /*4df0*/  LEA R2, P0, R6, UR4, 0x1 ;  /* 0x0000000406027c11 */ /* 0x002fe2000f8008ff */
[----:B--2---:R-:W-:-:S05]  /*4e00*/  HADD2.F32 R3, -RZ, R4.H0_H0 ;  /* 0x20000004ff037230 */ /* 0x004fca0000004100 */
[----:B------:R-:W-:Y:S01]  /*4e10*/  FADD R56, R3, R56 ;  /* 0x0000003803387221 */ /* 0x000fe20000000000 */
[----:B------:R-:W-:-:S04]  /*4e20*/  LEA.HI.X R3, R6, UR5, R17, 0x1, P0 ;  /* 0x0000000506037c11 */ /* 0x000fc800080f0c11 */
[----:B------:R-:W-:-:S05]  /*4e30*/  F2FP.F16.F32.PACK_AB R56, RZ, R56 ;  /* 0x00000038ff38723e */ /* 0x000fca00000000ff */
[----:B------:R-:W-:Y:S01]  /*4e40*/  STG.E.U16 desc[UR8][R2.64+0x6], R56 ;  /* 0x0000063802007986 */ /* 0x000fe2000c101508 */
[----:B------:R-:W-:Y:S05]  /*4e50*/  EXIT ;  /* 0x000000000000794d */ /* 0x000fea0003800000 */
.L_x_166:
        /* <DEDUP_REMOVED lines=19> */
[----:B------:R-:W-:Y:S02]  /*4f90*/  @!P2 F2FP.F16.F32.PACK_AB R20, RZ, R20 ;  /* 0x00000014ff14a23e */ /* 0x000fe400000000ff */
[----:B------:R-:W-:Y:S02]  /*4fa0*/  LEA.HI.X R5, R8, UR11, R11, 0x1, P0 ;  /* 0x0000000b08057c11 */ /* 0x000fe400080f0c0b */
[----:B------:R-:W-:Y:S02]  /*4fb0*/  @!P1 F2FP.F16.F32.PACK_AB R25, RZ, R25 ;  /* 0x00000019ff19923e */ /* 0x000fe400000000ff */
[----:B------:R-:W-:Y:S01]  /*4fc0*/  @!P3 F2FP.F16.F32.PACK_AB R59, RZ, R59 ;  /* 0x0000003bff3bb23e */ /* 0x000fe200000000ff */
[----:B------:R0:W-:Y:S01]  /*4fd0*/  @!P2 STG.E.U16 desc[UR8][R4.64+0x2], R20 ;  /* 0x000002140400a986 */ /* 0x0001e2000c101508 */
[----:B------:R-:W-:-:S03]  /*4fe0*/  @!P4 F2FP.F16.F32.PACK_AB R51, RZ, R51 ;  /* 0x00000033ff33c23e */ /* 0x000fc600000000ff */
[----:B------:R0:W-:Y:S04]  /*4ff0*/  @!P1 STG.E.U16 desc[UR8][R4.64], R25 ;  /* 0x0000001904009986 */ /* 0x0001e8000c101508 */
[----:B------:R0:W-:Y:S04]  /*5000*/  @!P3 STG.E.U16 desc[UR8][R4.64+0x4], R59 ;  /* 0x0000043b0400b986 */ /* 0x0001e8000c101508 */
[----:B------:R0:W-:Y:S02]  /*5010*/  @!P4 STG.E.U16 desc[UR8][R4.64+0x6], R51 ;  /* 0x000006330400c986 */ /* 0x0001e4000c101508 */
.L_x_174:
[----:B------:R-:W-:Y:S05]  /*5020*/  BSYNC.RECONVERGENT B0 ;  /* 0x0000000000007941 */ /* 0x000fea0003800200 */
.L_x_173:
        /* <DEDUP_REMOVED lines=27> */
.L_x_176:
[----:B------:R-:W-:Y:S05]  /*51e0*/  BSYNC.RECONVERGENT B0 ;  /* 0x0000000000007941 */ /* 0x000fea0003800200 */
.L_x_175:
        /* <DEDUP_REMOVED lines=16> */
[----:B------:R-:W-:Y:S02]  /*52f0*/  @!P3 F2FP.F16.F32.PACK_AB R49, RZ, R49 ;  /* 0x00000031ff31b23e */ /* 0x000fe400000000ff */
[----:B------:R-:W-:Y:S02]  /*5300*/  @!P4 F2FP.F16.F32.PACK_AB R15, RZ, R15 ;  /* 0x0000000fff0fc23e */ /* 0x000fe400000000ff */
[----:B------:R-:W-:Y:S01]  /*5310*/  @!P2 F2FP.F16.F32.PACK_AB R57, RZ, R57 ;  /* 0x00000039ff39a23e */ /* 0x000fe200000000ff */
[----:B------:R2:W-:Y:S01]  /*5320*/  @!P3 STG.E.U16 desc[UR8][R4.64+0x2], R49 ;  /* 0x000002310400b986 */ /* 0x0005e2000c101508 */
[----:B------:R-:W-:-:S03]  /*5330*/  @!P5 F2FP.F16.F32.PACK_AB R13, RZ, R13 ;  /* 0x0000000dff0dd23e */ /* 0x000fc600000000ff */
[----:B------:R2:W-:Y:S04]  /*5340*/  @!P2 STG.E.U16 desc[UR8][R4.64], R57 ;  /* 0x000000390400a986 */ /* 0x0005e8000c101508 */
[----:B------:R2:W-:Y:S04]  /*5350*/  @!P4 STG.E.U16 desc[UR8][R4.64+0x4], R15 ;  /* 0x0000040f0400c986 */ /* 0x0005e8000c101508 */
[----:B------:R2:W-:Y:S02]  /*5360*/  @!P5 STG.E.U16 desc[UR8][R4.64+0x6], R13 ;  /* 0x0000060d0400d986 */ /* 0x0005e4000c101508 */
.L_x_178:
[----:B------:R-:W-:Y:S05]  /*5370*/  BSYNC.RECONVERGENT B0 ;  /* 0x0000000000007941 */ /* 0x000fea0003800200 */
.L_x_177:
        /* <DEDUP_REMOVED lines=13> */
[----:B------:R-:W-:Y:S02]  /*5450*/  @!P2 F2FP.F16.F32.PACK_AB R24, RZ, R24 ;  /* 0x00000018ff18a23e */ /* 0x000fe400000000ff */
[----:B------:R-:W-:Y:S02]  /*5460*/  @!P1 F2FP.F16.F32.PACK_AB R26, RZ, R26 ;  /* 0x0000001aff1a923e */ /* 0x000fe400000000ff */
[----:B------:R-:W-:Y:S02]  /*5470*/  @!P3 F2FP.F16.F32.PACK_AB R22, RZ, R22 ;  /* 0x00000016ff16b23e */ /* 0x000fe400000000ff */
[----:B------:R-:W-:-:S05]  /*5480*/  LEA.HI.X R3, R4, UR7, R3, 0x1, P0 ;  /* 0x0000000704037c11 */ /* 0x000fca00080f0c03 */
[----:B------:R0:W-:Y:S04]  /*5490*/  @!P1 STG.E.U16 desc[UR8][R2.64], R26 ;  /* 0x0000001a02009986 */ /* 0x0001e8000c101508 */
[----:B------:R0:W-:Y:S04]  /*54a0*/  @!P2 STG.E.U16 desc[UR8][R2.64+0x2], R24 ;  /* 0x000002180200a986 */ /* 0x0001e8000c101508 */
[----:B------:R0:W-:Y:S01]  /*54b0*/  @!P3 STG.E.U16 desc[UR8][R2.64+0x4], R22 ;  /* 0x000004160200b986 */ /* 0x0001e2000c101508 */
[----:B------:R-:W-:Y:S05]  /*54c0*/  @P4 EXIT ;  /* 0x000000000000494d */ /* 0x000fea0003800000 */
[----:B------:R-:W-:-:S05]  /*54d0*/  F2FP.F16.F32.PACK_AB R56, RZ, R56 ;  /* 0x00000038ff38723e */ /* 0x000fca00000000ff */
[----:B------:R-:W-:Y:S01]  /*54e0*/  STG.E.U16 desc[UR8][R2.64+0x6], R56 ;  /* 0x0000063802007986 */ /* 0x000fe2000c101508 */
[----:B------:R-:W-:Y:S05]  /*54f0*/  EXIT ;  /* 0x000000000000794d */ /* 0x000fea0003800000 */
.L_x_179:
        /* <DEDUP_REMOVED lines=16> */
.L_x_185:


//--------------------- .nv.shared._ZN10mxfp4_gemm28mxfp4_moe_grouped_gemm_tiledI13__nv_bfloat16Li64ELi64ELi32ELi4ELi4EEEvPKT_PKhS6_S4_PKjPS2_iiiiibb --------------------------
	.section	.nv.shared._ZN10mxfp4_gemm28mxfp4_moe_grouped_gemm_tiledI13__nv_bfloat16Li64ELi64ELi32ELi4ELi4EEEvPKT_PKhS6_S4_PKjPS2_iiiiibb,"aw",@nobits
	.sectionflags	@""
	.align	16
.nv.shared._ZN10mxfp4_gemm28mxfp4_moe_grouped_gemm_tiledI13__nv_bfloat16Li64ELi64ELi32ELi4ELi4EEEvPKT_PKhS6_S4_PKjPS2_iiiiibb:
	.zero		17936


//--------------------- .nv.shared.reserved.0     --------------------------
	.section	.nv.shared.reserved.0,"aw",@nobits
	.weak		__nv_reservedSMEM_offset_0_alias
	.size		__nv_reservedSMEM_offset_0_alias, 0, 64
	.other		__nv_reservedSMEM_offset_0_alias,@"STO_CUDA_RESERVED_SHARED STV_DEFAULT"
__nv_reservedSMEM_offset_0_alias:
	.zero		0
	.zero		64


//--------------------- .nv.shared._ZN10mxfp4_gemm28mxfp4_moe_grouped_gemm_tiledI6__halfLi64ELi64ELi32ELi4ELi4EEEvPKT_PKhS6_S4_PKjPS2_iiiiibb --------------------------
	.section	.nv.shared._ZN10mxfp4_gemm28mxfp4_moe_grouped_gemm_tiledI6__halfLi64ELi64ELi32ELi4ELi4EEEvPKT_PKhS6_S4_PKjPS2_iiiiibb,"aw",@nobits
	.sectionflags	@""
	.align	16
.nv.shared._ZN10mxfp4_gemm28mxfp4_moe_grouped_gemm_tiledI6__halfLi64ELi64ELi32ELi4ELi4EEEvPKT_PKhS6_S4_PKjPS2_iiiiibb:
	.zero		17936


//--------------------- .nv.shared._ZN10mxfp4_gemm14mxfp4_moe_gemmI13__nv_bfloat16EEvPKT_PKhS6_S4_PKjPS2_iiiiibb --------------------------
	.section	.nv.shared._ZN10mxfp4_gemm14mxfp4_moe_gemmI13__nv_bfloat16EEvPKT_PKhS6_S4_PKjPS2_iiiiibb,"aw",@nobits
	.sectionflags	@""
	.align	16
	.zero		1024


//--------------------- .nv.shared._ZN10mxfp4_gemm14mxfp4_moe_gemmI6__halfEEvPKT_PKhS6_S4_PKjPS2_iiiiibb --------------------------
	.section	.nv.shared._ZN10mxfp4_gemm14mxfp4_moe_gemmI6__halfEEvPKT_PKhS6_S4_PKjPS2_iiiiibb,"aw",@nobits
	.sectionflags	@""
	.align	16
	.zero		1024


//--------------------- .nv.shared._ZN10mxfp4_gemm18mxfp4_matmul_tiledI13__nv_bfloat16Li64ELi64ELi32ELi4ELi4EEEvPKT_PKhS6_S4_PS2_iiib --------------------------
	.section	.nv.shared._ZN10mxfp4_gemm18mxfp4_matmul_tiledI13__nv_bfloat16Li64ELi64ELi32ELi4ELi4EEEvPKT_PKhS6_S4_PS2_iiib,"aw",@nobits
	.sectionflags	@""
	.align	16
.nv.shared._ZN10mxfp4_gemm18mxfp4_matmul_tiledI13__nv_bfloat16Li64ELi64ELi32ELi4ELi4EEEvPKT_PKhS6_S4_PS2_iiib:
	.zero		17920


//--------------------- .nv.shared._ZN10mxfp4_gemm18mxfp4_matmul_tiledI6__halfLi64ELi64ELi32ELi4ELi4EEEvPKT_PKhS6_S4_PS2_iiib --------------------------
	.section	.nv.shared._ZN10mxfp4_gemm18mxfp4_matmul_tiledI6__halfLi64ELi64ELi32ELi4ELi4EEEvPKT_PKhS6_S4_PS2_iiib,"aw",@nobits
	.sectionflags	@""
	.align	16
.nv.shared._ZN10mxfp4_gemm18mxfp4_matmul_tiledI6__halfLi64ELi64ELi32ELi4ELi4EEEvPKT_PKhS6_S4_PS2_iiib:
	.zero		17920


//--------------------- .nv.constant0._ZN10mxfp4_gemm28mxfp4_moe_grouped_gemm_tiledI13__nv_bfloat16Li64ELi64ELi32ELi4ELi4EEEvPKT_PKhS6_S4_PKjPS2_iiiiibb --------------------------
	.section	.nv.constant0._ZN10mxfp4_gemm28mxfp4_moe_grouped_gemm_tiledI13__nv_bfloat16Li64ELi64ELi32ELi4ELi4EEEvPKT_PKhS6_S4_PKjPS2_iiiiibb,"a",@progbits
	.sectionflags	@""
	.align	4
.nv.constant0._ZN10mxfp4_gemm28mxfp4_moe_grouped_gemm_tiledI13__nv_bfloat16Li64ELi64ELi32ELi4ELi4EEEvPKT_PKhS6_S4_PKjPS2_iiiiibb:
	.zero		966


//--------------------- .nv.constant0._ZN10mxfp4_gemm28mxfp4_moe_grouped_gemm_tiledI6__halfLi64ELi64ELi32ELi4ELi4EEEvPKT_PKhS6_S4_PKjPS2_iiiiibb --------------------------
	.section	.nv.constant0._ZN10mxfp4_gemm28mxfp4_moe_grouped_gemm_tiledI6__halfLi64ELi64ELi32ELi4ELi4EEEvPKT_PKhS6_S4_PKjPS2_iiiiibb,"a",@progbits
	.sectionflags	@""
	.align	4
.nv.constant0._ZN10mxfp4_gemm28mxfp4_moe_grouped_gemm_tiledI6__halfLi64ELi64ELi32ELi4ELi4EEEvPKT_PKhS6_S4_PKjPS2_iiiiibb:
	.zero		966


//--------------------- .nv.constant0._ZN10mxfp4_gemm14mxfp4_moe_gemmI13__nv_bfloat16EEvPKT_PKhS6_S4_PKjPS2_iiiiibb --------------------------
	.section	.nv.constant0._ZN10mxfp4_gemm14mxfp4_moe_gemmI13__nv_bfloat16EEvPKT_PKhS6_S4_PKjPS2_iiiiibb,"a",@progbits
	.sectionflags	@""
	.align	4
.nv.constant0._ZN10mxfp4_gemm14mxfp4_moe_gemmI13__nv_bfloat16EEvPKT_PKhS6_S4_PKjPS2_iiiiibb:
	.zero		966


//--------------------- .nv.constant0._ZN10mxfp4_gemm14mxfp4_moe_gemmI6__halfEEvPKT_PKhS6_S4_PKjPS2_iiiiibb --------------------------
	.section	.nv.constant0._ZN10mxfp4_gemm14mxfp4_moe_gemmI6__halfEEvPKT_PKhS6_S4_PKjPS2_iiiiibb,"a",@progbits
	.sectionflags	@""
	.align	4
.nv.constant0._ZN10mxfp4_gemm14mxfp4_moe_gemmI6__halfEEvPKT_PKhS6_S4_PKjPS2_iiiiibb:
	.zero		966


//--------------------- .nv.constant0._ZN10mxfp4_gemm18mxfp4_matmul_tiledI13__nv_bfloat16Li64ELi64ELi32ELi4ELi4EEEvPKT_PKhS6_S4_PS2_iiib --------------------------
	.section	.nv.constant0._ZN10mxfp4_gemm18mxfp4_matmul_tiledI13__nv_bfloat16Li64ELi64ELi32ELi4ELi4EEEvPKT_PKhS6_S4_PS2_iiib,"a",@progbits
	.sectionflags	@""
	.align	4
.nv.constant0._ZN10mxfp4_gemm18mxfp4_matmul_tiledI13__nv_bfloat16Li64ELi64ELi32ELi4ELi4EEEvPKT_PKhS6_S4_PS2_iiib:
	.zero		949


//--------------------- .nv.constant0._ZN10mxfp4_gemm18mxfp4_matmul_tiledI6__halfLi64ELi64ELi32ELi4ELi4EEEvPKT_PKhS6_S4_PS2_iiib --------------------------
	.section	.nv.constant0._ZN10mxfp4_gemm18mxfp4_matmul_tiledI6__halfLi64ELi64ELi32ELi4ELi4EEEvPKT_PKhS6_S4_PS2_iiib,"a",@progbits
	.sectionflags	@""
	.align	4
.nv.constant0._ZN10mxfp4_gemm18mxfp4_matmul_tiledI6__halfLi64ELi64ELi32ELi4ELi4EEEvPKT_PKhS6_S4_PS2_iiib:
	.zero		949


//--------------------- SYMBOLS --------------------------

	.type		.nv.reservedSmem.offset0,@object
	.size		.nv.reservedSmem.offset0,0x4
	.type		.nv.reservedSmem.cap,@object
	.size		.nv.reservedSmem.cap,0x4
